//
// Generated by NVIDIA NVVM Compiler
//
// Compiler Build ID: CL-36424714
// Cuda compilation tools, release 13.0, V13.0.88
// Based on NVVM 20.0.0
//

.version 9.0
.target sm_100
.address_size 64

	// .globl	_Z6kernelPN6thrust24THRUST_300001_SM_1000_NS7complexIdEES2_S3_
// _ZZN3cub18CUB_300001_SM_10006detail6reduce28DeviceReduceSingleTileKernelINS2_10policy_hubIdjN4cuda3std3__44plusIdEEE10Policy1000EN6thrust24THRUST_300001_SM_1000_NS10device_ptrIdEEPdjS9_ddNS7_10__identityEEEvT0_T1_T2_T3_T4_T6_E12temp_storage has been demoted
// _ZZN3cub18CUB_300001_SM_10006detail6reduce18DeviceReduceKernelINS2_10policy_hubIdjN4cuda3std3__44plusIdEEE10Policy1000EN6thrust24THRUST_300001_SM_1000_NS10device_ptrIdEEjS9_dNS7_10__identityEEEvT0_PT3_T1_NS0_13GridEvenShareISK_EET2_T4_E12temp_storage has been demoted
// _ZZN3cub18CUB_300001_SM_10006detail6reduce28DeviceReduceSingleTileKernelINS2_10policy_hubIdjN4cuda3std3__44plusIdEEE10Policy1000EPdSC_iS9_ddNS7_10__identityEEEvT0_T1_T2_T3_T4_T6_E12temp_storage has been demoted
// _ZZN3cub18CUB_300001_SM_10006detail6reduce28DeviceReduceSingleTileKernelINS2_10policy_hubIdyN4cuda3std3__44plusIdEEE10Policy1000EN6thrust24THRUST_300001_SM_1000_NS10device_ptrIdEEPdyS9_ddNS7_10__identityEEEvT0_T1_T2_T3_T4_T6_E12temp_storage has been demoted
// _ZZN3cub18CUB_300001_SM_10006detail6reduce18DeviceReduceKernelINS2_10policy_hubIdyN4cuda3std3__44plusIdEEE10Policy1000EN6thrust24THRUST_300001_SM_1000_NS10device_ptrIdEEyS9_dNS7_10__identityEEEvT0_PT3_T1_NS0_13GridEvenShareISK_EET2_T4_E12temp_storage has been demoted
// _ZZN3cub18CUB_300001_SM_10006detail6reduce28DeviceReduceSingleTileKernelINS2_10policy_hubIdyN4cuda3std3__44plusIdEEE10Policy1000EPdSC_iS9_ddNS7_10__identityEEEvT0_T1_T2_T3_T4_T6_E12temp_storage has been demoted
.global .align 1 .b8 _ZN34_INTERNAL_1fe93f6f_4_k_cu_5967349e4cuda3std3__45__cpo5beginE[1];
.global .align 1 .b8 _ZN34_INTERNAL_1fe93f6f_4_k_cu_5967349e4cuda3std3__45__cpo3endE[1];
.global .align 1 .b8 _ZN34_INTERNAL_1fe93f6f_4_k_cu_5967349e4cuda3std3__45__cpo6cbeginE[1];
.global .align 1 .b8 _ZN34_INTERNAL_1fe93f6f_4_k_cu_5967349e4cuda3std3__45__cpo4cendE[1];
.global .align 1 .b8 _ZN34_INTERNAL_1fe93f6f_4_k_cu_5967349e4cuda3std3__45__cpo6rbeginE[1];
.global .align 1 .b8 _ZN34_INTERNAL_1fe93f6f_4_k_cu_5967349e4cuda3std3__45__cpo4rendE[1];
.global .align 1 .b8 _ZN34_INTERNAL_1fe93f6f_4_k_cu_5967349e4cuda3std3__45__cpo7crbeginE[1];
.global .align 1 .b8 _ZN34_INTERNAL_1fe93f6f_4_k_cu_5967349e4cuda3std3__45__cpo5crendE[1];
.global .align 1 .b8 _ZN34_INTERNAL_1fe93f6f_4_k_cu_5967349e4cuda3std3__436_GLOBAL__N__1fe93f6f_4_k_cu_5967349e6ignoreE[1];
.global .align 1 .b8 _ZN34_INTERNAL_1fe93f6f_4_k_cu_5967349e4cuda3std3__419piecewise_constructE[1];
.global .align 1 .b8 _ZN34_INTERNAL_1fe93f6f_4_k_cu_5967349e4cuda3std3__48in_placeE[1];
.global .align 1 .b8 _ZN34_INTERNAL_1fe93f6f_4_k_cu_5967349e4cuda3std3__420unreachable_sentinelE[1];
.global .align 1 .b8 _ZN34_INTERNAL_1fe93f6f_4_k_cu_5967349e4cuda3std3__47nulloptE[1];
.global .align 1 .b8 _ZN34_INTERNAL_1fe93f6f_4_k_cu_5967349e4cuda3std3__48unexpectE[1];
.global .align 1 .b8 _ZN34_INTERNAL_1fe93f6f_4_k_cu_5967349e4cuda3std6ranges3__45__cpo4swapE[1];
.global .align 1 .b8 _ZN34_INTERNAL_1fe93f6f_4_k_cu_5967349e4cuda3std6ranges3__45__cpo9iter_moveE[1];
.global .align 1 .b8 _ZN34_INTERNAL_1fe93f6f_4_k_cu_5967349e4cuda3std6ranges3__45__cpo5beginE[1];
.global .align 1 .b8 _ZN34_INTERNAL_1fe93f6f_4_k_cu_5967349e4cuda3std6ranges3__45__cpo3endE[1];
.global .align 1 .b8 _ZN34_INTERNAL_1fe93f6f_4_k_cu_5967349e4cuda3std6ranges3__45__cpo6cbeginE[1];
.global .align 1 .b8 _ZN34_INTERNAL_1fe93f6f_4_k_cu_5967349e4cuda3std6ranges3__45__cpo4cendE[1];
.global .align 1 .b8 _ZN34_INTERNAL_1fe93f6f_4_k_cu_5967349e4cuda3std6ranges3__45__cpo7advanceE[1];
.global .align 1 .b8 _ZN34_INTERNAL_1fe93f6f_4_k_cu_5967349e4cuda3std6ranges3__45__cpo9iter_swapE[1];
.global .align 1 .b8 _ZN34_INTERNAL_1fe93f6f_4_k_cu_5967349e4cuda3std6ranges3__45__cpo4nextE[1];
.global .align 1 .b8 _ZN34_INTERNAL_1fe93f6f_4_k_cu_5967349e4cuda3std6ranges3__45__cpo4prevE[1];
.global .align 1 .b8 _ZN34_INTERNAL_1fe93f6f_4_k_cu_5967349e4cuda3std6ranges3__45__cpo4dataE[1];
.global .align 1 .b8 _ZN34_INTERNAL_1fe93f6f_4_k_cu_5967349e4cuda3std6ranges3__45__cpo5cdataE[1];
.global .align 1 .b8 _ZN34_INTERNAL_1fe93f6f_4_k_cu_5967349e4cuda3std6ranges3__45__cpo4sizeE[1];
.global .align 1 .b8 _ZN34_INTERNAL_1fe93f6f_4_k_cu_5967349e4cuda3std6ranges3__45__cpo5ssizeE[1];
.global .align 1 .b8 _ZN34_INTERNAL_1fe93f6f_4_k_cu_5967349e4cuda3std6ranges3__45__cpo8distanceE[1];
.global .align 1 .b8 _ZN34_INTERNAL_1fe93f6f_4_k_cu_5967349e6thrust24THRUST_300001_SM_1000_NS8cuda_cub3parE[1];
.global .align 1 .b8 _ZN34_INTERNAL_1fe93f6f_4_k_cu_5967349e6thrust24THRUST_300001_SM_1000_NS8cuda_cub10par_nosyncE[1];
.global .align 1 .b8 _ZN34_INTERNAL_1fe93f6f_4_k_cu_5967349e6thrust24THRUST_300001_SM_1000_NS6system6detail10sequential3seqE[1];
.global .align 1 .b8 _ZN34_INTERNAL_1fe93f6f_4_k_cu_5967349e6thrust24THRUST_300001_SM_1000_NS12placeholders2_1E[1];
.global .align 1 .b8 _ZN34_INTERNAL_1fe93f6f_4_k_cu_5967349e6thrust24THRUST_300001_SM_1000_NS12placeholders2_2E[1];
.global .align 1 .b8 _ZN34_INTERNAL_1fe93f6f_4_k_cu_5967349e6thrust24THRUST_300001_SM_1000_NS12placeholders2_3E[1];
.global .align 1 .b8 _ZN34_INTERNAL_1fe93f6f_4_k_cu_5967349e6thrust24THRUST_300001_SM_1000_NS12placeholders2_4E[1];
.global .align 1 .b8 _ZN34_INTERNAL_1fe93f6f_4_k_cu_5967349e6thrust24THRUST_300001_SM_1000_NS12placeholders2_5E[1];
.global .align 1 .b8 _ZN34_INTERNAL_1fe93f6f_4_k_cu_5967349e6thrust24THRUST_300001_SM_1000_NS12placeholders2_6E[1];
.global .align 1 .b8 _ZN34_INTERNAL_1fe93f6f_4_k_cu_5967349e6thrust24THRUST_300001_SM_1000_NS12placeholders2_7E[1];
.global .align 1 .b8 _ZN34_INTERNAL_1fe93f6f_4_k_cu_5967349e6thrust24THRUST_300001_SM_1000_NS12placeholders2_8E[1];
.global .align 1 .b8 _ZN34_INTERNAL_1fe93f6f_4_k_cu_5967349e6thrust24THRUST_300001_SM_1000_NS12placeholders2_9E[1];
.global .align 1 .b8 _ZN34_INTERNAL_1fe93f6f_4_k_cu_5967349e6thrust24THRUST_300001_SM_1000_NS12placeholders3_10E[1];
.global .align 1 .b8 _ZN34_INTERNAL_1fe93f6f_4_k_cu_5967349e6thrust24THRUST_300001_SM_1000_NS3seqE[1];

.visible .entry _Z6kernelPN6thrust24THRUST_300001_SM_1000_NS7complexIdEES2_S3_(
	.param .u64 .ptr .align 1 _Z6kernelPN6thrust24THRUST_300001_SM_1000_NS7complexIdEES2_S3__param_0,
	.param .align 16 .b8 _Z6kernelPN6thrust24THRUST_300001_SM_1000_NS7complexIdEES2_S3__param_1[16],
	.param .u64 .ptr .align 1 _Z6kernelPN6thrust24THRUST_300001_SM_1000_NS7complexIdEES2_S3__param_2
)
{


	ret;

}
	// .globl	_Z15template_kernelIiEvPT_
.visible .entry _Z15template_kernelIiEvPT_(
	.param .u64 .ptr .align 1 _Z15template_kernelIiEvPT__param_0
)
{


	ret;

}
	// .globl	_ZN3cub18CUB_300001_SM_10006detail11EmptyKernelIvEEvv
.visible .entry _ZN3cub18CUB_300001_SM_10006detail11EmptyKernelIvEEvv()
{


	ret;

}
	// .globl	_ZN3cub18CUB_300001_SM_10006detail6reduce28DeviceReduceSingleTileKernelINS2_10policy_hubIdjN4cuda3std3__44plusIdEEE10Policy1000EN6thrust24THRUST_300001_SM_1000_NS10device_ptrIdEEPdjS9_ddNS7_10__identityEEEvT0_T1_T2_T3_T4_T6_
.visible .entry _ZN3cub18CUB_300001_SM_10006detail6reduce28DeviceReduceSingleTileKernelINS2_10policy_hubIdjN4cuda3std3__44plusIdEEE10Policy1000EN6thrust24THRUST_300001_SM_1000_NS10device_ptrIdEEPdjS9_ddNS7_10__identityEEEvT0_T1_T2_T3_T4_T6_(
	.param .align 8 .b8 _ZN3cub18CUB_300001_SM_10006detail6reduce28DeviceReduceSingleTileKernelINS2_10policy_hubIdjN4cuda3std3__44plusIdEEE10Policy1000EN6thrust24THRUST_300001_SM_1000_NS10device_ptrIdEEPdjS9_ddNS7_10__identityEEEvT0_T1_T2_T3_T4_T6__param_0[8],
	.param .u64 .ptr .align 1 _ZN3cub18CUB_300001_SM_10006detail6reduce28DeviceReduceSingleTileKernelINS2_10policy_hubIdjN4cuda3std3__44plusIdEEE10Policy1000EN6thrust24THRUST_300001_SM_1000_NS10device_ptrIdEEPdjS9_ddNS7_10__identityEEEvT0_T1_T2_T3_T4_T6__param_1,
	.param .u32 _ZN3cub18CUB_300001_SM_10006detail6reduce28DeviceReduceSingleTileKernelINS2_10policy_hubIdjN4cuda3std3__44plusIdEEE10Policy1000EN6thrust24THRUST_300001_SM_1000_NS10device_ptrIdEEPdjS9_ddNS7_10__identityEEEvT0_T1_T2_T3_T4_T6__param_2,
	.param .align 1 .b8 _ZN3cub18CUB_300001_SM_10006detail6reduce28DeviceReduceSingleTileKernelINS2_10policy_hubIdjN4cuda3std3__44plusIdEEE10Policy1000EN6thrust24THRUST_300001_SM_1000_NS10device_ptrIdEEPdjS9_ddNS7_10__identityEEEvT0_T1_T2_T3_T4_T6__param_3[1],
	.param .f64 _ZN3cub18CUB_300001_SM_10006detail6reduce28DeviceReduceSingleTileKernelINS2_10policy_hubIdjN4cuda3std3__44plusIdEEE10Policy1000EN6thrust24THRUST_300001_SM_1000_NS10device_ptrIdEEPdjS9_ddNS7_10__identityEEEvT0_T1_T2_T3_T4_T6__param_4,
	.param .align 1 .b8 _ZN3cub18CUB_300001_SM_10006detail6reduce28DeviceReduceSingleTileKernelINS2_10policy_hubIdjN4cuda3std3__44plusIdEEE10Policy1000EN6thrust24THRUST_300001_SM_1000_NS10device_ptrIdEEPdjS9_ddNS7_10__identityEEEvT0_T1_T2_T3_T4_T6__param_5[1]
)
.maxntid 640
.minnctapersm 1
{
	.reg .pred 	%p<71>;
	.reg .b32 	%r<288>;
	.reg .b64 	%rd<114>;
	.reg .b64 	%fd<380>;
	// demoted variable
	.shared .align 8 .b8 _ZZN3cub18CUB_300001_SM_10006detail6reduce28DeviceReduceSingleTileKernelINS2_10policy_hubIdjN4cuda3std3__44plusIdEEE10Policy1000EN6thrust24THRUST_300001_SM_1000_NS10device_ptrIdEEPdjS9_ddNS7_10__identityEEEvT0_T1_T2_T3_T4_T6_E12temp_storage[192];
	ld.param.u64 	%rd9, [_ZN3cub18CUB_300001_SM_10006detail6reduce28DeviceReduceSingleTileKernelINS2_10policy_hubIdjN4cuda3std3__44plusIdEEE10Policy1000EN6thrust24THRUST_300001_SM_1000_NS10device_ptrIdEEPdjS9_ddNS7_10__identityEEEvT0_T1_T2_T3_T4_T6__param_0];
	ld.param.u64 	%rd10, [_ZN3cub18CUB_300001_SM_10006detail6reduce28DeviceReduceSingleTileKernelINS2_10policy_hubIdjN4cuda3std3__44plusIdEEE10Policy1000EN6thrust24THRUST_300001_SM_1000_NS10device_ptrIdEEPdjS9_ddNS7_10__identityEEEvT0_T1_T2_T3_T4_T6__param_1];
	ld.param.u32 	%r51, [_ZN3cub18CUB_300001_SM_10006detail6reduce28DeviceReduceSingleTileKernelINS2_10policy_hubIdjN4cuda3std3__44plusIdEEE10Policy1000EN6thrust24THRUST_300001_SM_1000_NS10device_ptrIdEEPdjS9_ddNS7_10__identityEEEvT0_T1_T2_T3_T4_T6__param_2];
	ld.param.f64 	%fd42, [_ZN3cub18CUB_300001_SM_10006detail6reduce28DeviceReduceSingleTileKernelINS2_10policy_hubIdjN4cuda3std3__44plusIdEEE10Policy1000EN6thrust24THRUST_300001_SM_1000_NS10device_ptrIdEEPdjS9_ddNS7_10__identityEEEvT0_T1_T2_T3_T4_T6__param_4];
	cvta.to.global.u64 	%rd1, %rd10;
	setp.ne.s32 	%p1, %r51, 0;
	@%p1 bra 	$L__BB3_3;
	mov.u32 	%r270, %tid.x;
	setp.ne.s32 	%p70, %r270, 0;
	@%p70 bra 	$L__BB3_52;
	st.global.f64 	[%rd1], %fd42;
	bra.uni 	$L__BB3_52;
$L__BB3_3:
	cvta.to.global.u64 	%rd2, %rd9;
	setp.gt.u32 	%p2, %r51, 5119;
	@%p2 bra 	$L__BB3_28;
	mov.u32 	%r1, %tid.x;
	setp.ge.u32 	%p24, %r1, %r51;
	mov.f64 	%fd367, 0d0000000000000000;
	mov.u32 	%r274, %r1;
	@%p24 bra 	$L__BB3_6;
	mul.wide.u32 	%rd83, %r1, 8;
	add.s64 	%rd84, %rd2, %rd83;
	ld.global.f64 	%fd367, [%rd84];
	add.s32 	%r274, %r1, 640;
$L__BB3_6:
	setp.ge.u32 	%p25, %r274, %r51;
	@%p25 bra 	$L__BB3_19;
	not.b32 	%r146, %r274;
	add.s32 	%r147, %r51, %r146;
	mul.hi.u32 	%r148, %r147, -858993459;
	shr.u32 	%r149, %r148, 9;
	add.s32 	%r4, %r149, 1;
	and.b32  	%r5, %r4, 15;
	setp.lt.u32 	%p26, %r147, 9600;
	@%p26 bra 	$L__BB3_10;
	and.b32  	%r150, %r4, 16777200;
	neg.s32 	%r272, %r150;
	mul.wide.u32 	%rd85, %r274, 8;
	add.s64 	%rd86, %rd85, %rd2;
	add.s64 	%rd112, %rd86, 40960;
$L__BB3_9:
	.pragma "nounroll";
	ld.global.f64 	%fd181, [%rd112+-40960];
	add.f64 	%fd182, %fd367, %fd181;
	ld.global.f64 	%fd183, [%rd112+-35840];
	add.f64 	%fd184, %fd182, %fd183;
	ld.global.f64 	%fd185, [%rd112+-30720];
	add.f64 	%fd186, %fd184, %fd185;
	ld.global.f64 	%fd187, [%rd112+-25600];
	add.f64 	%fd188, %fd186, %fd187;
	ld.global.f64 	%fd189, [%rd112+-20480];
	add.f64 	%fd190, %fd188, %fd189;
	ld.global.f64 	%fd191, [%rd112+-15360];
	add.f64 	%fd192, %fd190, %fd191;
	ld.global.f64 	%fd193, [%rd112+-10240];
	add.f64 	%fd194, %fd192, %fd193;
	ld.global.f64 	%fd195, [%rd112+-5120];
	add.f64 	%fd196, %fd194, %fd195;
	ld.global.f64 	%fd197, [%rd112];
	add.f64 	%fd198, %fd196, %fd197;
	ld.global.f64 	%fd199, [%rd112+5120];
	add.f64 	%fd200, %fd198, %fd199;
	ld.global.f64 	%fd201, [%rd112+10240];
	add.f64 	%fd202, %fd200, %fd201;
	ld.global.f64 	%fd203, [%rd112+15360];
	add.f64 	%fd204, %fd202, %fd203;
	ld.global.f64 	%fd205, [%rd112+20480];
	add.f64 	%fd206, %fd204, %fd205;
	ld.global.f64 	%fd207, [%rd112+25600];
	add.f64 	%fd208, %fd206, %fd207;
	ld.global.f64 	%fd209, [%rd112+30720];
	add.f64 	%fd210, %fd208, %fd209;
	ld.global.f64 	%fd211, [%rd112+35840];
	add.f64 	%fd367, %fd210, %fd211;
	add.s32 	%r274, %r274, 10240;
	add.s32 	%r272, %r272, 16;
	add.s64 	%rd112, %rd112, 81920;
	setp.ne.s32 	%p27, %r272, 0;
	@%p27 bra 	$L__BB3_9;
$L__BB3_10:
	setp.eq.s32 	%p28, %r5, 0;
	@%p28 bra 	$L__BB3_19;
	and.b32  	%r12, %r4, 7;
	setp.lt.u32 	%p29, %r5, 8;
	@%p29 bra 	$L__BB3_13;
	mul.wide.u32 	%rd87, %r274, 8;
	add.s64 	%rd88, %rd2, %rd87;
	ld.global.f64 	%fd213, [%rd88];
	add.f64 	%fd214, %fd367, %fd213;
	ld.global.f64 	%fd215, [%rd88+5120];
	add.f64 	%fd216, %fd214, %fd215;
	ld.global.f64 	%fd217, [%rd88+10240];
	add.f64 	%fd218, %fd216, %fd217;
	ld.global.f64 	%fd219, [%rd88+15360];
	add.f64 	%fd220, %fd218, %fd219;
	ld.global.f64 	%fd221, [%rd88+20480];
	add.f64 	%fd222, %fd220, %fd221;
	ld.global.f64 	%fd223, [%rd88+25600];
	add.f64 	%fd224, %fd222, %fd223;
	ld.global.f64 	%fd225, [%rd88+30720];
	add.f64 	%fd226, %fd224, %fd225;
	ld.global.f64 	%fd227, [%rd88+35840];
	add.f64 	%fd367, %fd226, %fd227;
	add.s32 	%r274, %r274, 5120;
$L__BB3_13:
	setp.eq.s32 	%p30, %r12, 0;
	@%p30 bra 	$L__BB3_19;
	and.b32  	%r15, %r4, 3;
	setp.lt.u32 	%p31, %r12, 4;
	@%p31 bra 	$L__BB3_16;
	mul.wide.u32 	%rd89, %r274, 8;
	add.s64 	%rd90, %rd2, %rd89;
	ld.global.f64 	%fd229, [%rd90];
	add.f64 	%fd230, %fd367, %fd229;
	ld.global.f64 	%fd231, [%rd90+5120];
	add.f64 	%fd232, %fd230, %fd231;
	ld.global.f64 	%fd233, [%rd90+10240];
	add.f64 	%fd234, %fd232, %fd233;
	ld.global.f64 	%fd235, [%rd90+15360];
	add.f64 	%fd367, %fd234, %fd235;
	add.s32 	%r274, %r274, 2560;
$L__BB3_16:
	setp.eq.s32 	%p32, %r15, 0;
	@%p32 bra 	$L__BB3_19;
	mul.wide.u32 	%rd91, %r274, 8;
	add.s64 	%rd113, %rd2, %rd91;
	neg.s32 	%r277, %r15;
$L__BB3_18:
	.pragma "nounroll";
	ld.global.f64 	%fd236, [%rd113];
	add.f64 	%fd367, %fd367, %fd236;
	add.s64 	%rd113, %rd113, 5120;
	add.s32 	%r277, %r277, 1;
	setp.ne.s32 	%p33, %r277, 0;
	@%p33 bra 	$L__BB3_18;
$L__BB3_19:
	setp.lt.u32 	%p34, %r51, 640;
	@%p34 bra 	$L__BB3_24;
	// begin inline asm
	mov.u32 %r214, %laneid;
	// end inline asm
	mov.b64 	%rd102, %fd367;
	mov.b64 	{%r216, %r221}, %rd102;
	mov.b32 	%r222, 1;
	mov.b32 	%r263, 31;
	mov.b32 	%r264, -1;
	// begin inline asm
	shfl.sync.down.b32 %r215, %r216, %r222, %r263, %r264;
	// end inline asm
	// begin inline asm
	shfl.sync.down.b32 %r220, %r221, %r222, %r263, %r264;
	// end inline asm
	mov.b64 	%rd103, {%r215, %r220};
	mov.b64 	%fd307, %rd103;
	setp.gt.s32 	%p62, %r214, 30;
	add.f64 	%fd308, %fd367, %fd307;
	selp.f64 	%fd309, %fd367, %fd308, %p62;
	mov.b64 	%rd104, %fd309;
	mov.b64 	{%r226, %r231}, %rd104;
	mov.b32 	%r232, 2;
	// begin inline asm
	shfl.sync.down.b32 %r225, %r226, %r232, %r263, %r264;
	// end inline asm
	// begin inline asm
	shfl.sync.down.b32 %r230, %r231, %r232, %r263, %r264;
	// end inline asm
	mov.b64 	%rd105, {%r225, %r230};
	mov.b64 	%fd310, %rd105;
	setp.gt.s32 	%p63, %r214, 29;
	add.f64 	%fd311, %fd309, %fd310;
	selp.f64 	%fd312, %fd309, %fd311, %p63;
	mov.b64 	%rd106, %fd312;
	mov.b64 	{%r236, %r241}, %rd106;
	mov.b32 	%r242, 4;
	// begin inline asm
	shfl.sync.down.b32 %r235, %r236, %r242, %r263, %r264;
	// end inline asm
	// begin inline asm
	shfl.sync.down.b32 %r240, %r241, %r242, %r263, %r264;
	// end inline asm
	mov.b64 	%rd107, {%r235, %r240};
	mov.b64 	%fd313, %rd107;
	setp.gt.s32 	%p64, %r214, 27;
	add.f64 	%fd314, %fd312, %fd313;
	selp.f64 	%fd315, %fd312, %fd314, %p64;
	mov.b64 	%rd108, %fd315;
	mov.b64 	{%r246, %r251}, %rd108;
	mov.b32 	%r252, 8;
	// begin inline asm
	shfl.sync.down.b32 %r245, %r246, %r252, %r263, %r264;
	// end inline asm
	// begin inline asm
	shfl.sync.down.b32 %r250, %r251, %r252, %r263, %r264;
	// end inline asm
	mov.b64 	%rd109, {%r245, %r250};
	mov.b64 	%fd316, %rd109;
	setp.gt.s32 	%p65, %r214, 23;
	add.f64 	%fd317, %fd315, %fd316;
	selp.f64 	%fd318, %fd315, %fd317, %p65;
	mov.b64 	%rd110, %fd318;
	mov.b64 	{%r256, %r261}, %rd110;
	mov.b32 	%r262, 16;
	// begin inline asm
	shfl.sync.down.b32 %r255, %r256, %r262, %r263, %r264;
	// end inline asm
	// begin inline asm
	shfl.sync.down.b32 %r260, %r261, %r262, %r263, %r264;
	// end inline asm
	mov.b64 	%rd111, {%r255, %r260};
	mov.b64 	%fd319, %rd111;
	setp.gt.s32 	%p66, %r214, 15;
	add.f64 	%fd16, %fd318, %fd319;
	selp.f64 	%fd379, %fd318, %fd16, %p66;
	setp.ne.s32 	%p67, %r214, 0;
	@%p67 bra 	$L__BB3_22;
	shr.u32 	%r265, %r1, 2;
	and.b32  	%r266, %r265, 248;
	mov.u32 	%r267, _ZZN3cub18CUB_300001_SM_10006detail6reduce28DeviceReduceSingleTileKernelINS2_10policy_hubIdjN4cuda3std3__44plusIdEEE10Policy1000EN6thrust24THRUST_300001_SM_1000_NS10device_ptrIdEEPdjS9_ddNS7_10__identityEEEvT0_T1_T2_T3_T4_T6_E12temp_storage;
	add.s32 	%r268, %r267, %r266;
	st.shared.f64 	[%r268+24], %fd16;
$L__BB3_22:
	bar.sync 	0;
	setp.ne.s32 	%p68, %r1, 0;
	@%p68 bra 	$L__BB3_50;
	ld.shared.f64 	%fd320, [_ZZN3cub18CUB_300001_SM_10006detail6reduce28DeviceReduceSingleTileKernelINS2_10policy_hubIdjN4cuda3std3__44plusIdEEE10Policy1000EN6thrust24THRUST_300001_SM_1000_NS10device_ptrIdEEPdjS9_ddNS7_10__identityEEEvT0_T1_T2_T3_T4_T6_E12temp_storage+32];
	add.f64 	%fd321, %fd379, %fd320;
	ld.shared.f64 	%fd322, [_ZZN3cub18CUB_300001_SM_10006detail6reduce28DeviceReduceSingleTileKernelINS2_10policy_hubIdjN4cuda3std3__44plusIdEEE10Policy1000EN6thrust24THRUST_300001_SM_1000_NS10device_ptrIdEEPdjS9_ddNS7_10__identityEEEvT0_T1_T2_T3_T4_T6_E12temp_storage+40];
	add.f64 	%fd323, %fd321, %fd322;
	ld.shared.f64 	%fd324, [_ZZN3cub18CUB_300001_SM_10006detail6reduce28DeviceReduceSingleTileKernelINS2_10policy_hubIdjN4cuda3std3__44plusIdEEE10Policy1000EN6thrust24THRUST_300001_SM_1000_NS10device_ptrIdEEPdjS9_ddNS7_10__identityEEEvT0_T1_T2_T3_T4_T6_E12temp_storage+48];
	add.f64 	%fd325, %fd323, %fd324;
	ld.shared.f64 	%fd326, [_ZZN3cub18CUB_300001_SM_10006detail6reduce28DeviceReduceSingleTileKernelINS2_10policy_hubIdjN4cuda3std3__44plusIdEEE10Policy1000EN6thrust24THRUST_300001_SM_1000_NS10device_ptrIdEEPdjS9_ddNS7_10__identityEEEvT0_T1_T2_T3_T4_T6_E12temp_storage+56];
	add.f64 	%fd327, %fd325, %fd326;
	ld.shared.f64 	%fd328, [_ZZN3cub18CUB_300001_SM_10006detail6reduce28DeviceReduceSingleTileKernelINS2_10policy_hubIdjN4cuda3std3__44plusIdEEE10Policy1000EN6thrust24THRUST_300001_SM_1000_NS10device_ptrIdEEPdjS9_ddNS7_10__identityEEEvT0_T1_T2_T3_T4_T6_E12temp_storage+64];
	add.f64 	%fd329, %fd327, %fd328;
	ld.shared.f64 	%fd330, [_ZZN3cub18CUB_300001_SM_10006detail6reduce28DeviceReduceSingleTileKernelINS2_10policy_hubIdjN4cuda3std3__44plusIdEEE10Policy1000EN6thrust24THRUST_300001_SM_1000_NS10device_ptrIdEEPdjS9_ddNS7_10__identityEEEvT0_T1_T2_T3_T4_T6_E12temp_storage+72];
	add.f64 	%fd331, %fd329, %fd330;
	ld.shared.f64 	%fd332, [_ZZN3cub18CUB_300001_SM_10006detail6reduce28DeviceReduceSingleTileKernelINS2_10policy_hubIdjN4cuda3std3__44plusIdEEE10Policy1000EN6thrust24THRUST_300001_SM_1000_NS10device_ptrIdEEPdjS9_ddNS7_10__identityEEEvT0_T1_T2_T3_T4_T6_E12temp_storage+80];
	add.f64 	%fd333, %fd331, %fd332;
	ld.shared.f64 	%fd334, [_ZZN3cub18CUB_300001_SM_10006detail6reduce28DeviceReduceSingleTileKernelINS2_10policy_hubIdjN4cuda3std3__44plusIdEEE10Policy1000EN6thrust24THRUST_300001_SM_1000_NS10device_ptrIdEEPdjS9_ddNS7_10__identityEEEvT0_T1_T2_T3_T4_T6_E12temp_storage+88];
	add.f64 	%fd335, %fd333, %fd334;
	ld.shared.f64 	%fd336, [_ZZN3cub18CUB_300001_SM_10006detail6reduce28DeviceReduceSingleTileKernelINS2_10policy_hubIdjN4cuda3std3__44plusIdEEE10Policy1000EN6thrust24THRUST_300001_SM_1000_NS10device_ptrIdEEPdjS9_ddNS7_10__identityEEEvT0_T1_T2_T3_T4_T6_E12temp_storage+96];
	add.f64 	%fd337, %fd335, %fd336;
	ld.shared.f64 	%fd338, [_ZZN3cub18CUB_300001_SM_10006detail6reduce28DeviceReduceSingleTileKernelINS2_10policy_hubIdjN4cuda3std3__44plusIdEEE10Policy1000EN6thrust24THRUST_300001_SM_1000_NS10device_ptrIdEEPdjS9_ddNS7_10__identityEEEvT0_T1_T2_T3_T4_T6_E12temp_storage+104];
	add.f64 	%fd339, %fd337, %fd338;
	ld.shared.f64 	%fd340, [_ZZN3cub18CUB_300001_SM_10006detail6reduce28DeviceReduceSingleTileKernelINS2_10policy_hubIdjN4cuda3std3__44plusIdEEE10Policy1000EN6thrust24THRUST_300001_SM_1000_NS10device_ptrIdEEPdjS9_ddNS7_10__identityEEEvT0_T1_T2_T3_T4_T6_E12temp_storage+112];
	add.f64 	%fd341, %fd339, %fd340;
	ld.shared.f64 	%fd342, [_ZZN3cub18CUB_300001_SM_10006detail6reduce28DeviceReduceSingleTileKernelINS2_10policy_hubIdjN4cuda3std3__44plusIdEEE10Policy1000EN6thrust24THRUST_300001_SM_1000_NS10device_ptrIdEEPdjS9_ddNS7_10__identityEEEvT0_T1_T2_T3_T4_T6_E12temp_storage+120];
	add.f64 	%fd343, %fd341, %fd342;
	ld.shared.f64 	%fd344, [_ZZN3cub18CUB_300001_SM_10006detail6reduce28DeviceReduceSingleTileKernelINS2_10policy_hubIdjN4cuda3std3__44plusIdEEE10Policy1000EN6thrust24THRUST_300001_SM_1000_NS10device_ptrIdEEPdjS9_ddNS7_10__identityEEEvT0_T1_T2_T3_T4_T6_E12temp_storage+128];
	add.f64 	%fd345, %fd343, %fd344;
	ld.shared.f64 	%fd346, [_ZZN3cub18CUB_300001_SM_10006detail6reduce28DeviceReduceSingleTileKernelINS2_10policy_hubIdjN4cuda3std3__44plusIdEEE10Policy1000EN6thrust24THRUST_300001_SM_1000_NS10device_ptrIdEEPdjS9_ddNS7_10__identityEEEvT0_T1_T2_T3_T4_T6_E12temp_storage+136];
	add.f64 	%fd347, %fd345, %fd346;
	ld.shared.f64 	%fd348, [_ZZN3cub18CUB_300001_SM_10006detail6reduce28DeviceReduceSingleTileKernelINS2_10policy_hubIdjN4cuda3std3__44plusIdEEE10Policy1000EN6thrust24THRUST_300001_SM_1000_NS10device_ptrIdEEPdjS9_ddNS7_10__identityEEEvT0_T1_T2_T3_T4_T6_E12temp_storage+144];
	add.f64 	%fd349, %fd347, %fd348;
	ld.shared.f64 	%fd350, [_ZZN3cub18CUB_300001_SM_10006detail6reduce28DeviceReduceSingleTileKernelINS2_10policy_hubIdjN4cuda3std3__44plusIdEEE10Policy1000EN6thrust24THRUST_300001_SM_1000_NS10device_ptrIdEEPdjS9_ddNS7_10__identityEEEvT0_T1_T2_T3_T4_T6_E12temp_storage+152];
	add.f64 	%fd351, %fd349, %fd350;
	ld.shared.f64 	%fd352, [_ZZN3cub18CUB_300001_SM_10006detail6reduce28DeviceReduceSingleTileKernelINS2_10policy_hubIdjN4cuda3std3__44plusIdEEE10Policy1000EN6thrust24THRUST_300001_SM_1000_NS10device_ptrIdEEPdjS9_ddNS7_10__identityEEEvT0_T1_T2_T3_T4_T6_E12temp_storage+160];
	add.f64 	%fd353, %fd351, %fd352;
	ld.shared.f64 	%fd354, [_ZZN3cub18CUB_300001_SM_10006detail6reduce28DeviceReduceSingleTileKernelINS2_10policy_hubIdjN4cuda3std3__44plusIdEEE10Policy1000EN6thrust24THRUST_300001_SM_1000_NS10device_ptrIdEEPdjS9_ddNS7_10__identityEEEvT0_T1_T2_T3_T4_T6_E12temp_storage+168];
	add.f64 	%fd355, %fd353, %fd354;
	ld.shared.f64 	%fd356, [_ZZN3cub18CUB_300001_SM_10006detail6reduce28DeviceReduceSingleTileKernelINS2_10policy_hubIdjN4cuda3std3__44plusIdEEE10Policy1000EN6thrust24THRUST_300001_SM_1000_NS10device_ptrIdEEPdjS9_ddNS7_10__identityEEEvT0_T1_T2_T3_T4_T6_E12temp_storage+176];
	add.f64 	%fd379, %fd355, %fd356;
	bra.uni 	$L__BB3_50;
$L__BB3_24:
	// begin inline asm
	mov.u32 %r151, %laneid;
	// end inline asm
	and.b32  	%r202, %r1, 992;
	add.s32 	%r203, %r202, 32;
	setp.gt.u32 	%p35, %r203, %r51;
	not.b32 	%r204, %r202;
	add.s32 	%r205, %r51, %r204;
	selp.b32 	%r200, %r205, 31, %p35;
	mov.b64 	%rd92, %fd367;
	mov.b64 	{%r153, %r158}, %rd92;
	mov.b32 	%r159, 1;
	mov.b32 	%r201, -1;
	// begin inline asm
	shfl.sync.down.b32 %r152, %r153, %r159, %r200, %r201;
	// end inline asm
	// begin inline asm
	shfl.sync.down.b32 %r157, %r158, %r159, %r200, %r201;
	// end inline asm
	mov.b64 	%rd93, {%r152, %r157};
	mov.b64 	%fd237, %rd93;
	setp.lt.s32 	%p36, %r151, %r200;
	add.f64 	%fd238, %fd367, %fd237;
	selp.f64 	%fd239, %fd238, %fd367, %p36;
	mov.b64 	%rd94, %fd239;
	mov.b64 	{%r163, %r168}, %rd94;
	mov.b32 	%r169, 2;
	// begin inline asm
	shfl.sync.down.b32 %r162, %r163, %r169, %r200, %r201;
	// end inline asm
	// begin inline asm
	shfl.sync.down.b32 %r167, %r168, %r169, %r200, %r201;
	// end inline asm
	mov.b64 	%rd95, {%r162, %r167};
	mov.b64 	%fd240, %rd95;
	add.s32 	%r206, %r151, 2;
	setp.gt.s32 	%p37, %r206, %r200;
	add.f64 	%fd241, %fd239, %fd240;
	selp.f64 	%fd242, %fd239, %fd241, %p37;
	mov.b64 	%rd96, %fd242;
	mov.b64 	{%r173, %r178}, %rd96;
	mov.b32 	%r179, 4;
	// begin inline asm
	shfl.sync.down.b32 %r172, %r173, %r179, %r200, %r201;
	// end inline asm
	// begin inline asm
	shfl.sync.down.b32 %r177, %r178, %r179, %r200, %r201;
	// end inline asm
	mov.b64 	%rd97, {%r172, %r177};
	mov.b64 	%fd243, %rd97;
	add.s32 	%r207, %r151, 4;
	setp.gt.s32 	%p38, %r207, %r200;
	add.f64 	%fd244, %fd242, %fd243;
	selp.f64 	%fd245, %fd242, %fd244, %p38;
	mov.b64 	%rd98, %fd245;
	mov.b64 	{%r183, %r188}, %rd98;
	mov.b32 	%r189, 8;
	// begin inline asm
	shfl.sync.down.b32 %r182, %r183, %r189, %r200, %r201;
	// end inline asm
	// begin inline asm
	shfl.sync.down.b32 %r187, %r188, %r189, %r200, %r201;
	// end inline asm
	mov.b64 	%rd99, {%r182, %r187};
	mov.b64 	%fd246, %rd99;
	add.s32 	%r208, %r151, 8;
	setp.gt.s32 	%p39, %r208, %r200;
	add.f64 	%fd247, %fd245, %fd246;
	selp.f64 	%fd248, %fd245, %fd247, %p39;
	mov.b64 	%rd100, %fd248;
	mov.b64 	{%r193, %r198}, %rd100;
	mov.b32 	%r199, 16;
	// begin inline asm
	shfl.sync.down.b32 %r192, %r193, %r199, %r200, %r201;
	// end inline asm
	// begin inline asm
	shfl.sync.down.b32 %r197, %r198, %r199, %r200, %r201;
	// end inline asm
	mov.b64 	%rd101, {%r192, %r197};
	mov.b64 	%fd249, %rd101;
	add.s32 	%r209, %r151, 16;
	setp.gt.s32 	%p40, %r209, %r200;
	add.f64 	%fd250, %fd248, %fd249;
	selp.f64 	%fd379, %fd248, %fd250, %p40;
	setp.ne.s32 	%p41, %r151, 0;
	@%p41 bra 	$L__BB3_26;
	shr.u32 	%r210, %r1, 2;
	and.b32  	%r211, %r210, 248;
	mov.u32 	%r212, _ZZN3cub18CUB_300001_SM_10006detail6reduce28DeviceReduceSingleTileKernelINS2_10policy_hubIdjN4cuda3std3__44plusIdEEE10Policy1000EN6thrust24THRUST_300001_SM_1000_NS10device_ptrIdEEPdjS9_ddNS7_10__identityEEEvT0_T1_T2_T3_T4_T6_E12temp_storage;
	add.s32 	%r213, %r212, %r211;
	st.shared.f64 	[%r213+24], %fd379;
$L__BB3_26:
	bar.sync 	0;
	setp.ne.s32 	%p42, %r1, 0;
	@%p42 bra 	$L__BB3_50;
	setp.gt.u32 	%p43, %r51, 32;
	ld.shared.f64 	%fd251, [_ZZN3cub18CUB_300001_SM_10006detail6reduce28DeviceReduceSingleTileKernelINS2_10policy_hubIdjN4cuda3std3__44plusIdEEE10Policy1000EN6thrust24THRUST_300001_SM_1000_NS10device_ptrIdEEPdjS9_ddNS7_10__identityEEEvT0_T1_T2_T3_T4_T6_E12temp_storage+32];
	add.f64 	%fd252, %fd379, %fd251;
	selp.f64 	%fd253, %fd252, %fd379, %p43;
	setp.gt.u32 	%p44, %r51, 64;
	ld.shared.f64 	%fd254, [_ZZN3cub18CUB_300001_SM_10006detail6reduce28DeviceReduceSingleTileKernelINS2_10policy_hubIdjN4cuda3std3__44plusIdEEE10Policy1000EN6thrust24THRUST_300001_SM_1000_NS10device_ptrIdEEPdjS9_ddNS7_10__identityEEEvT0_T1_T2_T3_T4_T6_E12temp_storage+40];
	add.f64 	%fd255, %fd254, %fd253;
	selp.f64 	%fd256, %fd255, %fd253, %p44;
	setp.gt.u32 	%p45, %r51, 96;
	ld.shared.f64 	%fd257, [_ZZN3cub18CUB_300001_SM_10006detail6reduce28DeviceReduceSingleTileKernelINS2_10policy_hubIdjN4cuda3std3__44plusIdEEE10Policy1000EN6thrust24THRUST_300001_SM_1000_NS10device_ptrIdEEPdjS9_ddNS7_10__identityEEEvT0_T1_T2_T3_T4_T6_E12temp_storage+48];
	add.f64 	%fd258, %fd257, %fd256;
	selp.f64 	%fd259, %fd258, %fd256, %p45;
	setp.gt.u32 	%p46, %r51, 128;
	ld.shared.f64 	%fd260, [_ZZN3cub18CUB_300001_SM_10006detail6reduce28DeviceReduceSingleTileKernelINS2_10policy_hubIdjN4cuda3std3__44plusIdEEE10Policy1000EN6thrust24THRUST_300001_SM_1000_NS10device_ptrIdEEPdjS9_ddNS7_10__identityEEEvT0_T1_T2_T3_T4_T6_E12temp_storage+56];
	add.f64 	%fd261, %fd260, %fd259;
	selp.f64 	%fd262, %fd261, %fd259, %p46;
	setp.gt.u32 	%p47, %r51, 160;
	ld.shared.f64 	%fd263, [_ZZN3cub18CUB_300001_SM_10006detail6reduce28DeviceReduceSingleTileKernelINS2_10policy_hubIdjN4cuda3std3__44plusIdEEE10Policy1000EN6thrust24THRUST_300001_SM_1000_NS10device_ptrIdEEPdjS9_ddNS7_10__identityEEEvT0_T1_T2_T3_T4_T6_E12temp_storage+64];
	add.f64 	%fd264, %fd263, %fd262;
	selp.f64 	%fd265, %fd264, %fd262, %p47;
	setp.gt.u32 	%p48, %r51, 192;
	ld.shared.f64 	%fd266, [_ZZN3cub18CUB_300001_SM_10006detail6reduce28DeviceReduceSingleTileKernelINS2_10policy_hubIdjN4cuda3std3__44plusIdEEE10Policy1000EN6thrust24THRUST_300001_SM_1000_NS10device_ptrIdEEPdjS9_ddNS7_10__identityEEEvT0_T1_T2_T3_T4_T6_E12temp_storage+72];
	add.f64 	%fd267, %fd266, %fd265;
	selp.f64 	%fd268, %fd267, %fd265, %p48;
	setp.gt.u32 	%p49, %r51, 224;
	ld.shared.f64 	%fd269, [_ZZN3cub18CUB_300001_SM_10006detail6reduce28DeviceReduceSingleTileKernelINS2_10policy_hubIdjN4cuda3std3__44plusIdEEE10Policy1000EN6thrust24THRUST_300001_SM_1000_NS10device_ptrIdEEPdjS9_ddNS7_10__identityEEEvT0_T1_T2_T3_T4_T6_E12temp_storage+80];
	add.f64 	%fd270, %fd269, %fd268;
	selp.f64 	%fd271, %fd270, %fd268, %p49;
	setp.gt.u32 	%p50, %r51, 256;
	ld.shared.f64 	%fd272, [_ZZN3cub18CUB_300001_SM_10006detail6reduce28DeviceReduceSingleTileKernelINS2_10policy_hubIdjN4cuda3std3__44plusIdEEE10Policy1000EN6thrust24THRUST_300001_SM_1000_NS10device_ptrIdEEPdjS9_ddNS7_10__identityEEEvT0_T1_T2_T3_T4_T6_E12temp_storage+88];
	add.f64 	%fd273, %fd272, %fd271;
	selp.f64 	%fd274, %fd273, %fd271, %p50;
	setp.gt.u32 	%p51, %r51, 288;
	ld.shared.f64 	%fd275, [_ZZN3cub18CUB_300001_SM_10006detail6reduce28DeviceReduceSingleTileKernelINS2_10policy_hubIdjN4cuda3std3__44plusIdEEE10Policy1000EN6thrust24THRUST_300001_SM_1000_NS10device_ptrIdEEPdjS9_ddNS7_10__identityEEEvT0_T1_T2_T3_T4_T6_E12temp_storage+96];
	add.f64 	%fd276, %fd275, %fd274;
	selp.f64 	%fd277, %fd276, %fd274, %p51;
	setp.gt.u32 	%p52, %r51, 320;
	ld.shared.f64 	%fd278, [_ZZN3cub18CUB_300001_SM_10006detail6reduce28DeviceReduceSingleTileKernelINS2_10policy_hubIdjN4cuda3std3__44plusIdEEE10Policy1000EN6thrust24THRUST_300001_SM_1000_NS10device_ptrIdEEPdjS9_ddNS7_10__identityEEEvT0_T1_T2_T3_T4_T6_E12temp_storage+104];
	add.f64 	%fd279, %fd278, %fd277;
	selp.f64 	%fd280, %fd279, %fd277, %p52;
	setp.gt.u32 	%p53, %r51, 352;
	ld.shared.f64 	%fd281, [_ZZN3cub18CUB_300001_SM_10006detail6reduce28DeviceReduceSingleTileKernelINS2_10policy_hubIdjN4cuda3std3__44plusIdEEE10Policy1000EN6thrust24THRUST_300001_SM_1000_NS10device_ptrIdEEPdjS9_ddNS7_10__identityEEEvT0_T1_T2_T3_T4_T6_E12temp_storage+112];
	add.f64 	%fd282, %fd281, %fd280;
	selp.f64 	%fd283, %fd282, %fd280, %p53;
	setp.gt.u32 	%p54, %r51, 384;
	ld.shared.f64 	%fd284, [_ZZN3cub18CUB_300001_SM_10006detail6reduce28DeviceReduceSingleTileKernelINS2_10policy_hubIdjN4cuda3std3__44plusIdEEE10Policy1000EN6thrust24THRUST_300001_SM_1000_NS10device_ptrIdEEPdjS9_ddNS7_10__identityEEEvT0_T1_T2_T3_T4_T6_E12temp_storage+120];
	add.f64 	%fd285, %fd284, %fd283;
	selp.f64 	%fd286, %fd285, %fd283, %p54;
	setp.gt.u32 	%p55, %r51, 416;
	ld.shared.f64 	%fd287, [_ZZN3cub18CUB_300001_SM_10006detail6reduce28DeviceReduceSingleTileKernelINS2_10policy_hubIdjN4cuda3std3__44plusIdEEE10Policy1000EN6thrust24THRUST_300001_SM_1000_NS10device_ptrIdEEPdjS9_ddNS7_10__identityEEEvT0_T1_T2_T3_T4_T6_E12temp_storage+128];
	add.f64 	%fd288, %fd287, %fd286;
	selp.f64 	%fd289, %fd288, %fd286, %p55;
	setp.gt.u32 	%p56, %r51, 448;
	ld.shared.f64 	%fd290, [_ZZN3cub18CUB_300001_SM_10006detail6reduce28DeviceReduceSingleTileKernelINS2_10policy_hubIdjN4cuda3std3__44plusIdEEE10Policy1000EN6thrust24THRUST_300001_SM_1000_NS10device_ptrIdEEPdjS9_ddNS7_10__identityEEEvT0_T1_T2_T3_T4_T6_E12temp_storage+136];
	add.f64 	%fd291, %fd290, %fd289;
	selp.f64 	%fd292, %fd291, %fd289, %p56;
	setp.gt.u32 	%p57, %r51, 480;
	ld.shared.f64 	%fd293, [_ZZN3cub18CUB_300001_SM_10006detail6reduce28DeviceReduceSingleTileKernelINS2_10policy_hubIdjN4cuda3std3__44plusIdEEE10Policy1000EN6thrust24THRUST_300001_SM_1000_NS10device_ptrIdEEPdjS9_ddNS7_10__identityEEEvT0_T1_T2_T3_T4_T6_E12temp_storage+144];
	add.f64 	%fd294, %fd293, %fd292;
	selp.f64 	%fd295, %fd294, %fd292, %p57;
	setp.gt.u32 	%p58, %r51, 512;
	ld.shared.f64 	%fd296, [_ZZN3cub18CUB_300001_SM_10006detail6reduce28DeviceReduceSingleTileKernelINS2_10policy_hubIdjN4cuda3std3__44plusIdEEE10Policy1000EN6thrust24THRUST_300001_SM_1000_NS10device_ptrIdEEPdjS9_ddNS7_10__identityEEEvT0_T1_T2_T3_T4_T6_E12temp_storage+152];
	add.f64 	%fd297, %fd296, %fd295;
	selp.f64 	%fd298, %fd297, %fd295, %p58;
	setp.gt.u32 	%p59, %r51, 544;
	ld.shared.f64 	%fd299, [_ZZN3cub18CUB_300001_SM_10006detail6reduce28DeviceReduceSingleTileKernelINS2_10policy_hubIdjN4cuda3std3__44plusIdEEE10Policy1000EN6thrust24THRUST_300001_SM_1000_NS10device_ptrIdEEPdjS9_ddNS7_10__identityEEEvT0_T1_T2_T3_T4_T6_E12temp_storage+160];
	add.f64 	%fd300, %fd299, %fd298;
	selp.f64 	%fd301, %fd300, %fd298, %p59;
	setp.gt.u32 	%p60, %r51, 576;
	ld.shared.f64 	%fd302, [_ZZN3cub18CUB_300001_SM_10006detail6reduce28DeviceReduceSingleTileKernelINS2_10policy_hubIdjN4cuda3std3__44plusIdEEE10Policy1000EN6thrust24THRUST_300001_SM_1000_NS10device_ptrIdEEPdjS9_ddNS7_10__identityEEEvT0_T1_T2_T3_T4_T6_E12temp_storage+168];
	add.f64 	%fd303, %fd302, %fd301;
	selp.f64 	%fd304, %fd303, %fd301, %p60;
	setp.gt.u32 	%p61, %r51, 608;
	ld.shared.f64 	%fd305, [_ZZN3cub18CUB_300001_SM_10006detail6reduce28DeviceReduceSingleTileKernelINS2_10policy_hubIdjN4cuda3std3__44plusIdEEE10Policy1000EN6thrust24THRUST_300001_SM_1000_NS10device_ptrIdEEPdjS9_ddNS7_10__identityEEEvT0_T1_T2_T3_T4_T6_E12temp_storage+176];
	add.f64 	%fd306, %fd305, %fd304;
	selp.f64 	%fd379, %fd306, %fd304, %p61;
	bra.uni 	$L__BB3_50;
$L__BB3_28:
	mov.u32 	%r21, %tid.x;
	mul.wide.u32 	%rd11, %r21, 8;
	add.s64 	%rd12, %rd2, %rd11;
	ld.global.f64 	%fd43, [%rd12];
	ld.global.f64 	%fd44, [%rd12+5120];
	ld.global.f64 	%fd45, [%rd12+10240];
	ld.global.f64 	%fd46, [%rd12+15360];
	ld.global.f64 	%fd47, [%rd12+20480];
	ld.global.f64 	%fd48, [%rd12+25600];
	ld.global.f64 	%fd49, [%rd12+30720];
	ld.global.f64 	%fd50, [%rd12+35840];
	add.f64 	%fd51, %fd43, %fd44;
	add.f64 	%fd52, %fd51, %fd45;
	add.f64 	%fd53, %fd52, %fd46;
	add.f64 	%fd54, %fd53, %fd47;
	add.f64 	%fd55, %fd54, %fd48;
	add.f64 	%fd56, %fd55, %fd49;
	add.f64 	%fd378, %fd56, %fd50;
	add.s32 	%r22, %r51, -5120;
	setp.lt.u32 	%p3, %r22, 5120;
	mov.b32 	%r279, 5120;
	@%p3 bra 	$L__BB3_32;
	mov.b32 	%r279, 5120;
$L__BB3_30:
	add.s32 	%r54, %r21, %r279;
	mul.wide.u32 	%rd13, %r54, 8;
	add.s64 	%rd14, %rd2, %rd13;
	ld.global.f64 	%fd57, [%rd14];
	ld.global.f64 	%fd58, [%rd14+5120];
	ld.global.f64 	%fd59, [%rd14+10240];
	ld.global.f64 	%fd60, [%rd14+15360];
	ld.global.f64 	%fd61, [%rd14+20480];
	ld.global.f64 	%fd62, [%rd14+25600];
	ld.global.f64 	%fd63, [%rd14+30720];
	ld.global.f64 	%fd64, [%rd14+35840];
	add.f64 	%fd65, %fd378, %fd57;
	add.f64 	%fd66, %fd65, %fd58;
	add.f64 	%fd67, %fd66, %fd59;
	add.f64 	%fd68, %fd67, %fd60;
	add.f64 	%fd69, %fd68, %fd61;
	add.f64 	%fd70, %fd69, %fd62;
	add.f64 	%fd71, %fd70, %fd63;
	add.f64 	%fd378, %fd71, %fd64;
	sub.s32 	%r55, %r51, %r279;
	setp.lt.u32 	%p4, %r55, 5120;
	@%p4 bra 	$L__BB3_46;
	add.s32 	%r279, %r279, 5120;
	setp.le.u32 	%p5, %r279, %r22;
	@%p5 bra 	$L__BB3_30;
$L__BB3_32:
	setp.le.u32 	%p6, %r51, %r279;
	sub.s32 	%r56, %r51, %r279;
	setp.ge.s32 	%p7, %r21, %r56;
	or.pred  	%p8, %p6, %p7;
	@%p8 bra 	$L__BB3_46;
	not.b32 	%r58, %r21;
	add.s32 	%r59, %r51, %r58;
	sub.s32 	%r60, %r59, %r279;
	mul.hi.u32 	%r61, %r60, -858993459;
	shr.u32 	%r62, %r61, 9;
	add.s32 	%r26, %r62, 1;
	and.b32  	%r27, %r26, 15;
	setp.lt.u32 	%p9, %r60, 9600;
	mov.u32 	%r284, %r21;
	@%p9 bra 	$L__BB3_37;
	or.b32  	%r282, %r21, 5120;
	add.s32 	%r281, %r21, %r279;
	and.b32  	%r63, %r26, 16777200;
	neg.s32 	%r280, %r63;
$L__BB3_35:
	.pragma "nounroll";
	mul.wide.u32 	%rd15, %r281, 8;
	add.s64 	%rd16, %rd2, %rd15;
	ld.global.f64 	%fd73, [%rd16];
	add.f64 	%fd74, %fd378, %fd73;
	add.s32 	%r64, %r281, 640;
	mul.wide.u32 	%rd17, %r64, 8;
	add.s64 	%rd18, %rd2, %rd17;
	ld.global.f64 	%fd75, [%rd18];
	add.f64 	%fd76, %fd74, %fd75;
	add.s32 	%r65, %r281, 1280;
	mul.wide.u32 	%rd19, %r65, 8;
	add.s64 	%rd20, %rd2, %rd19;
	ld.global.f64 	%fd77, [%rd20];
	add.f64 	%fd78, %fd76, %fd77;
	add.s32 	%r66, %r281, 1920;
	mul.wide.u32 	%rd21, %r66, 8;
	add.s64 	%rd22, %rd2, %rd21;
	ld.global.f64 	%fd79, [%rd22];
	add.f64 	%fd80, %fd78, %fd79;
	add.s32 	%r67, %r281, 2560;
	mul.wide.u32 	%rd23, %r67, 8;
	add.s64 	%rd24, %rd2, %rd23;
	ld.global.f64 	%fd81, [%rd24];
	add.f64 	%fd82, %fd80, %fd81;
	add.s32 	%r68, %r281, 3200;
	mul.wide.u32 	%rd25, %r68, 8;
	add.s64 	%rd26, %rd2, %rd25;
	ld.global.f64 	%fd83, [%rd26];
	add.f64 	%fd84, %fd82, %fd83;
	add.s32 	%r69, %r281, 3840;
	mul.wide.u32 	%rd27, %r69, 8;
	add.s64 	%rd28, %rd2, %rd27;
	ld.global.f64 	%fd85, [%rd28];
	add.f64 	%fd86, %fd84, %fd85;
	add.s32 	%r70, %r281, 4480;
	mul.wide.u32 	%rd29, %r70, 8;
	add.s64 	%rd30, %rd2, %rd29;
	ld.global.f64 	%fd87, [%rd30];
	add.f64 	%fd88, %fd86, %fd87;
	add.s32 	%r71, %r281, 5120;
	mul.wide.u32 	%rd31, %r71, 8;
	add.s64 	%rd32, %rd2, %rd31;
	ld.global.f64 	%fd89, [%rd32];
	add.f64 	%fd90, %fd88, %fd89;
	add.s32 	%r72, %r281, 5760;
	mul.wide.u32 	%rd33, %r72, 8;
	add.s64 	%rd34, %rd2, %rd33;
	ld.global.f64 	%fd91, [%rd34];
	add.f64 	%fd92, %fd90, %fd91;
	add.s32 	%r73, %r281, 6400;
	mul.wide.u32 	%rd35, %r73, 8;
	add.s64 	%rd36, %rd2, %rd35;
	ld.global.f64 	%fd93, [%rd36];
	add.f64 	%fd94, %fd92, %fd93;
	add.s32 	%r74, %r281, 7040;
	mul.wide.u32 	%rd37, %r74, 8;
	add.s64 	%rd38, %rd2, %rd37;
	ld.global.f64 	%fd95, [%rd38];
	add.f64 	%fd96, %fd94, %fd95;
	add.s32 	%r75, %r281, 7680;
	mul.wide.u32 	%rd39, %r75, 8;
	add.s64 	%rd40, %rd2, %rd39;
	ld.global.f64 	%fd97, [%rd40];
	add.f64 	%fd98, %fd96, %fd97;
	add.s32 	%r76, %r281, 8320;
	mul.wide.u32 	%rd41, %r76, 8;
	add.s64 	%rd42, %rd2, %rd41;
	ld.global.f64 	%fd99, [%rd42];
	add.f64 	%fd100, %fd98, %fd99;
	add.s32 	%r77, %r281, 8960;
	mul.wide.u32 	%rd43, %r77, 8;
	add.s64 	%rd44, %rd2, %rd43;
	ld.global.f64 	%fd101, [%rd44];
	add.f64 	%fd102, %fd100, %fd101;
	add.s32 	%r78, %r281, 9600;
	mul.wide.u32 	%rd45, %r78, 8;
	add.s64 	%rd46, %rd2, %rd45;
	ld.global.f64 	%fd103, [%rd46];
	add.f64 	%fd378, %fd102, %fd103;
	add.s32 	%r282, %r282, 10240;
	add.s32 	%r281, %r281, 10240;
	add.s32 	%r280, %r280, 16;
	setp.ne.s32 	%p10, %r280, 0;
	@%p10 bra 	$L__BB3_35;
	add.s32 	%r284, %r282, -5120;
$L__BB3_37:
	setp.eq.s32 	%p11, %r27, 0;
	@%p11 bra 	$L__BB3_46;
	and.b32  	%r39, %r26, 7;
	setp.lt.u32 	%p12, %r27, 8;
	@%p12 bra 	$L__BB3_40;
	add.s32 	%r79, %r284, %r279;
	mul.wide.u32 	%rd47, %r79, 8;
	add.s64 	%rd48, %rd2, %rd47;
	ld.global.f64 	%fd105, [%rd48];
	add.f64 	%fd106, %fd378, %fd105;
	add.s32 	%r80, %r79, 640;
	mul.wide.u32 	%rd49, %r80, 8;
	add.s64 	%rd50, %rd2, %rd49;
	ld.global.f64 	%fd107, [%rd50];
	add.f64 	%fd108, %fd106, %fd107;
	add.s32 	%r81, %r79, 1280;
	mul.wide.u32 	%rd51, %r81, 8;
	add.s64 	%rd52, %rd2, %rd51;
	ld.global.f64 	%fd109, [%rd52];
	add.f64 	%fd110, %fd108, %fd109;
	add.s32 	%r82, %r79, 1920;
	mul.wide.u32 	%rd53, %r82, 8;
	add.s64 	%rd54, %rd2, %rd53;
	ld.global.f64 	%fd111, [%rd54];
	add.f64 	%fd112, %fd110, %fd111;
	add.s32 	%r83, %r79, 2560;
	mul.wide.u32 	%rd55, %r83, 8;
	add.s64 	%rd56, %rd2, %rd55;
	ld.global.f64 	%fd113, [%rd56];
	add.f64 	%fd114, %fd112, %fd113;
	add.s32 	%r84, %r79, 3200;
	mul.wide.u32 	%rd57, %r84, 8;
	add.s64 	%rd58, %rd2, %rd57;
	ld.global.f64 	%fd115, [%rd58];
	add.f64 	%fd116, %fd114, %fd115;
	add.s32 	%r85, %r79, 3840;
	mul.wide.u32 	%rd59, %r85, 8;
	add.s64 	%rd60, %rd2, %rd59;
	ld.global.f64 	%fd117, [%rd60];
	add.f64 	%fd118, %fd116, %fd117;
	add.s32 	%r86, %r79, 4480;
	mul.wide.u32 	%rd61, %r86, 8;
	add.s64 	%rd62, %rd2, %rd61;
	ld.global.f64 	%fd119, [%rd62];
	add.f64 	%fd378, %fd118, %fd119;
	add.s32 	%r284, %r284, 5120;
$L__BB3_40:
	setp.eq.s32 	%p13, %r39, 0;
	@%p13 bra 	$L__BB3_46;
	and.b32  	%r42, %r26, 3;
	setp.lt.u32 	%p14, %r39, 4;
	@%p14 bra 	$L__BB3_43;
	add.s32 	%r87, %r284, %r279;
	mul.wide.u32 	%rd63, %r87, 8;
	add.s64 	%rd64, %rd2, %rd63;
	ld.global.f64 	%fd121, [%rd64];
	add.f64 	%fd122, %fd378, %fd121;
	add.s32 	%r88, %r87, 640;
	mul.wide.u32 	%rd65, %r88, 8;
	add.s64 	%rd66, %rd2, %rd65;
	ld.global.f64 	%fd123, [%rd66];
	add.f64 	%fd124, %fd122, %fd123;
	add.s32 	%r89, %r87, 1280;
	mul.wide.u32 	%rd67, %r89, 8;
	add.s64 	%rd68, %rd2, %rd67;
	ld.global.f64 	%fd125, [%rd68];
	add.f64 	%fd126, %fd124, %fd125;
	add.s32 	%r90, %r87, 1920;
	mul.wide.u32 	%rd69, %r90, 8;
	add.s64 	%rd70, %rd2, %rd69;
	ld.global.f64 	%fd127, [%rd70];
	add.f64 	%fd378, %fd126, %fd127;
	add.s32 	%r284, %r284, 2560;
$L__BB3_43:
	setp.eq.s32 	%p15, %r42, 0;
	@%p15 bra 	$L__BB3_46;
	add.s32 	%r287, %r284, %r279;
	neg.s32 	%r286, %r42;
$L__BB3_45:
	.pragma "nounroll";
	mul.wide.u32 	%rd71, %r287, 8;
	add.s64 	%rd72, %rd2, %rd71;
	ld.global.f64 	%fd128, [%rd72];
	add.f64 	%fd378, %fd378, %fd128;
	add.s32 	%r287, %r287, 640;
	add.s32 	%r286, %r286, 1;
	setp.ne.s32 	%p16, %r286, 0;
	@%p16 bra 	$L__BB3_45;
$L__BB3_46:
	// begin inline asm
	mov.u32 %r91, %laneid;
	// end inline asm
	mov.b64 	%rd73, %fd378;
	mov.b64 	{%r93, %r98}, %rd73;
	mov.b32 	%r99, 1;
	mov.b32 	%r140, 31;
	mov.b32 	%r141, -1;
	// begin inline asm
	shfl.sync.down.b32 %r92, %r93, %r99, %r140, %r141;
	// end inline asm
	// begin inline asm
	shfl.sync.down.b32 %r97, %r98, %r99, %r140, %r141;
	// end inline asm
	mov.b64 	%rd74, {%r92, %r97};
	mov.b64 	%fd129, %rd74;
	setp.gt.s32 	%p17, %r91, 30;
	add.f64 	%fd130, %fd378, %fd129;
	selp.f64 	%fd131, %fd378, %fd130, %p17;
	mov.b64 	%rd75, %fd131;
	mov.b64 	{%r103, %r108}, %rd75;
	mov.b32 	%r109, 2;
	// begin inline asm
	shfl.sync.down.b32 %r102, %r103, %r109, %r140, %r141;
	// end inline asm
	// begin inline asm
	shfl.sync.down.b32 %r107, %r108, %r109, %r140, %r141;
	// end inline asm
	mov.b64 	%rd76, {%r102, %r107};
	mov.b64 	%fd132, %rd76;
	setp.gt.s32 	%p18, %r91, 29;
	add.f64 	%fd133, %fd131, %fd132;
	selp.f64 	%fd134, %fd131, %fd133, %p18;
	mov.b64 	%rd77, %fd134;
	mov.b64 	{%r113, %r118}, %rd77;
	mov.b32 	%r119, 4;
	// begin inline asm
	shfl.sync.down.b32 %r112, %r113, %r119, %r140, %r141;
	// end inline asm
	// begin inline asm
	shfl.sync.down.b32 %r117, %r118, %r119, %r140, %r141;
	// end inline asm
	mov.b64 	%rd78, {%r112, %r117};
	mov.b64 	%fd135, %rd78;
	setp.gt.s32 	%p19, %r91, 27;
	add.f64 	%fd136, %fd134, %fd135;
	selp.f64 	%fd137, %fd134, %fd136, %p19;
	mov.b64 	%rd79, %fd137;
	mov.b64 	{%r123, %r128}, %rd79;
	mov.b32 	%r129, 8;
	// begin inline asm
	shfl.sync.down.b32 %r122, %r123, %r129, %r140, %r141;
	// end inline asm
	// begin inline asm
	shfl.sync.down.b32 %r127, %r128, %r129, %r140, %r141;
	// end inline asm
	mov.b64 	%rd80, {%r122, %r127};
	mov.b64 	%fd138, %rd80;
	setp.gt.s32 	%p20, %r91, 23;
	add.f64 	%fd139, %fd137, %fd138;
	selp.f64 	%fd140, %fd137, %fd139, %p20;
	mov.b64 	%rd81, %fd140;
	mov.b64 	{%r133, %r138}, %rd81;
	mov.b32 	%r139, 16;
	// begin inline asm
	shfl.sync.down.b32 %r132, %r133, %r139, %r140, %r141;
	// end inline asm
	// begin inline asm
	shfl.sync.down.b32 %r137, %r138, %r139, %r140, %r141;
	// end inline asm
	mov.b64 	%rd82, {%r132, %r137};
	mov.b64 	%fd141, %rd82;
	setp.gt.s32 	%p21, %r91, 15;
	add.f64 	%fd38, %fd140, %fd141;
	selp.f64 	%fd379, %fd140, %fd38, %p21;
	setp.ne.s32 	%p22, %r91, 0;
	@%p22 bra 	$L__BB3_48;
	shr.u32 	%r142, %r21, 2;
	and.b32  	%r143, %r142, 248;
	mov.u32 	%r144, _ZZN3cub18CUB_300001_SM_10006detail6reduce28DeviceReduceSingleTileKernelINS2_10policy_hubIdjN4cuda3std3__44plusIdEEE10Policy1000EN6thrust24THRUST_300001_SM_1000_NS10device_ptrIdEEPdjS9_ddNS7_10__identityEEEvT0_T1_T2_T3_T4_T6_E12temp_storage;
	add.s32 	%r145, %r144, %r143;
	st.shared.f64 	[%r145+24], %fd38;
$L__BB3_48:
	bar.sync 	0;
	setp.ne.s32 	%p23, %r21, 0;
	@%p23 bra 	$L__BB3_50;
	ld.shared.f64 	%fd142, [_ZZN3cub18CUB_300001_SM_10006detail6reduce28DeviceReduceSingleTileKernelINS2_10policy_hubIdjN4cuda3std3__44plusIdEEE10Policy1000EN6thrust24THRUST_300001_SM_1000_NS10device_ptrIdEEPdjS9_ddNS7_10__identityEEEvT0_T1_T2_T3_T4_T6_E12temp_storage+32];
	add.f64 	%fd143, %fd379, %fd142;
	ld.shared.f64 	%fd144, [_ZZN3cub18CUB_300001_SM_10006detail6reduce28DeviceReduceSingleTileKernelINS2_10policy_hubIdjN4cuda3std3__44plusIdEEE10Policy1000EN6thrust24THRUST_300001_SM_1000_NS10device_ptrIdEEPdjS9_ddNS7_10__identityEEEvT0_T1_T2_T3_T4_T6_E12temp_storage+40];
	add.f64 	%fd145, %fd143, %fd144;
	ld.shared.f64 	%fd146, [_ZZN3cub18CUB_300001_SM_10006detail6reduce28DeviceReduceSingleTileKernelINS2_10policy_hubIdjN4cuda3std3__44plusIdEEE10Policy1000EN6thrust24THRUST_300001_SM_1000_NS10device_ptrIdEEPdjS9_ddNS7_10__identityEEEvT0_T1_T2_T3_T4_T6_E12temp_storage+48];
	add.f64 	%fd147, %fd145, %fd146;
	ld.shared.f64 	%fd148, [_ZZN3cub18CUB_300001_SM_10006detail6reduce28DeviceReduceSingleTileKernelINS2_10policy_hubIdjN4cuda3std3__44plusIdEEE10Policy1000EN6thrust24THRUST_300001_SM_1000_NS10device_ptrIdEEPdjS9_ddNS7_10__identityEEEvT0_T1_T2_T3_T4_T6_E12temp_storage+56];
	add.f64 	%fd149, %fd147, %fd148;
	ld.shared.f64 	%fd150, [_ZZN3cub18CUB_300001_SM_10006detail6reduce28DeviceReduceSingleTileKernelINS2_10policy_hubIdjN4cuda3std3__44plusIdEEE10Policy1000EN6thrust24THRUST_300001_SM_1000_NS10device_ptrIdEEPdjS9_ddNS7_10__identityEEEvT0_T1_T2_T3_T4_T6_E12temp_storage+64];
	add.f64 	%fd151, %fd149, %fd150;
	ld.shared.f64 	%fd152, [_ZZN3cub18CUB_300001_SM_10006detail6reduce28DeviceReduceSingleTileKernelINS2_10policy_hubIdjN4cuda3std3__44plusIdEEE10Policy1000EN6thrust24THRUST_300001_SM_1000_NS10device_ptrIdEEPdjS9_ddNS7_10__identityEEEvT0_T1_T2_T3_T4_T6_E12temp_storage+72];
	add.f64 	%fd153, %fd151, %fd152;
	ld.shared.f64 	%fd154, [_ZZN3cub18CUB_300001_SM_10006detail6reduce28DeviceReduceSingleTileKernelINS2_10policy_hubIdjN4cuda3std3__44plusIdEEE10Policy1000EN6thrust24THRUST_300001_SM_1000_NS10device_ptrIdEEPdjS9_ddNS7_10__identityEEEvT0_T1_T2_T3_T4_T6_E12temp_storage+80];
	add.f64 	%fd155, %fd153, %fd154;
	ld.shared.f64 	%fd156, [_ZZN3cub18CUB_300001_SM_10006detail6reduce28DeviceReduceSingleTileKernelINS2_10policy_hubIdjN4cuda3std3__44plusIdEEE10Policy1000EN6thrust24THRUST_300001_SM_1000_NS10device_ptrIdEEPdjS9_ddNS7_10__identityEEEvT0_T1_T2_T3_T4_T6_E12temp_storage+88];
	add.f64 	%fd157, %fd155, %fd156;
	ld.shared.f64 	%fd158, [_ZZN3cub18CUB_300001_SM_10006detail6reduce28DeviceReduceSingleTileKernelINS2_10policy_hubIdjN4cuda3std3__44plusIdEEE10Policy1000EN6thrust24THRUST_300001_SM_1000_NS10device_ptrIdEEPdjS9_ddNS7_10__identityEEEvT0_T1_T2_T3_T4_T6_E12temp_storage+96];
	add.f64 	%fd159, %fd157, %fd158;
	ld.shared.f64 	%fd160, [_ZZN3cub18CUB_300001_SM_10006detail6reduce28DeviceReduceSingleTileKernelINS2_10policy_hubIdjN4cuda3std3__44plusIdEEE10Policy1000EN6thrust24THRUST_300001_SM_1000_NS10device_ptrIdEEPdjS9_ddNS7_10__identityEEEvT0_T1_T2_T3_T4_T6_E12temp_storage+104];
	add.f64 	%fd161, %fd159, %fd160;
	ld.shared.f64 	%fd162, [_ZZN3cub18CUB_300001_SM_10006detail6reduce28DeviceReduceSingleTileKernelINS2_10policy_hubIdjN4cuda3std3__44plusIdEEE10Policy1000EN6thrust24THRUST_300001_SM_1000_NS10device_ptrIdEEPdjS9_ddNS7_10__identityEEEvT0_T1_T2_T3_T4_T6_E12temp_storage+112];
	add.f64 	%fd163, %fd161, %fd162;
	ld.shared.f64 	%fd164, [_ZZN3cub18CUB_300001_SM_10006detail6reduce28DeviceReduceSingleTileKernelINS2_10policy_hubIdjN4cuda3std3__44plusIdEEE10Policy1000EN6thrust24THRUST_300001_SM_1000_NS10device_ptrIdEEPdjS9_ddNS7_10__identityEEEvT0_T1_T2_T3_T4_T6_E12temp_storage+120];
	add.f64 	%fd165, %fd163, %fd164;
	ld.shared.f64 	%fd166, [_ZZN3cub18CUB_300001_SM_10006detail6reduce28DeviceReduceSingleTileKernelINS2_10policy_hubIdjN4cuda3std3__44plusIdEEE10Policy1000EN6thrust24THRUST_300001_SM_1000_NS10device_ptrIdEEPdjS9_ddNS7_10__identityEEEvT0_T1_T2_T3_T4_T6_E12temp_storage+128];
	add.f64 	%fd167, %fd165, %fd166;
	ld.shared.f64 	%fd168, [_ZZN3cub18CUB_300001_SM_10006detail6reduce28DeviceReduceSingleTileKernelINS2_10policy_hubIdjN4cuda3std3__44plusIdEEE10Policy1000EN6thrust24THRUST_300001_SM_1000_NS10device_ptrIdEEPdjS9_ddNS7_10__identityEEEvT0_T1_T2_T3_T4_T6_E12temp_storage+136];
	add.f64 	%fd169, %fd167, %fd168;
	ld.shared.f64 	%fd170, [_ZZN3cub18CUB_300001_SM_10006detail6reduce28DeviceReduceSingleTileKernelINS2_10policy_hubIdjN4cuda3std3__44plusIdEEE10Policy1000EN6thrust24THRUST_300001_SM_1000_NS10device_ptrIdEEPdjS9_ddNS7_10__identityEEEvT0_T1_T2_T3_T4_T6_E12temp_storage+144];
	add.f64 	%fd171, %fd169, %fd170;
	ld.shared.f64 	%fd172, [_ZZN3cub18CUB_300001_SM_10006detail6reduce28DeviceReduceSingleTileKernelINS2_10policy_hubIdjN4cuda3std3__44plusIdEEE10Policy1000EN6thrust24THRUST_300001_SM_1000_NS10device_ptrIdEEPdjS9_ddNS7_10__identityEEEvT0_T1_T2_T3_T4_T6_E12temp_storage+152];
	add.f64 	%fd173, %fd171, %fd172;
	ld.shared.f64 	%fd174, [_ZZN3cub18CUB_300001_SM_10006detail6reduce28DeviceReduceSingleTileKernelINS2_10policy_hubIdjN4cuda3std3__44plusIdEEE10Policy1000EN6thrust24THRUST_300001_SM_1000_NS10device_ptrIdEEPdjS9_ddNS7_10__identityEEEvT0_T1_T2_T3_T4_T6_E12temp_storage+160];
	add.f64 	%fd175, %fd173, %fd174;
	ld.shared.f64 	%fd176, [_ZZN3cub18CUB_300001_SM_10006detail6reduce28DeviceReduceSingleTileKernelINS2_10policy_hubIdjN4cuda3std3__44plusIdEEE10Policy1000EN6thrust24THRUST_300001_SM_1000_NS10device_ptrIdEEPdjS9_ddNS7_10__identityEEEvT0_T1_T2_T3_T4_T6_E12temp_storage+168];
	add.f64 	%fd177, %fd175, %fd176;
	ld.shared.f64 	%fd178, [_ZZN3cub18CUB_300001_SM_10006detail6reduce28DeviceReduceSingleTileKernelINS2_10policy_hubIdjN4cuda3std3__44plusIdEEE10Policy1000EN6thrust24THRUST_300001_SM_1000_NS10device_ptrIdEEPdjS9_ddNS7_10__identityEEEvT0_T1_T2_T3_T4_T6_E12temp_storage+176];
	add.f64 	%fd379, %fd177, %fd178;
$L__BB3_50:
	mov.u32 	%r269, %tid.x;
	setp.ne.s32 	%p69, %r269, 0;
	@%p69 bra 	$L__BB3_52;
	add.f64 	%fd357, %fd42, %fd379;
	st.global.f64 	[%rd1], %fd357;
$L__BB3_52:
	ret;

}
	// .globl	_ZN3cub18CUB_300001_SM_10006detail6reduce18DeviceReduceKernelINS2_10policy_hubIdjN4cuda3std3__44plusIdEEE10Policy1000EN6thrust24THRUST_300001_SM_1000_NS10device_ptrIdEEjS9_dNS7_10__identityEEEvT0_PT3_T1_NS0_13GridEvenShareISK_EET2_T4_
.visible .entry _ZN3cub18CUB_300001_SM_10006detail6reduce18DeviceReduceKernelINS2_10policy_hubIdjN4cuda3std3__44plusIdEEE10Policy1000EN6thrust24THRUST_300001_SM_1000_NS10device_ptrIdEEjS9_dNS7_10__identityEEEvT0_PT3_T1_NS0_13GridEvenShareISK_EET2_T4_(
	.param .align 8 .b8 _ZN3cub18CUB_300001_SM_10006detail6reduce18DeviceReduceKernelINS2_10policy_hubIdjN4cuda3std3__44plusIdEEE10Policy1000EN6thrust24THRUST_300001_SM_1000_NS10device_ptrIdEEjS9_dNS7_10__identityEEEvT0_PT3_T1_NS0_13GridEvenShareISK_EET2_T4__param_0[8],
	.param .u64 .ptr .align 1 _ZN3cub18CUB_300001_SM_10006detail6reduce18DeviceReduceKernelINS2_10policy_hubIdjN4cuda3std3__44plusIdEEE10Policy1000EN6thrust24THRUST_300001_SM_1000_NS10device_ptrIdEEjS9_dNS7_10__identityEEEvT0_PT3_T1_NS0_13GridEvenShareISK_EET2_T4__param_1,
	.param .u32 _ZN3cub18CUB_300001_SM_10006detail6reduce18DeviceReduceKernelINS2_10policy_hubIdjN4cuda3std3__44plusIdEEE10Policy1000EN6thrust24THRUST_300001_SM_1000_NS10device_ptrIdEEjS9_dNS7_10__identityEEEvT0_PT3_T1_NS0_13GridEvenShareISK_EET2_T4__param_2,
	.param .align 4 .b8 _ZN3cub18CUB_300001_SM_10006detail6reduce18DeviceReduceKernelINS2_10policy_hubIdjN4cuda3std3__44plusIdEEE10Policy1000EN6thrust24THRUST_300001_SM_1000_NS10device_ptrIdEEjS9_dNS7_10__identityEEEvT0_PT3_T1_NS0_13GridEvenShareISK_EET2_T4__param_3[40],
	.param .align 1 .b8 _ZN3cub18CUB_300001_SM_10006detail6reduce18DeviceReduceKernelINS2_10policy_hubIdjN4cuda3std3__44plusIdEEE10Policy1000EN6thrust24THRUST_300001_SM_1000_NS10device_ptrIdEEjS9_dNS7_10__identityEEEvT0_PT3_T1_NS0_13GridEvenShareISK_EET2_T4__param_4[1],
	.param .align 1 .b8 _ZN3cub18CUB_300001_SM_10006detail6reduce18DeviceReduceKernelINS2_10policy_hubIdjN4cuda3std3__44plusIdEEE10Policy1000EN6thrust24THRUST_300001_SM_1000_NS10device_ptrIdEEjS9_dNS7_10__identityEEEvT0_PT3_T1_NS0_13GridEvenShareISK_EET2_T4__param_5[1]
)
.maxntid 640
{
	.reg .pred 	%p<69>;
	.reg .b16 	%rs<4>;
	.reg .b32 	%r<356>;
	.reg .b64 	%rd<160>;
	.reg .b64 	%fd<376>;
	// demoted variable
	.shared .align 8 .b8 _ZZN3cub18CUB_300001_SM_10006detail6reduce18DeviceReduceKernelINS2_10policy_hubIdjN4cuda3std3__44plusIdEEE10Policy1000EN6thrust24THRUST_300001_SM_1000_NS10device_ptrIdEEjS9_dNS7_10__identityEEEvT0_PT3_T1_NS0_13GridEvenShareISK_EET2_T4_E12temp_storage[192];
	ld.param.u32 	%r1, [_ZN3cub18CUB_300001_SM_10006detail6reduce18DeviceReduceKernelINS2_10policy_hubIdjN4cuda3std3__44plusIdEEE10Policy1000EN6thrust24THRUST_300001_SM_1000_NS10device_ptrIdEEjS9_dNS7_10__identityEEEvT0_PT3_T1_NS0_13GridEvenShareISK_EET2_T4__param_3+20];
	ld.param.u32 	%r2, [_ZN3cub18CUB_300001_SM_10006detail6reduce18DeviceReduceKernelINS2_10policy_hubIdjN4cuda3std3__44plusIdEEE10Policy1000EN6thrust24THRUST_300001_SM_1000_NS10device_ptrIdEEjS9_dNS7_10__identityEEEvT0_PT3_T1_NS0_13GridEvenShareISK_EET2_T4__param_3+24];
	ld.param.u64 	%rd3, [_ZN3cub18CUB_300001_SM_10006detail6reduce18DeviceReduceKernelINS2_10policy_hubIdjN4cuda3std3__44plusIdEEE10Policy1000EN6thrust24THRUST_300001_SM_1000_NS10device_ptrIdEEjS9_dNS7_10__identityEEEvT0_PT3_T1_NS0_13GridEvenShareISK_EET2_T4__param_0];
	cvta.to.global.u64 	%rd1, %rd3;
	mov.u32 	%r3, %ctaid.x;
	mul.lo.s32 	%r4, %r2, 5120;
	mul.lo.s32 	%r347, %r3, 5120;
	sub.s32 	%r6, %r1, %r347;
	setp.gt.u32 	%p1, %r6, 5119;
	@%p1 bra 	$L__BB4_26;
	mov.u32 	%r7, %tid.x;
	setp.ge.u32 	%p23, %r7, %r6;
	mov.f64 	%fd364, 0d0000000000000000;
	mov.u32 	%r338, %r7;
	@%p23 bra 	$L__BB4_3;
	add.s32 	%r181, %r347, %r7;
	mul.wide.u32 	%rd76, %r181, 8;
	add.s64 	%rd77, %rd1, %rd76;
	ld.global.f64 	%fd364, [%rd77];
	add.s32 	%r338, %r7, 640;
$L__BB4_3:
	setp.ge.u32 	%p24, %r338, %r6;
	@%p24 bra 	$L__BB4_17;
	not.b32 	%r182, %r338;
	add.s32 	%r183, %r1, %r182;
	sub.s32 	%r184, %r183, %r347;
	mul.hi.u32 	%r185, %r184, -858993459;
	shr.u32 	%r186, %r185, 9;
	add.s32 	%r10, %r186, 1;
	and.b32  	%r11, %r10, 15;
	setp.lt.u32 	%p25, %r184, 9600;
	@%p25 bra 	$L__BB4_8;
	add.s32 	%r337, %r338, 5120;
	add.s32 	%r336, %r338, %r347;
	and.b32  	%r187, %r10, 16777200;
	neg.s32 	%r335, %r187;
$L__BB4_6:
	.pragma "nounroll";
	mul.wide.u32 	%rd78, %r336, 8;
	add.s64 	%rd79, %rd1, %rd78;
	ld.global.f64 	%fd179, [%rd79];
	add.f64 	%fd180, %fd364, %fd179;
	add.s32 	%r188, %r336, 640;
	mul.wide.u32 	%rd80, %r188, 8;
	add.s64 	%rd81, %rd1, %rd80;
	ld.global.f64 	%fd181, [%rd81];
	add.f64 	%fd182, %fd180, %fd181;
	add.s32 	%r189, %r336, 1280;
	mul.wide.u32 	%rd82, %r189, 8;
	add.s64 	%rd83, %rd1, %rd82;
	ld.global.f64 	%fd183, [%rd83];
	add.f64 	%fd184, %fd182, %fd183;
	add.s32 	%r190, %r336, 1920;
	mul.wide.u32 	%rd84, %r190, 8;
	add.s64 	%rd85, %rd1, %rd84;
	ld.global.f64 	%fd185, [%rd85];
	add.f64 	%fd186, %fd184, %fd185;
	add.s32 	%r191, %r336, 2560;
	mul.wide.u32 	%rd86, %r191, 8;
	add.s64 	%rd87, %rd1, %rd86;
	ld.global.f64 	%fd187, [%rd87];
	add.f64 	%fd188, %fd186, %fd187;
	add.s32 	%r192, %r336, 3200;
	mul.wide.u32 	%rd88, %r192, 8;
	add.s64 	%rd89, %rd1, %rd88;
	ld.global.f64 	%fd189, [%rd89];
	add.f64 	%fd190, %fd188, %fd189;
	add.s32 	%r193, %r336, 3840;
	mul.wide.u32 	%rd90, %r193, 8;
	add.s64 	%rd91, %rd1, %rd90;
	ld.global.f64 	%fd191, [%rd91];
	add.f64 	%fd192, %fd190, %fd191;
	add.s32 	%r194, %r336, 4480;
	mul.wide.u32 	%rd92, %r194, 8;
	add.s64 	%rd93, %rd1, %rd92;
	ld.global.f64 	%fd193, [%rd93];
	add.f64 	%fd194, %fd192, %fd193;
	add.s32 	%r195, %r336, 5120;
	mul.wide.u32 	%rd94, %r195, 8;
	add.s64 	%rd95, %rd1, %rd94;
	ld.global.f64 	%fd195, [%rd95];
	add.f64 	%fd196, %fd194, %fd195;
	add.s32 	%r196, %r336, 5760;
	mul.wide.u32 	%rd96, %r196, 8;
	add.s64 	%rd97, %rd1, %rd96;
	ld.global.f64 	%fd197, [%rd97];
	add.f64 	%fd198, %fd196, %fd197;
	add.s32 	%r197, %r336, 6400;
	mul.wide.u32 	%rd98, %r197, 8;
	add.s64 	%rd99, %rd1, %rd98;
	ld.global.f64 	%fd199, [%rd99];
	add.f64 	%fd200, %fd198, %fd199;
	add.s32 	%r198, %r336, 7040;
	mul.wide.u32 	%rd100, %r198, 8;
	add.s64 	%rd101, %rd1, %rd100;
	ld.global.f64 	%fd201, [%rd101];
	add.f64 	%fd202, %fd200, %fd201;
	add.s32 	%r199, %r336, 7680;
	mul.wide.u32 	%rd102, %r199, 8;
	add.s64 	%rd103, %rd1, %rd102;
	ld.global.f64 	%fd203, [%rd103];
	add.f64 	%fd204, %fd202, %fd203;
	add.s32 	%r200, %r336, 8320;
	mul.wide.u32 	%rd104, %r200, 8;
	add.s64 	%rd105, %rd1, %rd104;
	ld.global.f64 	%fd205, [%rd105];
	add.f64 	%fd206, %fd204, %fd205;
	add.s32 	%r201, %r336, 8960;
	mul.wide.u32 	%rd106, %r201, 8;
	add.s64 	%rd107, %rd1, %rd106;
	ld.global.f64 	%fd207, [%rd107];
	add.f64 	%fd208, %fd206, %fd207;
	add.s32 	%r202, %r336, 9600;
	mul.wide.u32 	%rd108, %r202, 8;
	add.s64 	%rd109, %rd1, %rd108;
	ld.global.f64 	%fd209, [%rd109];
	add.f64 	%fd364, %fd208, %fd209;
	add.s32 	%r337, %r337, 10240;
	add.s32 	%r336, %r336, 10240;
	add.s32 	%r335, %r335, 16;
	setp.ne.s32 	%p26, %r335, 0;
	@%p26 bra 	$L__BB4_6;
	add.s32 	%r338, %r337, -5120;
$L__BB4_8:
	setp.eq.s32 	%p27, %r11, 0;
	@%p27 bra 	$L__BB4_17;
	and.b32  	%r23, %r10, 7;
	setp.lt.u32 	%p28, %r11, 8;
	@%p28 bra 	$L__BB4_11;
	add.s32 	%r203, %r338, %r347;
	mul.wide.u32 	%rd110, %r203, 8;
	add.s64 	%rd111, %rd1, %rd110;
	ld.global.f64 	%fd211, [%rd111];
	add.f64 	%fd212, %fd364, %fd211;
	add.s32 	%r204, %r203, 640;
	mul.wide.u32 	%rd112, %r204, 8;
	add.s64 	%rd113, %rd1, %rd112;
	ld.global.f64 	%fd213, [%rd113];
	add.f64 	%fd214, %fd212, %fd213;
	add.s32 	%r205, %r203, 1280;
	mul.wide.u32 	%rd114, %r205, 8;
	add.s64 	%rd115, %rd1, %rd114;
	ld.global.f64 	%fd215, [%rd115];
	add.f64 	%fd216, %fd214, %fd215;
	add.s32 	%r206, %r203, 1920;
	mul.wide.u32 	%rd116, %r206, 8;
	add.s64 	%rd117, %rd1, %rd116;
	ld.global.f64 	%fd217, [%rd117];
	add.f64 	%fd218, %fd216, %fd217;
	add.s32 	%r207, %r203, 2560;
	mul.wide.u32 	%rd118, %r207, 8;
	add.s64 	%rd119, %rd1, %rd118;
	ld.global.f64 	%fd219, [%rd119];
	add.f64 	%fd220, %fd218, %fd219;
	add.s32 	%r208, %r203, 3200;
	mul.wide.u32 	%rd120, %r208, 8;
	add.s64 	%rd121, %rd1, %rd120;
	ld.global.f64 	%fd221, [%rd121];
	add.f64 	%fd222, %fd220, %fd221;
	add.s32 	%r209, %r203, 3840;
	mul.wide.u32 	%rd122, %r209, 8;
	add.s64 	%rd123, %rd1, %rd122;
	ld.global.f64 	%fd223, [%rd123];
	add.f64 	%fd224, %fd222, %fd223;
	add.s32 	%r210, %r203, 4480;
	mul.wide.u32 	%rd124, %r210, 8;
	add.s64 	%rd125, %rd1, %rd124;
	ld.global.f64 	%fd225, [%rd125];
	add.f64 	%fd364, %fd224, %fd225;
	add.s32 	%r338, %r338, 5120;
$L__BB4_11:
	setp.eq.s32 	%p29, %r23, 0;
	@%p29 bra 	$L__BB4_17;
	and.b32  	%r26, %r10, 3;
	setp.lt.u32 	%p30, %r23, 4;
	@%p30 bra 	$L__BB4_14;
	add.s32 	%r211, %r338, %r347;
	mul.wide.u32 	%rd126, %r211, 8;
	add.s64 	%rd127, %rd1, %rd126;
	ld.global.f64 	%fd227, [%rd127];
	add.f64 	%fd228, %fd364, %fd227;
	add.s32 	%r212, %r211, 640;
	mul.wide.u32 	%rd128, %r212, 8;
	add.s64 	%rd129, %rd1, %rd128;
	ld.global.f64 	%fd229, [%rd129];
	add.f64 	%fd230, %fd228, %fd229;
	add.s32 	%r213, %r211, 1280;
	mul.wide.u32 	%rd130, %r213, 8;
	add.s64 	%rd131, %rd1, %rd130;
	ld.global.f64 	%fd231, [%rd131];
	add.f64 	%fd232, %fd230, %fd231;
	add.s32 	%r214, %r211, 1920;
	mul.wide.u32 	%rd132, %r214, 8;
	add.s64 	%rd133, %rd1, %rd132;
	ld.global.f64 	%fd233, [%rd133];
	add.f64 	%fd364, %fd232, %fd233;
	add.s32 	%r338, %r338, 2560;
$L__BB4_14:
	setp.eq.s32 	%p31, %r26, 0;
	@%p31 bra 	$L__BB4_17;
	add.s32 	%r342, %r338, %r347;
	neg.s32 	%r341, %r26;
$L__BB4_16:
	.pragma "nounroll";
	mul.wide.u32 	%rd134, %r342, 8;
	add.s64 	%rd135, %rd1, %rd134;
	ld.global.f64 	%fd234, [%rd135];
	add.f64 	%fd364, %fd364, %fd234;
	add.s32 	%r342, %r342, 640;
	add.s32 	%r341, %r341, 1;
	setp.ne.s32 	%p32, %r341, 0;
	@%p32 bra 	$L__BB4_16;
$L__BB4_17:
	setp.lt.u32 	%p33, %r6, 640;
	@%p33 bra 	$L__BB4_22;
	// begin inline asm
	mov.u32 %r278, %laneid;
	// end inline asm
	mov.b64 	%rd146, %fd364;
	mov.b64 	{%r280, %r285}, %rd146;
	mov.b32 	%r286, 1;
	mov.b32 	%r327, 31;
	mov.b32 	%r328, -1;
	// begin inline asm
	shfl.sync.down.b32 %r279, %r280, %r286, %r327, %r328;
	// end inline asm
	// begin inline asm
	shfl.sync.down.b32 %r284, %r285, %r286, %r327, %r328;
	// end inline asm
	mov.b64 	%rd147, {%r279, %r284};
	mov.b64 	%fd305, %rd147;
	setp.gt.s32 	%p61, %r278, 30;
	add.f64 	%fd306, %fd364, %fd305;
	selp.f64 	%fd307, %fd364, %fd306, %p61;
	mov.b64 	%rd148, %fd307;
	mov.b64 	{%r290, %r295}, %rd148;
	mov.b32 	%r296, 2;
	// begin inline asm
	shfl.sync.down.b32 %r289, %r290, %r296, %r327, %r328;
	// end inline asm
	// begin inline asm
	shfl.sync.down.b32 %r294, %r295, %r296, %r327, %r328;
	// end inline asm
	mov.b64 	%rd149, {%r289, %r294};
	mov.b64 	%fd308, %rd149;
	setp.gt.s32 	%p62, %r278, 29;
	add.f64 	%fd309, %fd307, %fd308;
	selp.f64 	%fd310, %fd307, %fd309, %p62;
	mov.b64 	%rd150, %fd310;
	mov.b64 	{%r300, %r305}, %rd150;
	mov.b32 	%r306, 4;
	// begin inline asm
	shfl.sync.down.b32 %r299, %r300, %r306, %r327, %r328;
	// end inline asm
	// begin inline asm
	shfl.sync.down.b32 %r304, %r305, %r306, %r327, %r328;
	// end inline asm
	mov.b64 	%rd151, {%r299, %r304};
	mov.b64 	%fd311, %rd151;
	setp.gt.s32 	%p63, %r278, 27;
	add.f64 	%fd312, %fd310, %fd311;
	selp.f64 	%fd313, %fd310, %fd312, %p63;
	mov.b64 	%rd152, %fd313;
	mov.b64 	{%r310, %r315}, %rd152;
	mov.b32 	%r316, 8;
	// begin inline asm
	shfl.sync.down.b32 %r309, %r310, %r316, %r327, %r328;
	// end inline asm
	// begin inline asm
	shfl.sync.down.b32 %r314, %r315, %r316, %r327, %r328;
	// end inline asm
	mov.b64 	%rd153, {%r309, %r314};
	mov.b64 	%fd314, %rd153;
	setp.gt.s32 	%p64, %r278, 23;
	add.f64 	%fd315, %fd313, %fd314;
	selp.f64 	%fd316, %fd313, %fd315, %p64;
	mov.b64 	%rd154, %fd316;
	mov.b64 	{%r320, %r325}, %rd154;
	mov.b32 	%r326, 16;
	// begin inline asm
	shfl.sync.down.b32 %r319, %r320, %r326, %r327, %r328;
	// end inline asm
	// begin inline asm
	shfl.sync.down.b32 %r324, %r325, %r326, %r327, %r328;
	// end inline asm
	mov.b64 	%rd155, {%r319, %r324};
	mov.b64 	%fd317, %rd155;
	setp.gt.s32 	%p65, %r278, 15;
	add.f64 	%fd16, %fd316, %fd317;
	selp.f64 	%fd375, %fd316, %fd16, %p65;
	setp.ne.s32 	%p66, %r278, 0;
	@%p66 bra 	$L__BB4_20;
	shr.u32 	%r329, %r7, 2;
	and.b32  	%r330, %r329, 248;
	mov.u32 	%r331, _ZZN3cub18CUB_300001_SM_10006detail6reduce18DeviceReduceKernelINS2_10policy_hubIdjN4cuda3std3__44plusIdEEE10Policy1000EN6thrust24THRUST_300001_SM_1000_NS10device_ptrIdEEjS9_dNS7_10__identityEEEvT0_PT3_T1_NS0_13GridEvenShareISK_EET2_T4_E12temp_storage;
	add.s32 	%r332, %r331, %r330;
	st.shared.f64 	[%r332+24], %fd16;
$L__BB4_20:
	bar.sync 	0;
	setp.ne.s32 	%p67, %r7, 0;
	@%p67 bra 	$L__BB4_48;
	ld.shared.f64 	%fd318, [_ZZN3cub18CUB_300001_SM_10006detail6reduce18DeviceReduceKernelINS2_10policy_hubIdjN4cuda3std3__44plusIdEEE10Policy1000EN6thrust24THRUST_300001_SM_1000_NS10device_ptrIdEEjS9_dNS7_10__identityEEEvT0_PT3_T1_NS0_13GridEvenShareISK_EET2_T4_E12temp_storage+32];
	add.f64 	%fd319, %fd375, %fd318;
	ld.shared.f64 	%fd320, [_ZZN3cub18CUB_300001_SM_10006detail6reduce18DeviceReduceKernelINS2_10policy_hubIdjN4cuda3std3__44plusIdEEE10Policy1000EN6thrust24THRUST_300001_SM_1000_NS10device_ptrIdEEjS9_dNS7_10__identityEEEvT0_PT3_T1_NS0_13GridEvenShareISK_EET2_T4_E12temp_storage+40];
	add.f64 	%fd321, %fd319, %fd320;
	ld.shared.f64 	%fd322, [_ZZN3cub18CUB_300001_SM_10006detail6reduce18DeviceReduceKernelINS2_10policy_hubIdjN4cuda3std3__44plusIdEEE10Policy1000EN6thrust24THRUST_300001_SM_1000_NS10device_ptrIdEEjS9_dNS7_10__identityEEEvT0_PT3_T1_NS0_13GridEvenShareISK_EET2_T4_E12temp_storage+48];
	add.f64 	%fd323, %fd321, %fd322;
	ld.shared.f64 	%fd324, [_ZZN3cub18CUB_300001_SM_10006detail6reduce18DeviceReduceKernelINS2_10policy_hubIdjN4cuda3std3__44plusIdEEE10Policy1000EN6thrust24THRUST_300001_SM_1000_NS10device_ptrIdEEjS9_dNS7_10__identityEEEvT0_PT3_T1_NS0_13GridEvenShareISK_EET2_T4_E12temp_storage+56];
	add.f64 	%fd325, %fd323, %fd324;
	ld.shared.f64 	%fd326, [_ZZN3cub18CUB_300001_SM_10006detail6reduce18DeviceReduceKernelINS2_10policy_hubIdjN4cuda3std3__44plusIdEEE10Policy1000EN6thrust24THRUST_300001_SM_1000_NS10device_ptrIdEEjS9_dNS7_10__identityEEEvT0_PT3_T1_NS0_13GridEvenShareISK_EET2_T4_E12temp_storage+64];
	add.f64 	%fd327, %fd325, %fd326;
	ld.shared.f64 	%fd328, [_ZZN3cub18CUB_300001_SM_10006detail6reduce18DeviceReduceKernelINS2_10policy_hubIdjN4cuda3std3__44plusIdEEE10Policy1000EN6thrust24THRUST_300001_SM_1000_NS10device_ptrIdEEjS9_dNS7_10__identityEEEvT0_PT3_T1_NS0_13GridEvenShareISK_EET2_T4_E12temp_storage+72];
	add.f64 	%fd329, %fd327, %fd328;
	ld.shared.f64 	%fd330, [_ZZN3cub18CUB_300001_SM_10006detail6reduce18DeviceReduceKernelINS2_10policy_hubIdjN4cuda3std3__44plusIdEEE10Policy1000EN6thrust24THRUST_300001_SM_1000_NS10device_ptrIdEEjS9_dNS7_10__identityEEEvT0_PT3_T1_NS0_13GridEvenShareISK_EET2_T4_E12temp_storage+80];
	add.f64 	%fd331, %fd329, %fd330;
	ld.shared.f64 	%fd332, [_ZZN3cub18CUB_300001_SM_10006detail6reduce18DeviceReduceKernelINS2_10policy_hubIdjN4cuda3std3__44plusIdEEE10Policy1000EN6thrust24THRUST_300001_SM_1000_NS10device_ptrIdEEjS9_dNS7_10__identityEEEvT0_PT3_T1_NS0_13GridEvenShareISK_EET2_T4_E12temp_storage+88];
	add.f64 	%fd333, %fd331, %fd332;
	ld.shared.f64 	%fd334, [_ZZN3cub18CUB_300001_SM_10006detail6reduce18DeviceReduceKernelINS2_10policy_hubIdjN4cuda3std3__44plusIdEEE10Policy1000EN6thrust24THRUST_300001_SM_1000_NS10device_ptrIdEEjS9_dNS7_10__identityEEEvT0_PT3_T1_NS0_13GridEvenShareISK_EET2_T4_E12temp_storage+96];
	add.f64 	%fd335, %fd333, %fd334;
	ld.shared.f64 	%fd336, [_ZZN3cub18CUB_300001_SM_10006detail6reduce18DeviceReduceKernelINS2_10policy_hubIdjN4cuda3std3__44plusIdEEE10Policy1000EN6thrust24THRUST_300001_SM_1000_NS10device_ptrIdEEjS9_dNS7_10__identityEEEvT0_PT3_T1_NS0_13GridEvenShareISK_EET2_T4_E12temp_storage+104];
	add.f64 	%fd337, %fd335, %fd336;
	ld.shared.f64 	%fd338, [_ZZN3cub18CUB_300001_SM_10006detail6reduce18DeviceReduceKernelINS2_10policy_hubIdjN4cuda3std3__44plusIdEEE10Policy1000EN6thrust24THRUST_300001_SM_1000_NS10device_ptrIdEEjS9_dNS7_10__identityEEEvT0_PT3_T1_NS0_13GridEvenShareISK_EET2_T4_E12temp_storage+112];
	add.f64 	%fd339, %fd337, %fd338;
	ld.shared.f64 	%fd340, [_ZZN3cub18CUB_300001_SM_10006detail6reduce18DeviceReduceKernelINS2_10policy_hubIdjN4cuda3std3__44plusIdEEE10Policy1000EN6thrust24THRUST_300001_SM_1000_NS10device_ptrIdEEjS9_dNS7_10__identityEEEvT0_PT3_T1_NS0_13GridEvenShareISK_EET2_T4_E12temp_storage+120];
	add.f64 	%fd341, %fd339, %fd340;
	ld.shared.f64 	%fd342, [_ZZN3cub18CUB_300001_SM_10006detail6reduce18DeviceReduceKernelINS2_10policy_hubIdjN4cuda3std3__44plusIdEEE10Policy1000EN6thrust24THRUST_300001_SM_1000_NS10device_ptrIdEEjS9_dNS7_10__identityEEEvT0_PT3_T1_NS0_13GridEvenShareISK_EET2_T4_E12temp_storage+128];
	add.f64 	%fd343, %fd341, %fd342;
	ld.shared.f64 	%fd344, [_ZZN3cub18CUB_300001_SM_10006detail6reduce18DeviceReduceKernelINS2_10policy_hubIdjN4cuda3std3__44plusIdEEE10Policy1000EN6thrust24THRUST_300001_SM_1000_NS10device_ptrIdEEjS9_dNS7_10__identityEEEvT0_PT3_T1_NS0_13GridEvenShareISK_EET2_T4_E12temp_storage+136];
	add.f64 	%fd345, %fd343, %fd344;
	ld.shared.f64 	%fd346, [_ZZN3cub18CUB_300001_SM_10006detail6reduce18DeviceReduceKernelINS2_10policy_hubIdjN4cuda3std3__44plusIdEEE10Policy1000EN6thrust24THRUST_300001_SM_1000_NS10device_ptrIdEEjS9_dNS7_10__identityEEEvT0_PT3_T1_NS0_13GridEvenShareISK_EET2_T4_E12temp_storage+144];
	add.f64 	%fd347, %fd345, %fd346;
	ld.shared.f64 	%fd348, [_ZZN3cub18CUB_300001_SM_10006detail6reduce18DeviceReduceKernelINS2_10policy_hubIdjN4cuda3std3__44plusIdEEE10Policy1000EN6thrust24THRUST_300001_SM_1000_NS10device_ptrIdEEjS9_dNS7_10__identityEEEvT0_PT3_T1_NS0_13GridEvenShareISK_EET2_T4_E12temp_storage+152];
	add.f64 	%fd349, %fd347, %fd348;
	ld.shared.f64 	%fd350, [_ZZN3cub18CUB_300001_SM_10006detail6reduce18DeviceReduceKernelINS2_10policy_hubIdjN4cuda3std3__44plusIdEEE10Policy1000EN6thrust24THRUST_300001_SM_1000_NS10device_ptrIdEEjS9_dNS7_10__identityEEEvT0_PT3_T1_NS0_13GridEvenShareISK_EET2_T4_E12temp_storage+160];
	add.f64 	%fd351, %fd349, %fd350;
	ld.shared.f64 	%fd352, [_ZZN3cub18CUB_300001_SM_10006detail6reduce18DeviceReduceKernelINS2_10policy_hubIdjN4cuda3std3__44plusIdEEE10Policy1000EN6thrust24THRUST_300001_SM_1000_NS10device_ptrIdEEjS9_dNS7_10__identityEEEvT0_PT3_T1_NS0_13GridEvenShareISK_EET2_T4_E12temp_storage+168];
	add.f64 	%fd353, %fd351, %fd352;
	ld.shared.f64 	%fd354, [_ZZN3cub18CUB_300001_SM_10006detail6reduce18DeviceReduceKernelINS2_10policy_hubIdjN4cuda3std3__44plusIdEEE10Policy1000EN6thrust24THRUST_300001_SM_1000_NS10device_ptrIdEEjS9_dNS7_10__identityEEEvT0_PT3_T1_NS0_13GridEvenShareISK_EET2_T4_E12temp_storage+176];
	add.f64 	%fd375, %fd353, %fd354;
	bra.uni 	$L__BB4_48;
$L__BB4_22:
	// begin inline asm
	mov.u32 %r215, %laneid;
	// end inline asm
	and.b32  	%r266, %r7, 992;
	add.s32 	%r267, %r266, 32;
	setp.gt.u32 	%p34, %r267, %r6;
	not.b32 	%r268, %r266;
	add.s32 	%r269, %r6, %r268;
	selp.b32 	%r264, %r269, 31, %p34;
	mov.b64 	%rd136, %fd364;
	mov.b64 	{%r217, %r222}, %rd136;
	mov.b32 	%r223, 1;
	mov.b32 	%r265, -1;
	// begin inline asm
	shfl.sync.down.b32 %r216, %r217, %r223, %r264, %r265;
	// end inline asm
	// begin inline asm
	shfl.sync.down.b32 %r221, %r222, %r223, %r264, %r265;
	// end inline asm
	mov.b64 	%rd137, {%r216, %r221};
	mov.b64 	%fd235, %rd137;
	setp.lt.s32 	%p35, %r215, %r264;
	add.f64 	%fd236, %fd364, %fd235;
	selp.f64 	%fd237, %fd236, %fd364, %p35;
	mov.b64 	%rd138, %fd237;
	mov.b64 	{%r227, %r232}, %rd138;
	mov.b32 	%r233, 2;
	// begin inline asm
	shfl.sync.down.b32 %r226, %r227, %r233, %r264, %r265;
	// end inline asm
	// begin inline asm
	shfl.sync.down.b32 %r231, %r232, %r233, %r264, %r265;
	// end inline asm
	mov.b64 	%rd139, {%r226, %r231};
	mov.b64 	%fd238, %rd139;
	add.s32 	%r270, %r215, 2;
	setp.gt.s32 	%p36, %r270, %r264;
	add.f64 	%fd239, %fd237, %fd238;
	selp.f64 	%fd240, %fd237, %fd239, %p36;
	mov.b64 	%rd140, %fd240;
	mov.b64 	{%r237, %r242}, %rd140;
	mov.b32 	%r243, 4;
	// begin inline asm
	shfl.sync.down.b32 %r236, %r237, %r243, %r264, %r265;
	// end inline asm
	// begin inline asm
	shfl.sync.down.b32 %r241, %r242, %r243, %r264, %r265;
	// end inline asm
	mov.b64 	%rd141, {%r236, %r241};
	mov.b64 	%fd241, %rd141;
	add.s32 	%r271, %r215, 4;
	setp.gt.s32 	%p37, %r271, %r264;
	add.f64 	%fd242, %fd240, %fd241;
	selp.f64 	%fd243, %fd240, %fd242, %p37;
	mov.b64 	%rd142, %fd243;
	mov.b64 	{%r247, %r252}, %rd142;
	mov.b32 	%r253, 8;
	// begin inline asm
	shfl.sync.down.b32 %r246, %r247, %r253, %r264, %r265;
	// end inline asm
	// begin inline asm
	shfl.sync.down.b32 %r251, %r252, %r253, %r264, %r265;
	// end inline asm
	mov.b64 	%rd143, {%r246, %r251};
	mov.b64 	%fd244, %rd143;
	add.s32 	%r272, %r215, 8;
	setp.gt.s32 	%p38, %r272, %r264;
	add.f64 	%fd245, %fd243, %fd244;
	selp.f64 	%fd246, %fd243, %fd245, %p38;
	mov.b64 	%rd144, %fd246;
	mov.b64 	{%r257, %r262}, %rd144;
	mov.b32 	%r263, 16;
	// begin inline asm
	shfl.sync.down.b32 %r256, %r257, %r263, %r264, %r265;
	// end inline asm
	// begin inline asm
	shfl.sync.down.b32 %r261, %r262, %r263, %r264, %r265;
	// end inline asm
	mov.b64 	%rd145, {%r256, %r261};
	mov.b64 	%fd247, %rd145;
	add.s32 	%r273, %r215, 16;
	setp.gt.s32 	%p39, %r273, %r264;
	add.f64 	%fd248, %fd246, %fd247;
	selp.f64 	%fd375, %fd246, %fd248, %p39;
	setp.ne.s32 	%p40, %r215, 0;
	@%p40 bra 	$L__BB4_24;
	shr.u32 	%r274, %r7, 2;
	and.b32  	%r275, %r274, 248;
	mov.u32 	%r276, _ZZN3cub18CUB_300001_SM_10006detail6reduce18DeviceReduceKernelINS2_10policy_hubIdjN4cuda3std3__44plusIdEEE10Policy1000EN6thrust24THRUST_300001_SM_1000_NS10device_ptrIdEEjS9_dNS7_10__identityEEEvT0_PT3_T1_NS0_13GridEvenShareISK_EET2_T4_E12temp_storage;
	add.s32 	%r277, %r276, %r275;
	st.shared.f64 	[%r277+24], %fd375;
$L__BB4_24:
	bar.sync 	0;
	setp.ne.s32 	%p41, %r7, 0;
	@%p41 bra 	$L__BB4_48;
	setp.gt.u32 	%p42, %r6, 32;
	ld.shared.f64 	%fd249, [_ZZN3cub18CUB_300001_SM_10006detail6reduce18DeviceReduceKernelINS2_10policy_hubIdjN4cuda3std3__44plusIdEEE10Policy1000EN6thrust24THRUST_300001_SM_1000_NS10device_ptrIdEEjS9_dNS7_10__identityEEEvT0_PT3_T1_NS0_13GridEvenShareISK_EET2_T4_E12temp_storage+32];
	add.f64 	%fd250, %fd375, %fd249;
	selp.f64 	%fd251, %fd250, %fd375, %p42;
	setp.gt.u32 	%p43, %r6, 64;
	ld.shared.f64 	%fd252, [_ZZN3cub18CUB_300001_SM_10006detail6reduce18DeviceReduceKernelINS2_10policy_hubIdjN4cuda3std3__44plusIdEEE10Policy1000EN6thrust24THRUST_300001_SM_1000_NS10device_ptrIdEEjS9_dNS7_10__identityEEEvT0_PT3_T1_NS0_13GridEvenShareISK_EET2_T4_E12temp_storage+40];
	add.f64 	%fd253, %fd252, %fd251;
	selp.f64 	%fd254, %fd253, %fd251, %p43;
	setp.gt.u32 	%p44, %r6, 96;
	ld.shared.f64 	%fd255, [_ZZN3cub18CUB_300001_SM_10006detail6reduce18DeviceReduceKernelINS2_10policy_hubIdjN4cuda3std3__44plusIdEEE10Policy1000EN6thrust24THRUST_300001_SM_1000_NS10device_ptrIdEEjS9_dNS7_10__identityEEEvT0_PT3_T1_NS0_13GridEvenShareISK_EET2_T4_E12temp_storage+48];
	add.f64 	%fd256, %fd255, %fd254;
	selp.f64 	%fd257, %fd256, %fd254, %p44;
	setp.gt.u32 	%p45, %r6, 128;
	ld.shared.f64 	%fd258, [_ZZN3cub18CUB_300001_SM_10006detail6reduce18DeviceReduceKernelINS2_10policy_hubIdjN4cuda3std3__44plusIdEEE10Policy1000EN6thrust24THRUST_300001_SM_1000_NS10device_ptrIdEEjS9_dNS7_10__identityEEEvT0_PT3_T1_NS0_13GridEvenShareISK_EET2_T4_E12temp_storage+56];
	add.f64 	%fd259, %fd258, %fd257;
	selp.f64 	%fd260, %fd259, %fd257, %p45;
	setp.gt.u32 	%p46, %r6, 160;
	ld.shared.f64 	%fd261, [_ZZN3cub18CUB_300001_SM_10006detail6reduce18DeviceReduceKernelINS2_10policy_hubIdjN4cuda3std3__44plusIdEEE10Policy1000EN6thrust24THRUST_300001_SM_1000_NS10device_ptrIdEEjS9_dNS7_10__identityEEEvT0_PT3_T1_NS0_13GridEvenShareISK_EET2_T4_E12temp_storage+64];
	add.f64 	%fd262, %fd261, %fd260;
	selp.f64 	%fd263, %fd262, %fd260, %p46;
	setp.gt.u32 	%p47, %r6, 192;
	ld.shared.f64 	%fd264, [_ZZN3cub18CUB_300001_SM_10006detail6reduce18DeviceReduceKernelINS2_10policy_hubIdjN4cuda3std3__44plusIdEEE10Policy1000EN6thrust24THRUST_300001_SM_1000_NS10device_ptrIdEEjS9_dNS7_10__identityEEEvT0_PT3_T1_NS0_13GridEvenShareISK_EET2_T4_E12temp_storage+72];
	add.f64 	%fd265, %fd264, %fd263;
	selp.f64 	%fd266, %fd265, %fd263, %p47;
	setp.gt.u32 	%p48, %r6, 224;
	ld.shared.f64 	%fd267, [_ZZN3cub18CUB_300001_SM_10006detail6reduce18DeviceReduceKernelINS2_10policy_hubIdjN4cuda3std3__44plusIdEEE10Policy1000EN6thrust24THRUST_300001_SM_1000_NS10device_ptrIdEEjS9_dNS7_10__identityEEEvT0_PT3_T1_NS0_13GridEvenShareISK_EET2_T4_E12temp_storage+80];
	add.f64 	%fd268, %fd267, %fd266;
	selp.f64 	%fd269, %fd268, %fd266, %p48;
	setp.gt.u32 	%p49, %r6, 256;
	ld.shared.f64 	%fd270, [_ZZN3cub18CUB_300001_SM_10006detail6reduce18DeviceReduceKernelINS2_10policy_hubIdjN4cuda3std3__44plusIdEEE10Policy1000EN6thrust24THRUST_300001_SM_1000_NS10device_ptrIdEEjS9_dNS7_10__identityEEEvT0_PT3_T1_NS0_13GridEvenShareISK_EET2_T4_E12temp_storage+88];
	add.f64 	%fd271, %fd270, %fd269;
	selp.f64 	%fd272, %fd271, %fd269, %p49;
	setp.gt.u32 	%p50, %r6, 288;
	ld.shared.f64 	%fd273, [_ZZN3cub18CUB_300001_SM_10006detail6reduce18DeviceReduceKernelINS2_10policy_hubIdjN4cuda3std3__44plusIdEEE10Policy1000EN6thrust24THRUST_300001_SM_1000_NS10device_ptrIdEEjS9_dNS7_10__identityEEEvT0_PT3_T1_NS0_13GridEvenShareISK_EET2_T4_E12temp_storage+96];
	add.f64 	%fd274, %fd273, %fd272;
	selp.f64 	%fd275, %fd274, %fd272, %p50;
	setp.gt.u32 	%p51, %r6, 320;
	ld.shared.f64 	%fd276, [_ZZN3cub18CUB_300001_SM_10006detail6reduce18DeviceReduceKernelINS2_10policy_hubIdjN4cuda3std3__44plusIdEEE10Policy1000EN6thrust24THRUST_300001_SM_1000_NS10device_ptrIdEEjS9_dNS7_10__identityEEEvT0_PT3_T1_NS0_13GridEvenShareISK_EET2_T4_E12temp_storage+104];
	add.f64 	%fd277, %fd276, %fd275;
	selp.f64 	%fd278, %fd277, %fd275, %p51;
	setp.gt.u32 	%p52, %r6, 352;
	ld.shared.f64 	%fd279, [_ZZN3cub18CUB_300001_SM_10006detail6reduce18DeviceReduceKernelINS2_10policy_hubIdjN4cuda3std3__44plusIdEEE10Policy1000EN6thrust24THRUST_300001_SM_1000_NS10device_ptrIdEEjS9_dNS7_10__identityEEEvT0_PT3_T1_NS0_13GridEvenShareISK_EET2_T4_E12temp_storage+112];
	add.f64 	%fd280, %fd279, %fd278;
	selp.f64 	%fd281, %fd280, %fd278, %p52;
	setp.gt.u32 	%p53, %r6, 384;
	ld.shared.f64 	%fd282, [_ZZN3cub18CUB_300001_SM_10006detail6reduce18DeviceReduceKernelINS2_10policy_hubIdjN4cuda3std3__44plusIdEEE10Policy1000EN6thrust24THRUST_300001_SM_1000_NS10device_ptrIdEEjS9_dNS7_10__identityEEEvT0_PT3_T1_NS0_13GridEvenShareISK_EET2_T4_E12temp_storage+120];
	add.f64 	%fd283, %fd282, %fd281;
	selp.f64 	%fd284, %fd283, %fd281, %p53;
	setp.gt.u32 	%p54, %r6, 416;
	ld.shared.f64 	%fd285, [_ZZN3cub18CUB_300001_SM_10006detail6reduce18DeviceReduceKernelINS2_10policy_hubIdjN4cuda3std3__44plusIdEEE10Policy1000EN6thrust24THRUST_300001_SM_1000_NS10device_ptrIdEEjS9_dNS7_10__identityEEEvT0_PT3_T1_NS0_13GridEvenShareISK_EET2_T4_E12temp_storage+128];
	add.f64 	%fd286, %fd285, %fd284;
	selp.f64 	%fd287, %fd286, %fd284, %p54;
	setp.gt.u32 	%p55, %r6, 448;
	ld.shared.f64 	%fd288, [_ZZN3cub18CUB_300001_SM_10006detail6reduce18DeviceReduceKernelINS2_10policy_hubIdjN4cuda3std3__44plusIdEEE10Policy1000EN6thrust24THRUST_300001_SM_1000_NS10device_ptrIdEEjS9_dNS7_10__identityEEEvT0_PT3_T1_NS0_13GridEvenShareISK_EET2_T4_E12temp_storage+136];
	add.f64 	%fd289, %fd288, %fd287;
	selp.f64 	%fd290, %fd289, %fd287, %p55;
	setp.gt.u32 	%p56, %r6, 480;
	ld.shared.f64 	%fd291, [_ZZN3cub18CUB_300001_SM_10006detail6reduce18DeviceReduceKernelINS2_10policy_hubIdjN4cuda3std3__44plusIdEEE10Policy1000EN6thrust24THRUST_300001_SM_1000_NS10device_ptrIdEEjS9_dNS7_10__identityEEEvT0_PT3_T1_NS0_13GridEvenShareISK_EET2_T4_E12temp_storage+144];
	add.f64 	%fd292, %fd291, %fd290;
	selp.f64 	%fd293, %fd292, %fd290, %p56;
	setp.gt.u32 	%p57, %r6, 512;
	ld.shared.f64 	%fd294, [_ZZN3cub18CUB_300001_SM_10006detail6reduce18DeviceReduceKernelINS2_10policy_hubIdjN4cuda3std3__44plusIdEEE10Policy1000EN6thrust24THRUST_300001_SM_1000_NS10device_ptrIdEEjS9_dNS7_10__identityEEEvT0_PT3_T1_NS0_13GridEvenShareISK_EET2_T4_E12temp_storage+152];
	add.f64 	%fd295, %fd294, %fd293;
	selp.f64 	%fd296, %fd295, %fd293, %p57;
	setp.gt.u32 	%p58, %r6, 544;
	ld.shared.f64 	%fd297, [_ZZN3cub18CUB_300001_SM_10006detail6reduce18DeviceReduceKernelINS2_10policy_hubIdjN4cuda3std3__44plusIdEEE10Policy1000EN6thrust24THRUST_300001_SM_1000_NS10device_ptrIdEEjS9_dNS7_10__identityEEEvT0_PT3_T1_NS0_13GridEvenShareISK_EET2_T4_E12temp_storage+160];
	add.f64 	%fd298, %fd297, %fd296;
	selp.f64 	%fd299, %fd298, %fd296, %p58;
	setp.gt.u32 	%p59, %r6, 576;
	ld.shared.f64 	%fd300, [_ZZN3cub18CUB_300001_SM_10006detail6reduce18DeviceReduceKernelINS2_10policy_hubIdjN4cuda3std3__44plusIdEEE10Policy1000EN6thrust24THRUST_300001_SM_1000_NS10device_ptrIdEEjS9_dNS7_10__identityEEEvT0_PT3_T1_NS0_13GridEvenShareISK_EET2_T4_E12temp_storage+168];
	add.f64 	%fd301, %fd300, %fd299;
	selp.f64 	%fd302, %fd301, %fd299, %p59;
	setp.gt.u32 	%p60, %r6, 608;
	ld.shared.f64 	%fd303, [_ZZN3cub18CUB_300001_SM_10006detail6reduce18DeviceReduceKernelINS2_10policy_hubIdjN4cuda3std3__44plusIdEEE10Policy1000EN6thrust24THRUST_300001_SM_1000_NS10device_ptrIdEEjS9_dNS7_10__identityEEEvT0_PT3_T1_NS0_13GridEvenShareISK_EET2_T4_E12temp_storage+176];
	add.f64 	%fd304, %fd303, %fd302;
	selp.f64 	%fd375, %fd304, %fd302, %p60;
	bra.uni 	$L__BB4_48;
$L__BB4_26:
	mov.u32 	%r35, %tid.x;
	add.s32 	%r72, %r347, %r35;
	mul.wide.u32 	%rd4, %r72, 8;
	add.s64 	%rd5, %rd1, %rd4;
	ld.global.f64 	%fd41, [%rd5];
	ld.global.f64 	%fd42, [%rd5+5120];
	ld.global.f64 	%fd43, [%rd5+10240];
	ld.global.f64 	%fd44, [%rd5+15360];
	ld.global.f64 	%fd45, [%rd5+20480];
	ld.global.f64 	%fd46, [%rd5+25600];
	ld.global.f64 	%fd47, [%rd5+30720];
	ld.global.f64 	%fd48, [%rd5+35840];
	add.f64 	%fd49, %fd41, %fd42;
	add.f64 	%fd50, %fd49, %fd43;
	add.f64 	%fd51, %fd50, %fd44;
	add.f64 	%fd52, %fd51, %fd45;
	add.f64 	%fd53, %fd52, %fd46;
	add.f64 	%fd54, %fd53, %fd47;
	add.f64 	%fd374, %fd54, %fd48;
	setp.lt.u32 	%p2, %r6, %r4;
	@%p2 bra 	$L__BB4_44;
	add.s32 	%r36, %r4, %r347;
	not.b32 	%r74, %r35;
	add.s32 	%r75, %r74, %r1;
	sub.s32 	%r76, %r75, %r4;
	sub.s32 	%r344, %r76, %r347;
	add.s32 	%r77, %r36, %r35;
	add.s32 	%r343, %r77, 5120;
	mov.b32 	%r346, 0;
	mov.u32 	%r345, %r36;
$L__BB4_28:
	mad.lo.s32 	%r347, %r2, 5120, %r347;
	add.s32 	%r78, %r1, -5120;
	setp.gt.u32 	%p3, %r347, %r78;
	@%p3 bra 	$L__BB4_30;
	add.s32 	%r79, %r35, %r347;
	mul.wide.u32 	%rd6, %r79, 8;
	add.s64 	%rd7, %rd1, %rd6;
	ld.global.f64 	%fd55, [%rd7];
	ld.global.f64 	%fd56, [%rd7+5120];
	ld.global.f64 	%fd57, [%rd7+10240];
	ld.global.f64 	%fd58, [%rd7+15360];
	ld.global.f64 	%fd59, [%rd7+20480];
	ld.global.f64 	%fd60, [%rd7+25600];
	ld.global.f64 	%fd61, [%rd7+30720];
	ld.global.f64 	%fd62, [%rd7+35840];
	add.f64 	%fd63, %fd374, %fd55;
	add.f64 	%fd64, %fd63, %fd56;
	add.f64 	%fd65, %fd64, %fd57;
	add.f64 	%fd66, %fd65, %fd58;
	add.f64 	%fd67, %fd66, %fd59;
	add.f64 	%fd68, %fd67, %fd60;
	add.f64 	%fd69, %fd68, %fd61;
	add.f64 	%fd374, %fd69, %fd62;
	sub.s32 	%r80, %r1, %r347;
	mul.lo.s32 	%r81, %r2, 5120;
	setp.lt.u32 	%p4, %r80, %r81;
	add.s32 	%r346, %r346, 1;
	add.s32 	%r345, %r345, %r81;
	sub.s32 	%r344, %r344, %r81;
	add.s32 	%r343, %r343, %r81;
	@%p4 bra 	$L__BB4_44;
	bra.uni 	$L__BB4_28;
$L__BB4_30:
	setp.le.u32 	%p5, %r1, %r347;
	sub.s32 	%r82, %r1, %r347;
	setp.ge.s32 	%p6, %r35, %r82;
	or.pred  	%p7, %p5, %p6;
	@%p7 bra 	$L__BB4_44;
	not.b32 	%r84, %r35;
	add.s32 	%r85, %r1, %r84;
	sub.s32 	%r86, %r85, %r36;
	mul.lo.s32 	%r87, %r2, %r346;
	mad.lo.s32 	%r88, %r87, -5120, %r86;
	mul.hi.u32 	%r89, %r88, -858993459;
	shr.u32 	%r90, %r89, 9;
	add.s32 	%r49, %r90, 1;
	and.b32  	%r50, %r49, 15;
	setp.lt.u32 	%p8, %r88, 9600;
	mov.u32 	%r352, %r35;
	@%p8 bra 	$L__BB4_35;
	or.b32  	%r350, %r35, 5120;
	mul.hi.u32 	%r91, %r344, -858993459;
	shr.u32 	%r92, %r91, 9;
	add.s32 	%r93, %r92, 1;
	and.b32  	%r94, %r93, 16777200;
	neg.s32 	%r348, %r94;
$L__BB4_33:
	.pragma "nounroll";
	add.s32 	%r95, %r343, -5120;
	mul.wide.u32 	%rd8, %r95, 8;
	add.s64 	%rd9, %rd1, %rd8;
	ld.global.f64 	%fd71, [%rd9];
	add.f64 	%fd72, %fd374, %fd71;
	add.s32 	%r96, %r343, -4480;
	mul.wide.u32 	%rd10, %r96, 8;
	add.s64 	%rd11, %rd1, %rd10;
	ld.global.f64 	%fd73, [%rd11];
	add.f64 	%fd74, %fd72, %fd73;
	add.s32 	%r97, %r343, -3840;
	mul.wide.u32 	%rd12, %r97, 8;
	add.s64 	%rd13, %rd1, %rd12;
	ld.global.f64 	%fd75, [%rd13];
	add.f64 	%fd76, %fd74, %fd75;
	add.s32 	%r98, %r343, -3200;
	mul.wide.u32 	%rd14, %r98, 8;
	add.s64 	%rd15, %rd1, %rd14;
	ld.global.f64 	%fd77, [%rd15];
	add.f64 	%fd78, %fd76, %fd77;
	add.s32 	%r99, %r343, -2560;
	mul.wide.u32 	%rd16, %r99, 8;
	add.s64 	%rd17, %rd1, %rd16;
	ld.global.f64 	%fd79, [%rd17];
	add.f64 	%fd80, %fd78, %fd79;
	add.s32 	%r100, %r343, -1920;
	mul.wide.u32 	%rd18, %r100, 8;
	add.s64 	%rd19, %rd1, %rd18;
	ld.global.f64 	%fd81, [%rd19];
	add.f64 	%fd82, %fd80, %fd81;
	add.s32 	%r101, %r343, -1280;
	mul.wide.u32 	%rd20, %r101, 8;
	add.s64 	%rd21, %rd1, %rd20;
	ld.global.f64 	%fd83, [%rd21];
	add.f64 	%fd84, %fd82, %fd83;
	add.s32 	%r102, %r343, 4480;
	add.s32 	%r103, %r343, -640;
	mul.wide.u32 	%rd22, %r103, 8;
	add.s64 	%rd23, %rd1, %rd22;
	ld.global.f64 	%fd85, [%rd23];
	add.f64 	%fd86, %fd84, %fd85;
	mul.wide.u32 	%rd24, %r343, 8;
	add.s64 	%rd25, %rd1, %rd24;
	ld.global.f64 	%fd87, [%rd25];
	add.f64 	%fd88, %fd86, %fd87;
	add.s32 	%r104, %r343, 640;
	mul.wide.u32 	%rd26, %r104, 8;
	add.s64 	%rd27, %rd1, %rd26;
	ld.global.f64 	%fd89, [%rd27];
	add.f64 	%fd90, %fd88, %fd89;
	add.s32 	%r105, %r343, 1280;
	mul.wide.u32 	%rd28, %r105, 8;
	add.s64 	%rd29, %rd1, %rd28;
	ld.global.f64 	%fd91, [%rd29];
	add.f64 	%fd92, %fd90, %fd91;
	add.s32 	%r106, %r343, 1920;
	mul.wide.u32 	%rd30, %r106, 8;
	add.s64 	%rd31, %rd1, %rd30;
	ld.global.f64 	%fd93, [%rd31];
	add.f64 	%fd94, %fd92, %fd93;
	add.s32 	%r107, %r343, 2560;
	mul.wide.u32 	%rd32, %r107, 8;
	add.s64 	%rd33, %rd1, %rd32;
	ld.global.f64 	%fd95, [%rd33];
	add.f64 	%fd96, %fd94, %fd95;
	add.s32 	%r108, %r343, 3200;
	mul.wide.u32 	%rd34, %r108, 8;
	add.s64 	%rd35, %rd1, %rd34;
	ld.global.f64 	%fd97, [%rd35];
	add.f64 	%fd98, %fd96, %fd97;
	add.s32 	%r109, %r343, 3840;
	mul.wide.u32 	%rd36, %r109, 8;
	add.s64 	%rd37, %rd1, %rd36;
	ld.global.f64 	%fd99, [%rd37];
	add.f64 	%fd100, %fd98, %fd99;
	mul.wide.u32 	%rd38, %r102, 8;
	add.s64 	%rd39, %rd1, %rd38;
	ld.global.f64 	%fd101, [%rd39];
	add.f64 	%fd374, %fd100, %fd101;
	add.s32 	%r350, %r350, 10240;
	add.s32 	%r343, %r343, 10240;
	add.s32 	%r348, %r348, 16;
	setp.ne.s32 	%p9, %r348, 0;
	@%p9 bra 	$L__BB4_33;
	add.s32 	%r352, %r350, -5120;
$L__BB4_35:
	setp.eq.s32 	%p10, %r50, 0;
	@%p10 bra 	$L__BB4_44;
	and.b32  	%r61, %r49, 7;
	setp.lt.u32 	%p11, %r50, 8;
	@%p11 bra 	$L__BB4_38;
	add.s32 	%r110, %r352, %r347;
	mul.wide.u32 	%rd40, %r110, 8;
	add.s64 	%rd41, %rd1, %rd40;
	ld.global.f64 	%fd103, [%rd41];
	add.f64 	%fd104, %fd374, %fd103;
	add.s32 	%r111, %r110, 640;
	mul.wide.u32 	%rd42, %r111, 8;
	add.s64 	%rd43, %rd1, %rd42;
	ld.global.f64 	%fd105, [%rd43];
	add.f64 	%fd106, %fd104, %fd105;
	add.s32 	%r112, %r110, 1280;
	mul.wide.u32 	%rd44, %r112, 8;
	add.s64 	%rd45, %rd1, %rd44;
	ld.global.f64 	%fd107, [%rd45];
	add.f64 	%fd108, %fd106, %fd107;
	add.s32 	%r113, %r110, 1920;
	mul.wide.u32 	%rd46, %r113, 8;
	add.s64 	%rd47, %rd1, %rd46;
	ld.global.f64 	%fd109, [%rd47];
	add.f64 	%fd110, %fd108, %fd109;
	add.s32 	%r114, %r110, 2560;
	mul.wide.u32 	%rd48, %r114, 8;
	add.s64 	%rd49, %rd1, %rd48;
	ld.global.f64 	%fd111, [%rd49];
	add.f64 	%fd112, %fd110, %fd111;
	add.s32 	%r115, %r110, 3200;
	mul.wide.u32 	%rd50, %r115, 8;
	add.s64 	%rd51, %rd1, %rd50;
	ld.global.f64 	%fd113, [%rd51];
	add.f64 	%fd114, %fd112, %fd113;
	add.s32 	%r116, %r110, 3840;
	mul.wide.u32 	%rd52, %r116, 8;
	add.s64 	%rd53, %rd1, %rd52;
	ld.global.f64 	%fd115, [%rd53];
	add.f64 	%fd116, %fd114, %fd115;
	add.s32 	%r117, %r110, 4480;
	mul.wide.u32 	%rd54, %r117, 8;
	add.s64 	%rd55, %rd1, %rd54;
	ld.global.f64 	%fd117, [%rd55];
	add.f64 	%fd374, %fd116, %fd117;
	add.s32 	%r352, %r352, 5120;
$L__BB4_38:
	setp.eq.s32 	%p12, %r61, 0;
	@%p12 bra 	$L__BB4_44;
	setp.lt.u32 	%p13, %r61, 4;
	@%p13 bra 	$L__BB4_41;
	add.s32 	%r118, %r352, %r347;
	mul.wide.u32 	%rd56, %r118, 8;
	add.s64 	%rd57, %rd1, %rd56;
	ld.global.f64 	%fd119, [%rd57];
	add.f64 	%fd120, %fd374, %fd119;
	add.s32 	%r119, %r118, 640;
	mul.wide.u32 	%rd58, %r119, 8;
	add.s64 	%rd59, %rd1, %rd58;
	ld.global.f64 	%fd121, [%rd59];
	add.f64 	%fd122, %fd120, %fd121;
	add.s32 	%r120, %r118, 1280;
	mul.wide.u32 	%rd60, %r120, 8;
	add.s64 	%rd61, %rd1, %rd60;
	ld.global.f64 	%fd123, [%rd61];
	add.f64 	%fd124, %fd122, %fd123;
	add.s32 	%r121, %r118, 1920;
	mul.wide.u32 	%rd62, %r121, 8;
	add.s64 	%rd63, %rd1, %rd62;
	ld.global.f64 	%fd125, [%rd63];
	add.f64 	%fd374, %fd124, %fd125;
	add.s32 	%r352, %r352, 2560;
$L__BB4_41:
	and.b32  	%r122, %r49, 3;
	setp.eq.s32 	%p14, %r122, 0;
	@%p14 bra 	$L__BB4_44;
	add.s32 	%r355, %r352, %r345;
	mul.hi.u32 	%r123, %r344, -858993459;
	cvt.u16.u32 	%rs1, %r123;
	shr.u16 	%rs2, %rs1, 9;
	add.s16 	%rs3, %rs2, 1;
	cvt.u32.u16 	%r124, %rs3;
	and.b32  	%r125, %r124, 3;
	neg.s32 	%r354, %r125;
$L__BB4_43:
	.pragma "nounroll";
	mul.wide.u32 	%rd64, %r355, 8;
	add.s64 	%rd65, %rd1, %rd64;
	ld.global.f64 	%fd126, [%rd65];
	add.f64 	%fd374, %fd374, %fd126;
	add.s32 	%r355, %r355, 640;
	add.s32 	%r354, %r354, 1;
	setp.ne.s32 	%p15, %r354, 0;
	@%p15 bra 	$L__BB4_43;
$L__BB4_44:
	// begin inline asm
	mov.u32 %r126, %laneid;
	// end inline asm
	mov.b64 	%rd66, %fd374;
	mov.b64 	{%r128, %r133}, %rd66;
	mov.b32 	%r134, 1;
	mov.b32 	%r175, 31;
	mov.b32 	%r176, -1;
	// begin inline asm
	shfl.sync.down.b32 %r127, %r128, %r134, %r175, %r176;
	// end inline asm
	// begin inline asm
	shfl.sync.down.b32 %r132, %r133, %r134, %r175, %r176;
	// end inline asm
	mov.b64 	%rd67, {%r127, %r132};
	mov.b64 	%fd127, %rd67;
	setp.gt.s32 	%p16, %r126, 30;
	add.f64 	%fd128, %fd374, %fd127;
	selp.f64 	%fd129, %fd374, %fd128, %p16;
	mov.b64 	%rd68, %fd129;
	mov.b64 	{%r138, %r143}, %rd68;
	mov.b32 	%r144, 2;
	// begin inline asm
	shfl.sync.down.b32 %r137, %r138, %r144, %r175, %r176;
	// end inline asm
	// begin inline asm
	shfl.sync.down.b32 %r142, %r143, %r144, %r175, %r176;
	// end inline asm
	mov.b64 	%rd69, {%r137, %r142};
	mov.b64 	%fd130, %rd69;
	setp.gt.s32 	%p17, %r126, 29;
	add.f64 	%fd131, %fd129, %fd130;
	selp.f64 	%fd132, %fd129, %fd131, %p17;
	mov.b64 	%rd70, %fd132;
	mov.b64 	{%r148, %r153}, %rd70;
	mov.b32 	%r154, 4;
	// begin inline asm
	shfl.sync.down.b32 %r147, %r148, %r154, %r175, %r176;
	// end inline asm
	// begin inline asm
	shfl.sync.down.b32 %r152, %r153, %r154, %r175, %r176;
	// end inline asm
	mov.b64 	%rd71, {%r147, %r152};
	mov.b64 	%fd133, %rd71;
	setp.gt.s32 	%p18, %r126, 27;
	add.f64 	%fd134, %fd132, %fd133;
	selp.f64 	%fd135, %fd132, %fd134, %p18;
	mov.b64 	%rd72, %fd135;
	mov.b64 	{%r158, %r163}, %rd72;
	mov.b32 	%r164, 8;
	// begin inline asm
	shfl.sync.down.b32 %r157, %r158, %r164, %r175, %r176;
	// end inline asm
	// begin inline asm
	shfl.sync.down.b32 %r162, %r163, %r164, %r175, %r176;
	// end inline asm
	mov.b64 	%rd73, {%r157, %r162};
	mov.b64 	%fd136, %rd73;
	setp.gt.s32 	%p19, %r126, 23;
	add.f64 	%fd137, %fd135, %fd136;
	selp.f64 	%fd138, %fd135, %fd137, %p19;
	mov.b64 	%rd74, %fd138;
	mov.b64 	{%r168, %r173}, %rd74;
	mov.b32 	%r174, 16;
	// begin inline asm
	shfl.sync.down.b32 %r167, %r168, %r174, %r175, %r176;
	// end inline asm
	// begin inline asm
	shfl.sync.down.b32 %r172, %r173, %r174, %r175, %r176;
	// end inline asm
	mov.b64 	%rd75, {%r167, %r172};
	mov.b64 	%fd139, %rd75;
	setp.gt.s32 	%p20, %r126, 15;
	add.f64 	%fd37, %fd138, %fd139;
	selp.f64 	%fd375, %fd138, %fd37, %p20;
	setp.ne.s32 	%p21, %r126, 0;
	@%p21 bra 	$L__BB4_46;
	shr.u32 	%r177, %r35, 2;
	and.b32  	%r178, %r177, 248;
	mov.u32 	%r179, _ZZN3cub18CUB_300001_SM_10006detail6reduce18DeviceReduceKernelINS2_10policy_hubIdjN4cuda3std3__44plusIdEEE10Policy1000EN6thrust24THRUST_300001_SM_1000_NS10device_ptrIdEEjS9_dNS7_10__identityEEEvT0_PT3_T1_NS0_13GridEvenShareISK_EET2_T4_E12temp_storage;
	add.s32 	%r180, %r179, %r178;
	st.shared.f64 	[%r180+24], %fd37;
$L__BB4_46:
	bar.sync 	0;
	setp.ne.s32 	%p22, %r35, 0;
	@%p22 bra 	$L__BB4_48;
	ld.shared.f64 	%fd140, [_ZZN3cub18CUB_300001_SM_10006detail6reduce18DeviceReduceKernelINS2_10policy_hubIdjN4cuda3std3__44plusIdEEE10Policy1000EN6thrust24THRUST_300001_SM_1000_NS10device_ptrIdEEjS9_dNS7_10__identityEEEvT0_PT3_T1_NS0_13GridEvenShareISK_EET2_T4_E12temp_storage+32];
	add.f64 	%fd141, %fd375, %fd140;
	ld.shared.f64 	%fd142, [_ZZN3cub18CUB_300001_SM_10006detail6reduce18DeviceReduceKernelINS2_10policy_hubIdjN4cuda3std3__44plusIdEEE10Policy1000EN6thrust24THRUST_300001_SM_1000_NS10device_ptrIdEEjS9_dNS7_10__identityEEEvT0_PT3_T1_NS0_13GridEvenShareISK_EET2_T4_E12temp_storage+40];
	add.f64 	%fd143, %fd141, %fd142;
	ld.shared.f64 	%fd144, [_ZZN3cub18CUB_300001_SM_10006detail6reduce18DeviceReduceKernelINS2_10policy_hubIdjN4cuda3std3__44plusIdEEE10Policy1000EN6thrust24THRUST_300001_SM_1000_NS10device_ptrIdEEjS9_dNS7_10__identityEEEvT0_PT3_T1_NS0_13GridEvenShareISK_EET2_T4_E12temp_storage+48];
	add.f64 	%fd145, %fd143, %fd144;
	ld.shared.f64 	%fd146, [_ZZN3cub18CUB_300001_SM_10006detail6reduce18DeviceReduceKernelINS2_10policy_hubIdjN4cuda3std3__44plusIdEEE10Policy1000EN6thrust24THRUST_300001_SM_1000_NS10device_ptrIdEEjS9_dNS7_10__identityEEEvT0_PT3_T1_NS0_13GridEvenShareISK_EET2_T4_E12temp_storage+56];
	add.f64 	%fd147, %fd145, %fd146;
	ld.shared.f64 	%fd148, [_ZZN3cub18CUB_300001_SM_10006detail6reduce18DeviceReduceKernelINS2_10policy_hubIdjN4cuda3std3__44plusIdEEE10Policy1000EN6thrust24THRUST_300001_SM_1000_NS10device_ptrIdEEjS9_dNS7_10__identityEEEvT0_PT3_T1_NS0_13GridEvenShareISK_EET2_T4_E12temp_storage+64];
	add.f64 	%fd149, %fd147, %fd148;
	ld.shared.f64 	%fd150, [_ZZN3cub18CUB_300001_SM_10006detail6reduce18DeviceReduceKernelINS2_10policy_hubIdjN4cuda3std3__44plusIdEEE10Policy1000EN6thrust24THRUST_300001_SM_1000_NS10device_ptrIdEEjS9_dNS7_10__identityEEEvT0_PT3_T1_NS0_13GridEvenShareISK_EET2_T4_E12temp_storage+72];
	add.f64 	%fd151, %fd149, %fd150;
	ld.shared.f64 	%fd152, [_ZZN3cub18CUB_300001_SM_10006detail6reduce18DeviceReduceKernelINS2_10policy_hubIdjN4cuda3std3__44plusIdEEE10Policy1000EN6thrust24THRUST_300001_SM_1000_NS10device_ptrIdEEjS9_dNS7_10__identityEEEvT0_PT3_T1_NS0_13GridEvenShareISK_EET2_T4_E12temp_storage+80];
	add.f64 	%fd153, %fd151, %fd152;
	ld.shared.f64 	%fd154, [_ZZN3cub18CUB_300001_SM_10006detail6reduce18DeviceReduceKernelINS2_10policy_hubIdjN4cuda3std3__44plusIdEEE10Policy1000EN6thrust24THRUST_300001_SM_1000_NS10device_ptrIdEEjS9_dNS7_10__identityEEEvT0_PT3_T1_NS0_13GridEvenShareISK_EET2_T4_E12temp_storage+88];
	add.f64 	%fd155, %fd153, %fd154;
	ld.shared.f64 	%fd156, [_ZZN3cub18CUB_300001_SM_10006detail6reduce18DeviceReduceKernelINS2_10policy_hubIdjN4cuda3std3__44plusIdEEE10Policy1000EN6thrust24THRUST_300001_SM_1000_NS10device_ptrIdEEjS9_dNS7_10__identityEEEvT0_PT3_T1_NS0_13GridEvenShareISK_EET2_T4_E12temp_storage+96];
	add.f64 	%fd157, %fd155, %fd156;
	ld.shared.f64 	%fd158, [_ZZN3cub18CUB_300001_SM_10006detail6reduce18DeviceReduceKernelINS2_10policy_hubIdjN4cuda3std3__44plusIdEEE10Policy1000EN6thrust24THRUST_300001_SM_1000_NS10device_ptrIdEEjS9_dNS7_10__identityEEEvT0_PT3_T1_NS0_13GridEvenShareISK_EET2_T4_E12temp_storage+104];
	add.f64 	%fd159, %fd157, %fd158;
	ld.shared.f64 	%fd160, [_ZZN3cub18CUB_300001_SM_10006detail6reduce18DeviceReduceKernelINS2_10policy_hubIdjN4cuda3std3__44plusIdEEE10Policy1000EN6thrust24THRUST_300001_SM_1000_NS10device_ptrIdEEjS9_dNS7_10__identityEEEvT0_PT3_T1_NS0_13GridEvenShareISK_EET2_T4_E12temp_storage+112];
	add.f64 	%fd161, %fd159, %fd160;
	ld.shared.f64 	%fd162, [_ZZN3cub18CUB_300001_SM_10006detail6reduce18DeviceReduceKernelINS2_10policy_hubIdjN4cuda3std3__44plusIdEEE10Policy1000EN6thrust24THRUST_300001_SM_1000_NS10device_ptrIdEEjS9_dNS7_10__identityEEEvT0_PT3_T1_NS0_13GridEvenShareISK_EET2_T4_E12temp_storage+120];
	add.f64 	%fd163, %fd161, %fd162;
	ld.shared.f64 	%fd164, [_ZZN3cub18CUB_300001_SM_10006detail6reduce18DeviceReduceKernelINS2_10policy_hubIdjN4cuda3std3__44plusIdEEE10Policy1000EN6thrust24THRUST_300001_SM_1000_NS10device_ptrIdEEjS9_dNS7_10__identityEEEvT0_PT3_T1_NS0_13GridEvenShareISK_EET2_T4_E12temp_storage+128];
	add.f64 	%fd165, %fd163, %fd164;
	ld.shared.f64 	%fd166, [_ZZN3cub18CUB_300001_SM_10006detail6reduce18DeviceReduceKernelINS2_10policy_hubIdjN4cuda3std3__44plusIdEEE10Policy1000EN6thrust24THRUST_300001_SM_1000_NS10device_ptrIdEEjS9_dNS7_10__identityEEEvT0_PT3_T1_NS0_13GridEvenShareISK_EET2_T4_E12temp_storage+136];
	add.f64 	%fd167, %fd165, %fd166;
	ld.shared.f64 	%fd168, [_ZZN3cub18CUB_300001_SM_10006detail6reduce18DeviceReduceKernelINS2_10policy_hubIdjN4cuda3std3__44plusIdEEE10Policy1000EN6thrust24THRUST_300001_SM_1000_NS10device_ptrIdEEjS9_dNS7_10__identityEEEvT0_PT3_T1_NS0_13GridEvenShareISK_EET2_T4_E12temp_storage+144];
	add.f64 	%fd169, %fd167, %fd168;
	ld.shared.f64 	%fd170, [_ZZN3cub18CUB_300001_SM_10006detail6reduce18DeviceReduceKernelINS2_10policy_hubIdjN4cuda3std3__44plusIdEEE10Policy1000EN6thrust24THRUST_300001_SM_1000_NS10device_ptrIdEEjS9_dNS7_10__identityEEEvT0_PT3_T1_NS0_13GridEvenShareISK_EET2_T4_E12temp_storage+152];
	add.f64 	%fd171, %fd169, %fd170;
	ld.shared.f64 	%fd172, [_ZZN3cub18CUB_300001_SM_10006detail6reduce18DeviceReduceKernelINS2_10policy_hubIdjN4cuda3std3__44plusIdEEE10Policy1000EN6thrust24THRUST_300001_SM_1000_NS10device_ptrIdEEjS9_dNS7_10__identityEEEvT0_PT3_T1_NS0_13GridEvenShareISK_EET2_T4_E12temp_storage+160];
	add.f64 	%fd173, %fd171, %fd172;
	ld.shared.f64 	%fd174, [_ZZN3cub18CUB_300001_SM_10006detail6reduce18DeviceReduceKernelINS2_10policy_hubIdjN4cuda3std3__44plusIdEEE10Policy1000EN6thrust24THRUST_300001_SM_1000_NS10device_ptrIdEEjS9_dNS7_10__identityEEEvT0_PT3_T1_NS0_13GridEvenShareISK_EET2_T4_E12temp_storage+168];
	add.f64 	%fd175, %fd173, %fd174;
	ld.shared.f64 	%fd176, [_ZZN3cub18CUB_300001_SM_10006detail6reduce18DeviceReduceKernelINS2_10policy_hubIdjN4cuda3std3__44plusIdEEE10Policy1000EN6thrust24THRUST_300001_SM_1000_NS10device_ptrIdEEjS9_dNS7_10__identityEEEvT0_PT3_T1_NS0_13GridEvenShareISK_EET2_T4_E12temp_storage+176];
	add.f64 	%fd375, %fd175, %fd176;
$L__BB4_48:
	mov.u32 	%r333, %tid.x;
	setp.ne.s32 	%p68, %r333, 0;
	@%p68 bra 	$L__BB4_50;
	ld.param.u64 	%rd159, [_ZN3cub18CUB_300001_SM_10006detail6reduce18DeviceReduceKernelINS2_10policy_hubIdjN4cuda3std3__44plusIdEEE10Policy1000EN6thrust24THRUST_300001_SM_1000_NS10device_ptrIdEEjS9_dNS7_10__identityEEEvT0_PT3_T1_NS0_13GridEvenShareISK_EET2_T4__param_1];
	cvta.to.global.u64 	%rd156, %rd159;
	mul.wide.u32 	%rd157, %r3, 8;
	add.s64 	%rd158, %rd156, %rd157;
	st.global.f64 	[%rd158], %fd375;
$L__BB4_50:
	ret;

}
	// .globl	_ZN3cub18CUB_300001_SM_10006detail6reduce28DeviceReduceSingleTileKernelINS2_10policy_hubIdjN4cuda3std3__44plusIdEEE10Policy1000EPdSC_iS9_ddNS7_10__identityEEEvT0_T1_T2_T3_T4_T6_
.visible .entry _ZN3cub18CUB_300001_SM_10006detail6reduce28DeviceReduceSingleTileKernelINS2_10policy_hubIdjN4cuda3std3__44plusIdEEE10Policy1000EPdSC_iS9_ddNS7_10__identityEEEvT0_T1_T2_T3_T4_T6_(
	.param .u64 .ptr .align 1 _ZN3cub18CUB_300001_SM_10006detail6reduce28DeviceReduceSingleTileKernelINS2_10policy_hubIdjN4cuda3std3__44plusIdEEE10Policy1000EPdSC_iS9_ddNS7_10__identityEEEvT0_T1_T2_T3_T4_T6__param_0,
	.param .u64 .ptr .align 1 _ZN3cub18CUB_300001_SM_10006detail6reduce28DeviceReduceSingleTileKernelINS2_10policy_hubIdjN4cuda3std3__44plusIdEEE10Policy1000EPdSC_iS9_ddNS7_10__identityEEEvT0_T1_T2_T3_T4_T6__param_1,
	.param .u32 _ZN3cub18CUB_300001_SM_10006detail6reduce28DeviceReduceSingleTileKernelINS2_10policy_hubIdjN4cuda3std3__44plusIdEEE10Policy1000EPdSC_iS9_ddNS7_10__identityEEEvT0_T1_T2_T3_T4_T6__param_2,
	.param .align 1 .b8 _ZN3cub18CUB_300001_SM_10006detail6reduce28DeviceReduceSingleTileKernelINS2_10policy_hubIdjN4cuda3std3__44plusIdEEE10Policy1000EPdSC_iS9_ddNS7_10__identityEEEvT0_T1_T2_T3_T4_T6__param_3[1],
	.param .f64 _ZN3cub18CUB_300001_SM_10006detail6reduce28DeviceReduceSingleTileKernelINS2_10policy_hubIdjN4cuda3std3__44plusIdEEE10Policy1000EPdSC_iS9_ddNS7_10__identityEEEvT0_T1_T2_T3_T4_T6__param_4,
	.param .align 1 .b8 _ZN3cub18CUB_300001_SM_10006detail6reduce28DeviceReduceSingleTileKernelINS2_10policy_hubIdjN4cuda3std3__44plusIdEEE10Policy1000EPdSC_iS9_ddNS7_10__identityEEEvT0_T1_T2_T3_T4_T6__param_5[1]
)
.maxntid 640
.minnctapersm 1
{
	.reg .pred 	%p<62>;
	.reg .b32 	%r<239>;
	.reg .b64 	%rd<109>;
	.reg .b64 	%fd<264>;
	// demoted variable
	.shared .align 8 .b8 _ZZN3cub18CUB_300001_SM_10006detail6reduce28DeviceReduceSingleTileKernelINS2_10policy_hubIdjN4cuda3std3__44plusIdEEE10Policy1000EPdSC_iS9_ddNS7_10__identityEEEvT0_T1_T2_T3_T4_T6_E12temp_storage[192];
	ld.param.u64 	%rd9, [_ZN3cub18CUB_300001_SM_10006detail6reduce28DeviceReduceSingleTileKernelINS2_10policy_hubIdjN4cuda3std3__44plusIdEEE10Policy1000EPdSC_iS9_ddNS7_10__identityEEEvT0_T1_T2_T3_T4_T6__param_0];
	ld.param.u64 	%rd10, [_ZN3cub18CUB_300001_SM_10006detail6reduce28DeviceReduceSingleTileKernelINS2_10policy_hubIdjN4cuda3std3__44plusIdEEE10Policy1000EPdSC_iS9_ddNS7_10__identityEEEvT0_T1_T2_T3_T4_T6__param_1];
	ld.param.u32 	%r36, [_ZN3cub18CUB_300001_SM_10006detail6reduce28DeviceReduceSingleTileKernelINS2_10policy_hubIdjN4cuda3std3__44plusIdEEE10Policy1000EPdSC_iS9_ddNS7_10__identityEEEvT0_T1_T2_T3_T4_T6__param_2];
	ld.param.f64 	%fd30, [_ZN3cub18CUB_300001_SM_10006detail6reduce28DeviceReduceSingleTileKernelINS2_10policy_hubIdjN4cuda3std3__44plusIdEEE10Policy1000EPdSC_iS9_ddNS7_10__identityEEEvT0_T1_T2_T3_T4_T6__param_4];
	cvta.to.global.u64 	%rd1, %rd10;
	setp.ne.s32 	%p1, %r36, 0;
	@%p1 bra 	$L__BB5_3;
	mov.u32 	%r225, %tid.x;
	setp.ne.s32 	%p61, %r225, 0;
	@%p61 bra 	$L__BB5_39;
	st.global.f64 	[%rd1], %fd30;
	bra.uni 	$L__BB5_39;
$L__BB5_3:
	setp.gt.s32 	%p2, %r36, 5119;
	@%p2 bra 	$L__BB5_21;
	mov.u32 	%r1, %tid.x;
	setp.ge.s32 	%p19, %r1, %r36;
	mov.f64 	%fd255, 0d0000000000000000;
	mov.u32 	%r229, %r1;
	@%p19 bra 	$L__BB5_6;
	mul.wide.u32 	%rd74, %r1, 8;
	add.s64 	%rd73, %rd9, %rd74;
	// begin inline asm
	ld.global.nc.u64 %rd72, [%rd73];
	// end inline asm
	mov.b64 	%fd255, %rd72;
	add.s32 	%r229, %r1, 640;
$L__BB5_6:
	setp.ge.s32 	%p20, %r229, %r36;
	@%p20 bra 	$L__BB5_12;
	not.b32 	%r101, %r229;
	add.s32 	%r4, %r36, %r101;
	mul.hi.u32 	%r102, %r4, -858993459;
	shr.u32 	%r103, %r102, 9;
	add.s32 	%r5, %r103, 1;
	and.b32  	%r104, %r103, 3;
	setp.eq.s32 	%p21, %r104, 3;
	@%p21 bra 	$L__BB5_10;
	mul.wide.u32 	%rd75, %r229, 8;
	add.s64 	%rd107, %rd9, %rd75;
	and.b32  	%r105, %r5, 3;
	neg.s32 	%r227, %r105;
$L__BB5_9:
	.pragma "nounroll";
	// begin inline asm
	ld.global.nc.u64 %rd76, [%rd107];
	// end inline asm
	mov.b64 	%fd121, %rd76;
	add.f64 	%fd255, %fd255, %fd121;
	add.s32 	%r229, %r229, 640;
	add.s64 	%rd107, %rd107, 5120;
	add.s32 	%r227, %r227, 1;
	setp.ne.s32 	%p22, %r227, 0;
	@%p22 bra 	$L__BB5_9;
$L__BB5_10:
	setp.lt.u32 	%p23, %r4, 1920;
	@%p23 bra 	$L__BB5_12;
$L__BB5_11:
	mul.wide.s32 	%rd86, %r229, 8;
	add.s64 	%rd79, %rd9, %rd86;
	// begin inline asm
	ld.global.nc.u64 %rd78, [%rd79];
	// end inline asm
	mov.b64 	%fd122, %rd78;
	add.f64 	%fd123, %fd255, %fd122;
	add.s64 	%rd81, %rd79, 5120;
	// begin inline asm
	ld.global.nc.u64 %rd80, [%rd81];
	// end inline asm
	mov.b64 	%fd124, %rd80;
	add.f64 	%fd125, %fd123, %fd124;
	add.s64 	%rd83, %rd79, 10240;
	// begin inline asm
	ld.global.nc.u64 %rd82, [%rd83];
	// end inline asm
	mov.b64 	%fd126, %rd82;
	add.f64 	%fd127, %fd125, %fd126;
	add.s64 	%rd85, %rd79, 15360;
	// begin inline asm
	ld.global.nc.u64 %rd84, [%rd85];
	// end inline asm
	mov.b64 	%fd128, %rd84;
	add.f64 	%fd255, %fd127, %fd128;
	add.s32 	%r229, %r229, 2560;
	setp.lt.s32 	%p24, %r229, %r36;
	@%p24 bra 	$L__BB5_11;
$L__BB5_12:
	setp.lt.s32 	%p25, %r36, 640;
	@%p25 bra 	$L__BB5_17;
	// begin inline asm
	mov.u32 %r169, %laneid;
	// end inline asm
	mov.b64 	%rd97, %fd255;
	mov.b64 	{%r171, %r176}, %rd97;
	mov.b32 	%r177, 1;
	mov.b32 	%r218, 31;
	mov.b32 	%r219, -1;
	// begin inline asm
	shfl.sync.down.b32 %r170, %r171, %r177, %r218, %r219;
	// end inline asm
	// begin inline asm
	shfl.sync.down.b32 %r175, %r176, %r177, %r218, %r219;
	// end inline asm
	mov.b64 	%rd98, {%r170, %r175};
	mov.b64 	%fd199, %rd98;
	setp.gt.s32 	%p53, %r169, 30;
	add.f64 	%fd200, %fd255, %fd199;
	selp.f64 	%fd201, %fd255, %fd200, %p53;
	mov.b64 	%rd99, %fd201;
	mov.b64 	{%r181, %r186}, %rd99;
	mov.b32 	%r187, 2;
	// begin inline asm
	shfl.sync.down.b32 %r180, %r181, %r187, %r218, %r219;
	// end inline asm
	// begin inline asm
	shfl.sync.down.b32 %r185, %r186, %r187, %r218, %r219;
	// end inline asm
	mov.b64 	%rd100, {%r180, %r185};
	mov.b64 	%fd202, %rd100;
	setp.gt.s32 	%p54, %r169, 29;
	add.f64 	%fd203, %fd201, %fd202;
	selp.f64 	%fd204, %fd201, %fd203, %p54;
	mov.b64 	%rd101, %fd204;
	mov.b64 	{%r191, %r196}, %rd101;
	mov.b32 	%r197, 4;
	// begin inline asm
	shfl.sync.down.b32 %r190, %r191, %r197, %r218, %r219;
	// end inline asm
	// begin inline asm
	shfl.sync.down.b32 %r195, %r196, %r197, %r218, %r219;
	// end inline asm
	mov.b64 	%rd102, {%r190, %r195};
	mov.b64 	%fd205, %rd102;
	setp.gt.s32 	%p55, %r169, 27;
	add.f64 	%fd206, %fd204, %fd205;
	selp.f64 	%fd207, %fd204, %fd206, %p55;
	mov.b64 	%rd103, %fd207;
	mov.b64 	{%r201, %r206}, %rd103;
	mov.b32 	%r207, 8;
	// begin inline asm
	shfl.sync.down.b32 %r200, %r201, %r207, %r218, %r219;
	// end inline asm
	// begin inline asm
	shfl.sync.down.b32 %r205, %r206, %r207, %r218, %r219;
	// end inline asm
	mov.b64 	%rd104, {%r200, %r205};
	mov.b64 	%fd208, %rd104;
	setp.gt.s32 	%p56, %r169, 23;
	add.f64 	%fd209, %fd207, %fd208;
	selp.f64 	%fd210, %fd207, %fd209, %p56;
	mov.b64 	%rd105, %fd210;
	mov.b64 	{%r211, %r216}, %rd105;
	mov.b32 	%r217, 16;
	// begin inline asm
	shfl.sync.down.b32 %r210, %r211, %r217, %r218, %r219;
	// end inline asm
	// begin inline asm
	shfl.sync.down.b32 %r215, %r216, %r217, %r218, %r219;
	// end inline asm
	mov.b64 	%rd106, {%r210, %r215};
	mov.b64 	%fd211, %rd106;
	setp.gt.s32 	%p57, %r169, 15;
	add.f64 	%fd10, %fd210, %fd211;
	selp.f64 	%fd263, %fd210, %fd10, %p57;
	setp.ne.s32 	%p58, %r169, 0;
	@%p58 bra 	$L__BB5_15;
	shr.u32 	%r220, %r1, 2;
	and.b32  	%r221, %r220, 248;
	mov.u32 	%r222, _ZZN3cub18CUB_300001_SM_10006detail6reduce28DeviceReduceSingleTileKernelINS2_10policy_hubIdjN4cuda3std3__44plusIdEEE10Policy1000EPdSC_iS9_ddNS7_10__identityEEEvT0_T1_T2_T3_T4_T6_E12temp_storage;
	add.s32 	%r223, %r222, %r221;
	st.shared.f64 	[%r223+24], %fd10;
$L__BB5_15:
	bar.sync 	0;
	setp.ne.s32 	%p59, %r1, 0;
	@%p59 bra 	$L__BB5_37;
	ld.shared.f64 	%fd212, [_ZZN3cub18CUB_300001_SM_10006detail6reduce28DeviceReduceSingleTileKernelINS2_10policy_hubIdjN4cuda3std3__44plusIdEEE10Policy1000EPdSC_iS9_ddNS7_10__identityEEEvT0_T1_T2_T3_T4_T6_E12temp_storage+32];
	add.f64 	%fd213, %fd263, %fd212;
	ld.shared.f64 	%fd214, [_ZZN3cub18CUB_300001_SM_10006detail6reduce28DeviceReduceSingleTileKernelINS2_10policy_hubIdjN4cuda3std3__44plusIdEEE10Policy1000EPdSC_iS9_ddNS7_10__identityEEEvT0_T1_T2_T3_T4_T6_E12temp_storage+40];
	add.f64 	%fd215, %fd213, %fd214;
	ld.shared.f64 	%fd216, [_ZZN3cub18CUB_300001_SM_10006detail6reduce28DeviceReduceSingleTileKernelINS2_10policy_hubIdjN4cuda3std3__44plusIdEEE10Policy1000EPdSC_iS9_ddNS7_10__identityEEEvT0_T1_T2_T3_T4_T6_E12temp_storage+48];
	add.f64 	%fd217, %fd215, %fd216;
	ld.shared.f64 	%fd218, [_ZZN3cub18CUB_300001_SM_10006detail6reduce28DeviceReduceSingleTileKernelINS2_10policy_hubIdjN4cuda3std3__44plusIdEEE10Policy1000EPdSC_iS9_ddNS7_10__identityEEEvT0_T1_T2_T3_T4_T6_E12temp_storage+56];
	add.f64 	%fd219, %fd217, %fd218;
	ld.shared.f64 	%fd220, [_ZZN3cub18CUB_300001_SM_10006detail6reduce28DeviceReduceSingleTileKernelINS2_10policy_hubIdjN4cuda3std3__44plusIdEEE10Policy1000EPdSC_iS9_ddNS7_10__identityEEEvT0_T1_T2_T3_T4_T6_E12temp_storage+64];
	add.f64 	%fd221, %fd219, %fd220;
	ld.shared.f64 	%fd222, [_ZZN3cub18CUB_300001_SM_10006detail6reduce28DeviceReduceSingleTileKernelINS2_10policy_hubIdjN4cuda3std3__44plusIdEEE10Policy1000EPdSC_iS9_ddNS7_10__identityEEEvT0_T1_T2_T3_T4_T6_E12temp_storage+72];
	add.f64 	%fd223, %fd221, %fd222;
	ld.shared.f64 	%fd224, [_ZZN3cub18CUB_300001_SM_10006detail6reduce28DeviceReduceSingleTileKernelINS2_10policy_hubIdjN4cuda3std3__44plusIdEEE10Policy1000EPdSC_iS9_ddNS7_10__identityEEEvT0_T1_T2_T3_T4_T6_E12temp_storage+80];
	add.f64 	%fd225, %fd223, %fd224;
	ld.shared.f64 	%fd226, [_ZZN3cub18CUB_300001_SM_10006detail6reduce28DeviceReduceSingleTileKernelINS2_10policy_hubIdjN4cuda3std3__44plusIdEEE10Policy1000EPdSC_iS9_ddNS7_10__identityEEEvT0_T1_T2_T3_T4_T6_E12temp_storage+88];
	add.f64 	%fd227, %fd225, %fd226;
	ld.shared.f64 	%fd228, [_ZZN3cub18CUB_300001_SM_10006detail6reduce28DeviceReduceSingleTileKernelINS2_10policy_hubIdjN4cuda3std3__44plusIdEEE10Policy1000EPdSC_iS9_ddNS7_10__identityEEEvT0_T1_T2_T3_T4_T6_E12temp_storage+96];
	add.f64 	%fd229, %fd227, %fd228;
	ld.shared.f64 	%fd230, [_ZZN3cub18CUB_300001_SM_10006detail6reduce28DeviceReduceSingleTileKernelINS2_10policy_hubIdjN4cuda3std3__44plusIdEEE10Policy1000EPdSC_iS9_ddNS7_10__identityEEEvT0_T1_T2_T3_T4_T6_E12temp_storage+104];
	add.f64 	%fd231, %fd229, %fd230;
	ld.shared.f64 	%fd232, [_ZZN3cub18CUB_300001_SM_10006detail6reduce28DeviceReduceSingleTileKernelINS2_10policy_hubIdjN4cuda3std3__44plusIdEEE10Policy1000EPdSC_iS9_ddNS7_10__identityEEEvT0_T1_T2_T3_T4_T6_E12temp_storage+112];
	add.f64 	%fd233, %fd231, %fd232;
	ld.shared.f64 	%fd234, [_ZZN3cub18CUB_300001_SM_10006detail6reduce28DeviceReduceSingleTileKernelINS2_10policy_hubIdjN4cuda3std3__44plusIdEEE10Policy1000EPdSC_iS9_ddNS7_10__identityEEEvT0_T1_T2_T3_T4_T6_E12temp_storage+120];
	add.f64 	%fd235, %fd233, %fd234;
	ld.shared.f64 	%fd236, [_ZZN3cub18CUB_300001_SM_10006detail6reduce28DeviceReduceSingleTileKernelINS2_10policy_hubIdjN4cuda3std3__44plusIdEEE10Policy1000EPdSC_iS9_ddNS7_10__identityEEEvT0_T1_T2_T3_T4_T6_E12temp_storage+128];
	add.f64 	%fd237, %fd235, %fd236;
	ld.shared.f64 	%fd238, [_ZZN3cub18CUB_300001_SM_10006detail6reduce28DeviceReduceSingleTileKernelINS2_10policy_hubIdjN4cuda3std3__44plusIdEEE10Policy1000EPdSC_iS9_ddNS7_10__identityEEEvT0_T1_T2_T3_T4_T6_E12temp_storage+136];
	add.f64 	%fd239, %fd237, %fd238;
	ld.shared.f64 	%fd240, [_ZZN3cub18CUB_300001_SM_10006detail6reduce28DeviceReduceSingleTileKernelINS2_10policy_hubIdjN4cuda3std3__44plusIdEEE10Policy1000EPdSC_iS9_ddNS7_10__identityEEEvT0_T1_T2_T3_T4_T6_E12temp_storage+144];
	add.f64 	%fd241, %fd239, %fd240;
	ld.shared.f64 	%fd242, [_ZZN3cub18CUB_300001_SM_10006detail6reduce28DeviceReduceSingleTileKernelINS2_10policy_hubIdjN4cuda3std3__44plusIdEEE10Policy1000EPdSC_iS9_ddNS7_10__identityEEEvT0_T1_T2_T3_T4_T6_E12temp_storage+152];
	add.f64 	%fd243, %fd241, %fd242;
	ld.shared.f64 	%fd244, [_ZZN3cub18CUB_300001_SM_10006detail6reduce28DeviceReduceSingleTileKernelINS2_10policy_hubIdjN4cuda3std3__44plusIdEEE10Policy1000EPdSC_iS9_ddNS7_10__identityEEEvT0_T1_T2_T3_T4_T6_E12temp_storage+160];
	add.f64 	%fd245, %fd243, %fd244;
	ld.shared.f64 	%fd246, [_ZZN3cub18CUB_300001_SM_10006detail6reduce28DeviceReduceSingleTileKernelINS2_10policy_hubIdjN4cuda3std3__44plusIdEEE10Policy1000EPdSC_iS9_ddNS7_10__identityEEEvT0_T1_T2_T3_T4_T6_E12temp_storage+168];
	add.f64 	%fd247, %fd245, %fd246;
	ld.shared.f64 	%fd248, [_ZZN3cub18CUB_300001_SM_10006detail6reduce28DeviceReduceSingleTileKernelINS2_10policy_hubIdjN4cuda3std3__44plusIdEEE10Policy1000EPdSC_iS9_ddNS7_10__identityEEEvT0_T1_T2_T3_T4_T6_E12temp_storage+176];
	add.f64 	%fd263, %fd247, %fd248;
	bra.uni 	$L__BB5_37;
$L__BB5_17:
	// begin inline asm
	mov.u32 %r106, %laneid;
	// end inline asm
	and.b32  	%r157, %r1, 992;
	add.s32 	%r158, %r157, 32;
	setp.gt.s32 	%p26, %r158, %r36;
	not.b32 	%r159, %r157;
	add.s32 	%r160, %r36, %r159;
	selp.b32 	%r155, %r160, 31, %p26;
	mov.b64 	%rd87, %fd255;
	mov.b64 	{%r108, %r113}, %rd87;
	mov.b32 	%r114, 1;
	mov.b32 	%r156, -1;
	// begin inline asm
	shfl.sync.down.b32 %r107, %r108, %r114, %r155, %r156;
	// end inline asm
	// begin inline asm
	shfl.sync.down.b32 %r112, %r113, %r114, %r155, %r156;
	// end inline asm
	mov.b64 	%rd88, {%r107, %r112};
	mov.b64 	%fd129, %rd88;
	setp.lt.s32 	%p27, %r106, %r155;
	add.f64 	%fd130, %fd255, %fd129;
	selp.f64 	%fd131, %fd130, %fd255, %p27;
	mov.b64 	%rd89, %fd131;
	mov.b64 	{%r118, %r123}, %rd89;
	mov.b32 	%r124, 2;
	// begin inline asm
	shfl.sync.down.b32 %r117, %r118, %r124, %r155, %r156;
	// end inline asm
	// begin inline asm
	shfl.sync.down.b32 %r122, %r123, %r124, %r155, %r156;
	// end inline asm
	mov.b64 	%rd90, {%r117, %r122};
	mov.b64 	%fd132, %rd90;
	add.s32 	%r161, %r106, 2;
	setp.gt.s32 	%p28, %r161, %r155;
	add.f64 	%fd133, %fd131, %fd132;
	selp.f64 	%fd134, %fd131, %fd133, %p28;
	mov.b64 	%rd91, %fd134;
	mov.b64 	{%r128, %r133}, %rd91;
	mov.b32 	%r134, 4;
	// begin inline asm
	shfl.sync.down.b32 %r127, %r128, %r134, %r155, %r156;
	// end inline asm
	// begin inline asm
	shfl.sync.down.b32 %r132, %r133, %r134, %r155, %r156;
	// end inline asm
	mov.b64 	%rd92, {%r127, %r132};
	mov.b64 	%fd135, %rd92;
	add.s32 	%r162, %r106, 4;
	setp.gt.s32 	%p29, %r162, %r155;
	add.f64 	%fd136, %fd134, %fd135;
	selp.f64 	%fd137, %fd134, %fd136, %p29;
	mov.b64 	%rd93, %fd137;
	mov.b64 	{%r138, %r143}, %rd93;
	mov.b32 	%r144, 8;
	// begin inline asm
	shfl.sync.down.b32 %r137, %r138, %r144, %r155, %r156;
	// end inline asm
	// begin inline asm
	shfl.sync.down.b32 %r142, %r143, %r144, %r155, %r156;
	// end inline asm
	mov.b64 	%rd94, {%r137, %r142};
	mov.b64 	%fd138, %rd94;
	add.s32 	%r163, %r106, 8;
	setp.gt.s32 	%p30, %r163, %r155;
	add.f64 	%fd139, %fd137, %fd138;
	selp.f64 	%fd140, %fd137, %fd139, %p30;
	mov.b64 	%rd95, %fd140;
	mov.b64 	{%r148, %r153}, %rd95;
	mov.b32 	%r154, 16;
	// begin inline asm
	shfl.sync.down.b32 %r147, %r148, %r154, %r155, %r156;
	// end inline asm
	// begin inline asm
	shfl.sync.down.b32 %r152, %r153, %r154, %r155, %r156;
	// end inline asm
	mov.b64 	%rd96, {%r147, %r152};
	mov.b64 	%fd141, %rd96;
	add.s32 	%r164, %r106, 16;
	setp.gt.s32 	%p31, %r164, %r155;
	add.f64 	%fd142, %fd140, %fd141;
	selp.f64 	%fd263, %fd140, %fd142, %p31;
	setp.ne.s32 	%p32, %r106, 0;
	@%p32 bra 	$L__BB5_19;
	shr.u32 	%r165, %r1, 2;
	and.b32  	%r166, %r165, 248;
	mov.u32 	%r167, _ZZN3cub18CUB_300001_SM_10006detail6reduce28DeviceReduceSingleTileKernelINS2_10policy_hubIdjN4cuda3std3__44plusIdEEE10Policy1000EPdSC_iS9_ddNS7_10__identityEEEvT0_T1_T2_T3_T4_T6_E12temp_storage;
	add.s32 	%r168, %r167, %r166;
	st.shared.f64 	[%r168+24], %fd263;
$L__BB5_19:
	bar.sync 	0;
	setp.ne.s32 	%p33, %r1, 0;
	@%p33 bra 	$L__BB5_37;
	setp.gt.s32 	%p34, %r36, 32;
	ld.shared.f64 	%fd143, [_ZZN3cub18CUB_300001_SM_10006detail6reduce28DeviceReduceSingleTileKernelINS2_10policy_hubIdjN4cuda3std3__44plusIdEEE10Policy1000EPdSC_iS9_ddNS7_10__identityEEEvT0_T1_T2_T3_T4_T6_E12temp_storage+32];
	add.f64 	%fd144, %fd263, %fd143;
	selp.f64 	%fd145, %fd144, %fd263, %p34;
	setp.gt.s32 	%p35, %r36, 64;
	ld.shared.f64 	%fd146, [_ZZN3cub18CUB_300001_SM_10006detail6reduce28DeviceReduceSingleTileKernelINS2_10policy_hubIdjN4cuda3std3__44plusIdEEE10Policy1000EPdSC_iS9_ddNS7_10__identityEEEvT0_T1_T2_T3_T4_T6_E12temp_storage+40];
	add.f64 	%fd147, %fd146, %fd145;
	selp.f64 	%fd148, %fd147, %fd145, %p35;
	setp.gt.s32 	%p36, %r36, 96;
	ld.shared.f64 	%fd149, [_ZZN3cub18CUB_300001_SM_10006detail6reduce28DeviceReduceSingleTileKernelINS2_10policy_hubIdjN4cuda3std3__44plusIdEEE10Policy1000EPdSC_iS9_ddNS7_10__identityEEEvT0_T1_T2_T3_T4_T6_E12temp_storage+48];
	add.f64 	%fd150, %fd149, %fd148;
	selp.f64 	%fd151, %fd150, %fd148, %p36;
	setp.gt.s32 	%p37, %r36, 128;
	ld.shared.f64 	%fd152, [_ZZN3cub18CUB_300001_SM_10006detail6reduce28DeviceReduceSingleTileKernelINS2_10policy_hubIdjN4cuda3std3__44plusIdEEE10Policy1000EPdSC_iS9_ddNS7_10__identityEEEvT0_T1_T2_T3_T4_T6_E12temp_storage+56];
	add.f64 	%fd153, %fd152, %fd151;
	selp.f64 	%fd154, %fd153, %fd151, %p37;
	setp.gt.s32 	%p38, %r36, 160;
	ld.shared.f64 	%fd155, [_ZZN3cub18CUB_300001_SM_10006detail6reduce28DeviceReduceSingleTileKernelINS2_10policy_hubIdjN4cuda3std3__44plusIdEEE10Policy1000EPdSC_iS9_ddNS7_10__identityEEEvT0_T1_T2_T3_T4_T6_E12temp_storage+64];
	add.f64 	%fd156, %fd155, %fd154;
	selp.f64 	%fd157, %fd156, %fd154, %p38;
	setp.gt.s32 	%p39, %r36, 192;
	ld.shared.f64 	%fd158, [_ZZN3cub18CUB_300001_SM_10006detail6reduce28DeviceReduceSingleTileKernelINS2_10policy_hubIdjN4cuda3std3__44plusIdEEE10Policy1000EPdSC_iS9_ddNS7_10__identityEEEvT0_T1_T2_T3_T4_T6_E12temp_storage+72];
	add.f64 	%fd159, %fd158, %fd157;
	selp.f64 	%fd160, %fd159, %fd157, %p39;
	setp.gt.s32 	%p40, %r36, 224;
	ld.shared.f64 	%fd161, [_ZZN3cub18CUB_300001_SM_10006detail6reduce28DeviceReduceSingleTileKernelINS2_10policy_hubIdjN4cuda3std3__44plusIdEEE10Policy1000EPdSC_iS9_ddNS7_10__identityEEEvT0_T1_T2_T3_T4_T6_E12temp_storage+80];
	add.f64 	%fd162, %fd161, %fd160;
	selp.f64 	%fd163, %fd162, %fd160, %p40;
	setp.gt.s32 	%p41, %r36, 256;
	ld.shared.f64 	%fd164, [_ZZN3cub18CUB_300001_SM_10006detail6reduce28DeviceReduceSingleTileKernelINS2_10policy_hubIdjN4cuda3std3__44plusIdEEE10Policy1000EPdSC_iS9_ddNS7_10__identityEEEvT0_T1_T2_T3_T4_T6_E12temp_storage+88];
	add.f64 	%fd165, %fd164, %fd163;
	selp.f64 	%fd166, %fd165, %fd163, %p41;
	setp.gt.s32 	%p42, %r36, 288;
	ld.shared.f64 	%fd167, [_ZZN3cub18CUB_300001_SM_10006detail6reduce28DeviceReduceSingleTileKernelINS2_10policy_hubIdjN4cuda3std3__44plusIdEEE10Policy1000EPdSC_iS9_ddNS7_10__identityEEEvT0_T1_T2_T3_T4_T6_E12temp_storage+96];
	add.f64 	%fd168, %fd167, %fd166;
	selp.f64 	%fd169, %fd168, %fd166, %p42;
	setp.gt.s32 	%p43, %r36, 320;
	ld.shared.f64 	%fd170, [_ZZN3cub18CUB_300001_SM_10006detail6reduce28DeviceReduceSingleTileKernelINS2_10policy_hubIdjN4cuda3std3__44plusIdEEE10Policy1000EPdSC_iS9_ddNS7_10__identityEEEvT0_T1_T2_T3_T4_T6_E12temp_storage+104];
	add.f64 	%fd171, %fd170, %fd169;
	selp.f64 	%fd172, %fd171, %fd169, %p43;
	setp.gt.s32 	%p44, %r36, 352;
	ld.shared.f64 	%fd173, [_ZZN3cub18CUB_300001_SM_10006detail6reduce28DeviceReduceSingleTileKernelINS2_10policy_hubIdjN4cuda3std3__44plusIdEEE10Policy1000EPdSC_iS9_ddNS7_10__identityEEEvT0_T1_T2_T3_T4_T6_E12temp_storage+112];
	add.f64 	%fd174, %fd173, %fd172;
	selp.f64 	%fd175, %fd174, %fd172, %p44;
	setp.gt.s32 	%p45, %r36, 384;
	ld.shared.f64 	%fd176, [_ZZN3cub18CUB_300001_SM_10006detail6reduce28DeviceReduceSingleTileKernelINS2_10policy_hubIdjN4cuda3std3__44plusIdEEE10Policy1000EPdSC_iS9_ddNS7_10__identityEEEvT0_T1_T2_T3_T4_T6_E12temp_storage+120];
	add.f64 	%fd177, %fd176, %fd175;
	selp.f64 	%fd178, %fd177, %fd175, %p45;
	setp.gt.s32 	%p46, %r36, 416;
	ld.shared.f64 	%fd179, [_ZZN3cub18CUB_300001_SM_10006detail6reduce28DeviceReduceSingleTileKernelINS2_10policy_hubIdjN4cuda3std3__44plusIdEEE10Policy1000EPdSC_iS9_ddNS7_10__identityEEEvT0_T1_T2_T3_T4_T6_E12temp_storage+128];
	add.f64 	%fd180, %fd179, %fd178;
	selp.f64 	%fd181, %fd180, %fd178, %p46;
	setp.gt.s32 	%p47, %r36, 448;
	ld.shared.f64 	%fd182, [_ZZN3cub18CUB_300001_SM_10006detail6reduce28DeviceReduceSingleTileKernelINS2_10policy_hubIdjN4cuda3std3__44plusIdEEE10Policy1000EPdSC_iS9_ddNS7_10__identityEEEvT0_T1_T2_T3_T4_T6_E12temp_storage+136];
	add.f64 	%fd183, %fd182, %fd181;
	selp.f64 	%fd184, %fd183, %fd181, %p47;
	setp.gt.s32 	%p48, %r36, 480;
	ld.shared.f64 	%fd185, [_ZZN3cub18CUB_300001_SM_10006detail6reduce28DeviceReduceSingleTileKernelINS2_10policy_hubIdjN4cuda3std3__44plusIdEEE10Policy1000EPdSC_iS9_ddNS7_10__identityEEEvT0_T1_T2_T3_T4_T6_E12temp_storage+144];
	add.f64 	%fd186, %fd185, %fd184;
	selp.f64 	%fd187, %fd186, %fd184, %p48;
	setp.gt.s32 	%p49, %r36, 512;
	ld.shared.f64 	%fd188, [_ZZN3cub18CUB_300001_SM_10006detail6reduce28DeviceReduceSingleTileKernelINS2_10policy_hubIdjN4cuda3std3__44plusIdEEE10Policy1000EPdSC_iS9_ddNS7_10__identityEEEvT0_T1_T2_T3_T4_T6_E12temp_storage+152];
	add.f64 	%fd189, %fd188, %fd187;
	selp.f64 	%fd190, %fd189, %fd187, %p49;
	setp.gt.s32 	%p50, %r36, 544;
	ld.shared.f64 	%fd191, [_ZZN3cub18CUB_300001_SM_10006detail6reduce28DeviceReduceSingleTileKernelINS2_10policy_hubIdjN4cuda3std3__44plusIdEEE10Policy1000EPdSC_iS9_ddNS7_10__identityEEEvT0_T1_T2_T3_T4_T6_E12temp_storage+160];
	add.f64 	%fd192, %fd191, %fd190;
	selp.f64 	%fd193, %fd192, %fd190, %p50;
	setp.gt.s32 	%p51, %r36, 576;
	ld.shared.f64 	%fd194, [_ZZN3cub18CUB_300001_SM_10006detail6reduce28DeviceReduceSingleTileKernelINS2_10policy_hubIdjN4cuda3std3__44plusIdEEE10Policy1000EPdSC_iS9_ddNS7_10__identityEEEvT0_T1_T2_T3_T4_T6_E12temp_storage+168];
	add.f64 	%fd195, %fd194, %fd193;
	selp.f64 	%fd196, %fd195, %fd193, %p51;
	setp.gt.s32 	%p52, %r36, 608;
	ld.shared.f64 	%fd197, [_ZZN3cub18CUB_300001_SM_10006detail6reduce28DeviceReduceSingleTileKernelINS2_10policy_hubIdjN4cuda3std3__44plusIdEEE10Policy1000EPdSC_iS9_ddNS7_10__identityEEEvT0_T1_T2_T3_T4_T6_E12temp_storage+176];
	add.f64 	%fd198, %fd197, %fd196;
	selp.f64 	%fd263, %fd198, %fd196, %p52;
	bra.uni 	$L__BB5_37;
$L__BB5_21:
	mov.u32 	%r14, %tid.x;
	mul.wide.u32 	%rd27, %r14, 8;
	add.s64 	%rd12, %rd9, %rd27;
	// begin inline asm
	ld.global.nc.u64 %rd11, [%rd12];
	// end inline asm
	mov.b64 	%fd31, %rd11;
	add.s64 	%rd14, %rd12, 5120;
	// begin inline asm
	ld.global.nc.u64 %rd13, [%rd14];
	// end inline asm
	mov.b64 	%fd32, %rd13;
	add.s64 	%rd16, %rd12, 10240;
	// begin inline asm
	ld.global.nc.u64 %rd15, [%rd16];
	// end inline asm
	mov.b64 	%fd33, %rd15;
	add.s64 	%rd18, %rd12, 15360;
	// begin inline asm
	ld.global.nc.u64 %rd17, [%rd18];
	// end inline asm
	mov.b64 	%fd34, %rd17;
	add.s64 	%rd20, %rd12, 20480;
	// begin inline asm
	ld.global.nc.u64 %rd19, [%rd20];
	// end inline asm
	mov.b64 	%fd35, %rd19;
	add.s64 	%rd22, %rd12, 25600;
	// begin inline asm
	ld.global.nc.u64 %rd21, [%rd22];
	// end inline asm
	mov.b64 	%fd36, %rd21;
	add.s64 	%rd24, %rd12, 30720;
	// begin inline asm
	ld.global.nc.u64 %rd23, [%rd24];
	// end inline asm
	mov.b64 	%fd37, %rd23;
	add.s64 	%rd26, %rd12, 35840;
	// begin inline asm
	ld.global.nc.u64 %rd25, [%rd26];
	// end inline asm
	mov.b64 	%fd38, %rd25;
	add.f64 	%fd39, %fd31, %fd32;
	add.f64 	%fd40, %fd39, %fd33;
	add.f64 	%fd41, %fd40, %fd34;
	add.f64 	%fd42, %fd41, %fd35;
	add.f64 	%fd43, %fd42, %fd36;
	add.f64 	%fd44, %fd43, %fd37;
	add.f64 	%fd262, %fd44, %fd38;
	setp.lt.u32 	%p3, %r36, 10240;
	mov.b32 	%r232, 5120;
	@%p3 bra 	$L__BB5_25;
	add.s32 	%r15, %r36, -5120;
	mov.b32 	%r232, 5120;
$L__BB5_23:
	mul.wide.s32 	%rd44, %r232, 8;
	add.s64 	%rd29, %rd12, %rd44;
	// begin inline asm
	ld.global.nc.u64 %rd28, [%rd29];
	// end inline asm
	mov.b64 	%fd45, %rd28;
	add.s64 	%rd31, %rd29, 5120;
	// begin inline asm
	ld.global.nc.u64 %rd30, [%rd31];
	// end inline asm
	mov.b64 	%fd46, %rd30;
	add.s64 	%rd33, %rd29, 10240;
	// begin inline asm
	ld.global.nc.u64 %rd32, [%rd33];
	// end inline asm
	mov.b64 	%fd47, %rd32;
	add.s64 	%rd35, %rd29, 15360;
	// begin inline asm
	ld.global.nc.u64 %rd34, [%rd35];
	// end inline asm
	mov.b64 	%fd48, %rd34;
	add.s64 	%rd37, %rd29, 20480;
	// begin inline asm
	ld.global.nc.u64 %rd36, [%rd37];
	// end inline asm
	mov.b64 	%fd49, %rd36;
	add.s64 	%rd39, %rd29, 25600;
	// begin inline asm
	ld.global.nc.u64 %rd38, [%rd39];
	// end inline asm
	mov.b64 	%fd50, %rd38;
	add.s64 	%rd41, %rd29, 30720;
	// begin inline asm
	ld.global.nc.u64 %rd40, [%rd41];
	// end inline asm
	mov.b64 	%fd51, %rd40;
	add.s64 	%rd43, %rd29, 35840;
	// begin inline asm
	ld.global.nc.u64 %rd42, [%rd43];
	// end inline asm
	mov.b64 	%fd52, %rd42;
	add.f64 	%fd53, %fd262, %fd45;
	add.f64 	%fd54, %fd53, %fd46;
	add.f64 	%fd55, %fd54, %fd47;
	add.f64 	%fd56, %fd55, %fd48;
	add.f64 	%fd57, %fd56, %fd49;
	add.f64 	%fd58, %fd57, %fd50;
	add.f64 	%fd59, %fd58, %fd51;
	add.f64 	%fd262, %fd59, %fd52;
	sub.s32 	%r39, %r36, %r232;
	setp.lt.s32 	%p4, %r39, 5120;
	@%p4 bra 	$L__BB5_33;
	add.s32 	%r232, %r232, 5120;
	setp.le.s32 	%p5, %r232, %r15;
	@%p5 bra 	$L__BB5_23;
$L__BB5_25:
	setp.le.s32 	%p6, %r36, %r232;
	@%p6 bra 	$L__BB5_33;
	sub.s32 	%r19, %r36, %r232;
	setp.ge.s32 	%p7, %r14, %r19;
	@%p7 bra 	$L__BB5_33;
	not.b32 	%r40, %r14;
	add.s32 	%r41, %r36, %r40;
	sub.s32 	%r20, %r41, %r232;
	mul.hi.u32 	%r42, %r20, -858993459;
	shr.u32 	%r43, %r42, 9;
	add.s32 	%r21, %r43, 1;
	and.b32  	%r44, %r43, 3;
	setp.eq.s32 	%p8, %r44, 3;
	mov.u32 	%r236, %r14;
	@%p8 bra 	$L__BB5_30;
	add.s32 	%r234, %r14, %r232;
	and.b32  	%r45, %r21, 3;
	neg.s32 	%r233, %r45;
	mov.u32 	%r236, %r14;
$L__BB5_29:
	.pragma "nounroll";
	mul.wide.u32 	%rd47, %r234, 8;
	add.s64 	%rd46, %rd9, %rd47;
	// begin inline asm
	ld.global.nc.u64 %rd45, [%rd46];
	// end inline asm
	mov.b64 	%fd61, %rd45;
	add.f64 	%fd262, %fd262, %fd61;
	add.s32 	%r236, %r236, 640;
	add.s32 	%r234, %r234, 640;
	add.s32 	%r233, %r233, 1;
	setp.ne.s32 	%p9, %r233, 0;
	@%p9 bra 	$L__BB5_29;
$L__BB5_30:
	setp.lt.u32 	%p10, %r20, 1920;
	@%p10 bra 	$L__BB5_33;
	cvt.u64.u32 	%rd48, %r236;
	cvt.u64.u32 	%rd49, %r232;
	add.s64 	%rd50, %rd48, %rd49;
	shl.b64 	%rd51, %rd50, 3;
	add.s64 	%rd52, %rd51, %rd9;
	add.s64 	%rd108, %rd52, 10240;
	add.s32 	%r237, %r236, %r232;
$L__BB5_32:
	mul.wide.u32 	%rd61, %r237, 8;
	add.s64 	%rd54, %rd9, %rd61;
	// begin inline asm
	ld.global.nc.u64 %rd53, [%rd54];
	// end inline asm
	mov.b64 	%fd62, %rd53;
	add.f64 	%fd63, %fd262, %fd62;
	add.s64 	%rd56, %rd108, -5120;
	// begin inline asm
	ld.global.nc.u64 %rd55, [%rd56];
	// end inline asm
	mov.b64 	%fd64, %rd55;
	add.f64 	%fd65, %fd63, %fd64;
	// begin inline asm
	ld.global.nc.u64 %rd57, [%rd108];
	// end inline asm
	mov.b64 	%fd66, %rd57;
	add.f64 	%fd67, %fd65, %fd66;
	add.s64 	%rd60, %rd108, 5120;
	// begin inline asm
	ld.global.nc.u64 %rd59, [%rd60];
	// end inline asm
	mov.b64 	%fd68, %rd59;
	add.f64 	%fd262, %fd67, %fd68;
	add.s32 	%r236, %r236, 2560;
	add.s64 	%rd108, %rd108, 20480;
	add.s32 	%r237, %r237, 2560;
	setp.lt.s32 	%p11, %r236, %r19;
	@%p11 bra 	$L__BB5_32;
$L__BB5_33:
	// begin inline asm
	mov.u32 %r46, %laneid;
	// end inline asm
	mov.b64 	%rd62, %fd262;
	mov.b64 	{%r48, %r53}, %rd62;
	mov.b32 	%r54, 1;
	mov.b32 	%r95, 31;
	mov.b32 	%r96, -1;
	// begin inline asm
	shfl.sync.down.b32 %r47, %r48, %r54, %r95, %r96;
	// end inline asm
	// begin inline asm
	shfl.sync.down.b32 %r52, %r53, %r54, %r95, %r96;
	// end inline asm
	mov.b64 	%rd63, {%r47, %r52};
	mov.b64 	%fd69, %rd63;
	setp.gt.s32 	%p12, %r46, 30;
	add.f64 	%fd70, %fd262, %fd69;
	selp.f64 	%fd71, %fd262, %fd70, %p12;
	mov.b64 	%rd64, %fd71;
	mov.b64 	{%r58, %r63}, %rd64;
	mov.b32 	%r64, 2;
	// begin inline asm
	shfl.sync.down.b32 %r57, %r58, %r64, %r95, %r96;
	// end inline asm
	// begin inline asm
	shfl.sync.down.b32 %r62, %r63, %r64, %r95, %r96;
	// end inline asm
	mov.b64 	%rd65, {%r57, %r62};
	mov.b64 	%fd72, %rd65;
	setp.gt.s32 	%p13, %r46, 29;
	add.f64 	%fd73, %fd71, %fd72;
	selp.f64 	%fd74, %fd71, %fd73, %p13;
	mov.b64 	%rd66, %fd74;
	mov.b64 	{%r68, %r73}, %rd66;
	mov.b32 	%r74, 4;
	// begin inline asm
	shfl.sync.down.b32 %r67, %r68, %r74, %r95, %r96;
	// end inline asm
	// begin inline asm
	shfl.sync.down.b32 %r72, %r73, %r74, %r95, %r96;
	// end inline asm
	mov.b64 	%rd67, {%r67, %r72};
	mov.b64 	%fd75, %rd67;
	setp.gt.s32 	%p14, %r46, 27;
	add.f64 	%fd76, %fd74, %fd75;
	selp.f64 	%fd77, %fd74, %fd76, %p14;
	mov.b64 	%rd68, %fd77;
	mov.b64 	{%r78, %r83}, %rd68;
	mov.b32 	%r84, 8;
	// begin inline asm
	shfl.sync.down.b32 %r77, %r78, %r84, %r95, %r96;
	// end inline asm
	// begin inline asm
	shfl.sync.down.b32 %r82, %r83, %r84, %r95, %r96;
	// end inline asm
	mov.b64 	%rd69, {%r77, %r82};
	mov.b64 	%fd78, %rd69;
	setp.gt.s32 	%p15, %r46, 23;
	add.f64 	%fd79, %fd77, %fd78;
	selp.f64 	%fd80, %fd77, %fd79, %p15;
	mov.b64 	%rd70, %fd80;
	mov.b64 	{%r88, %r93}, %rd70;
	mov.b32 	%r94, 16;
	// begin inline asm
	shfl.sync.down.b32 %r87, %r88, %r94, %r95, %r96;
	// end inline asm
	// begin inline asm
	shfl.sync.down.b32 %r92, %r93, %r94, %r95, %r96;
	// end inline asm
	mov.b64 	%rd71, {%r87, %r92};
	mov.b64 	%fd81, %rd71;
	setp.gt.s32 	%p16, %r46, 15;
	add.f64 	%fd26, %fd80, %fd81;
	selp.f64 	%fd263, %fd80, %fd26, %p16;
	setp.ne.s32 	%p17, %r46, 0;
	@%p17 bra 	$L__BB5_35;
	shr.u32 	%r97, %r14, 2;
	and.b32  	%r98, %r97, 248;
	mov.u32 	%r99, _ZZN3cub18CUB_300001_SM_10006detail6reduce28DeviceReduceSingleTileKernelINS2_10policy_hubIdjN4cuda3std3__44plusIdEEE10Policy1000EPdSC_iS9_ddNS7_10__identityEEEvT0_T1_T2_T3_T4_T6_E12temp_storage;
	add.s32 	%r100, %r99, %r98;
	st.shared.f64 	[%r100+24], %fd26;
$L__BB5_35:
	bar.sync 	0;
	setp.ne.s32 	%p18, %r14, 0;
	@%p18 bra 	$L__BB5_37;
	ld.shared.f64 	%fd82, [_ZZN3cub18CUB_300001_SM_10006detail6reduce28DeviceReduceSingleTileKernelINS2_10policy_hubIdjN4cuda3std3__44plusIdEEE10Policy1000EPdSC_iS9_ddNS7_10__identityEEEvT0_T1_T2_T3_T4_T6_E12temp_storage+32];
	add.f64 	%fd83, %fd263, %fd82;
	ld.shared.f64 	%fd84, [_ZZN3cub18CUB_300001_SM_10006detail6reduce28DeviceReduceSingleTileKernelINS2_10policy_hubIdjN4cuda3std3__44plusIdEEE10Policy1000EPdSC_iS9_ddNS7_10__identityEEEvT0_T1_T2_T3_T4_T6_E12temp_storage+40];
	add.f64 	%fd85, %fd83, %fd84;
	ld.shared.f64 	%fd86, [_ZZN3cub18CUB_300001_SM_10006detail6reduce28DeviceReduceSingleTileKernelINS2_10policy_hubIdjN4cuda3std3__44plusIdEEE10Policy1000EPdSC_iS9_ddNS7_10__identityEEEvT0_T1_T2_T3_T4_T6_E12temp_storage+48];
	add.f64 	%fd87, %fd85, %fd86;
	ld.shared.f64 	%fd88, [_ZZN3cub18CUB_300001_SM_10006detail6reduce28DeviceReduceSingleTileKernelINS2_10policy_hubIdjN4cuda3std3__44plusIdEEE10Policy1000EPdSC_iS9_ddNS7_10__identityEEEvT0_T1_T2_T3_T4_T6_E12temp_storage+56];
	add.f64 	%fd89, %fd87, %fd88;
	ld.shared.f64 	%fd90, [_ZZN3cub18CUB_300001_SM_10006detail6reduce28DeviceReduceSingleTileKernelINS2_10policy_hubIdjN4cuda3std3__44plusIdEEE10Policy1000EPdSC_iS9_ddNS7_10__identityEEEvT0_T1_T2_T3_T4_T6_E12temp_storage+64];
	add.f64 	%fd91, %fd89, %fd90;
	ld.shared.f64 	%fd92, [_ZZN3cub18CUB_300001_SM_10006detail6reduce28DeviceReduceSingleTileKernelINS2_10policy_hubIdjN4cuda3std3__44plusIdEEE10Policy1000EPdSC_iS9_ddNS7_10__identityEEEvT0_T1_T2_T3_T4_T6_E12temp_storage+72];
	add.f64 	%fd93, %fd91, %fd92;
	ld.shared.f64 	%fd94, [_ZZN3cub18CUB_300001_SM_10006detail6reduce28DeviceReduceSingleTileKernelINS2_10policy_hubIdjN4cuda3std3__44plusIdEEE10Policy1000EPdSC_iS9_ddNS7_10__identityEEEvT0_T1_T2_T3_T4_T6_E12temp_storage+80];
	add.f64 	%fd95, %fd93, %fd94;
	ld.shared.f64 	%fd96, [_ZZN3cub18CUB_300001_SM_10006detail6reduce28DeviceReduceSingleTileKernelINS2_10policy_hubIdjN4cuda3std3__44plusIdEEE10Policy1000EPdSC_iS9_ddNS7_10__identityEEEvT0_T1_T2_T3_T4_T6_E12temp_storage+88];
	add.f64 	%fd97, %fd95, %fd96;
	ld.shared.f64 	%fd98, [_ZZN3cub18CUB_300001_SM_10006detail6reduce28DeviceReduceSingleTileKernelINS2_10policy_hubIdjN4cuda3std3__44plusIdEEE10Policy1000EPdSC_iS9_ddNS7_10__identityEEEvT0_T1_T2_T3_T4_T6_E12temp_storage+96];
	add.f64 	%fd99, %fd97, %fd98;
	ld.shared.f64 	%fd100, [_ZZN3cub18CUB_300001_SM_10006detail6reduce28DeviceReduceSingleTileKernelINS2_10policy_hubIdjN4cuda3std3__44plusIdEEE10Policy1000EPdSC_iS9_ddNS7_10__identityEEEvT0_T1_T2_T3_T4_T6_E12temp_storage+104];
	add.f64 	%fd101, %fd99, %fd100;
	ld.shared.f64 	%fd102, [_ZZN3cub18CUB_300001_SM_10006detail6reduce28DeviceReduceSingleTileKernelINS2_10policy_hubIdjN4cuda3std3__44plusIdEEE10Policy1000EPdSC_iS9_ddNS7_10__identityEEEvT0_T1_T2_T3_T4_T6_E12temp_storage+112];
	add.f64 	%fd103, %fd101, %fd102;
	ld.shared.f64 	%fd104, [_ZZN3cub18CUB_300001_SM_10006detail6reduce28DeviceReduceSingleTileKernelINS2_10policy_hubIdjN4cuda3std3__44plusIdEEE10Policy1000EPdSC_iS9_ddNS7_10__identityEEEvT0_T1_T2_T3_T4_T6_E12temp_storage+120];
	add.f64 	%fd105, %fd103, %fd104;
	ld.shared.f64 	%fd106, [_ZZN3cub18CUB_300001_SM_10006detail6reduce28DeviceReduceSingleTileKernelINS2_10policy_hubIdjN4cuda3std3__44plusIdEEE10Policy1000EPdSC_iS9_ddNS7_10__identityEEEvT0_T1_T2_T3_T4_T6_E12temp_storage+128];
	add.f64 	%fd107, %fd105, %fd106;
	ld.shared.f64 	%fd108, [_ZZN3cub18CUB_300001_SM_10006detail6reduce28DeviceReduceSingleTileKernelINS2_10policy_hubIdjN4cuda3std3__44plusIdEEE10Policy1000EPdSC_iS9_ddNS7_10__identityEEEvT0_T1_T2_T3_T4_T6_E12temp_storage+136];
	add.f64 	%fd109, %fd107, %fd108;
	ld.shared.f64 	%fd110, [_ZZN3cub18CUB_300001_SM_10006detail6reduce28DeviceReduceSingleTileKernelINS2_10policy_hubIdjN4cuda3std3__44plusIdEEE10Policy1000EPdSC_iS9_ddNS7_10__identityEEEvT0_T1_T2_T3_T4_T6_E12temp_storage+144];
	add.f64 	%fd111, %fd109, %fd110;
	ld.shared.f64 	%fd112, [_ZZN3cub18CUB_300001_SM_10006detail6reduce28DeviceReduceSingleTileKernelINS2_10policy_hubIdjN4cuda3std3__44plusIdEEE10Policy1000EPdSC_iS9_ddNS7_10__identityEEEvT0_T1_T2_T3_T4_T6_E12temp_storage+152];
	add.f64 	%fd113, %fd111, %fd112;
	ld.shared.f64 	%fd114, [_ZZN3cub18CUB_300001_SM_10006detail6reduce28DeviceReduceSingleTileKernelINS2_10policy_hubIdjN4cuda3std3__44plusIdEEE10Policy1000EPdSC_iS9_ddNS7_10__identityEEEvT0_T1_T2_T3_T4_T6_E12temp_storage+160];
	add.f64 	%fd115, %fd113, %fd114;
	ld.shared.f64 	%fd116, [_ZZN3cub18CUB_300001_SM_10006detail6reduce28DeviceReduceSingleTileKernelINS2_10policy_hubIdjN4cuda3std3__44plusIdEEE10Policy1000EPdSC_iS9_ddNS7_10__identityEEEvT0_T1_T2_T3_T4_T6_E12temp_storage+168];
	add.f64 	%fd117, %fd115, %fd116;
	ld.shared.f64 	%fd118, [_ZZN3cub18CUB_300001_SM_10006detail6reduce28DeviceReduceSingleTileKernelINS2_10policy_hubIdjN4cuda3std3__44plusIdEEE10Policy1000EPdSC_iS9_ddNS7_10__identityEEEvT0_T1_T2_T3_T4_T6_E12temp_storage+176];
	add.f64 	%fd263, %fd117, %fd118;
$L__BB5_37:
	mov.u32 	%r224, %tid.x;
	setp.ne.s32 	%p60, %r224, 0;
	@%p60 bra 	$L__BB5_39;
	add.f64 	%fd249, %fd30, %fd263;
	st.global.f64 	[%rd1], %fd249;
$L__BB5_39:
	ret;

}
	// .globl	_ZN3cub18CUB_300001_SM_10006detail6reduce28DeviceReduceSingleTileKernelINS2_10policy_hubIdyN4cuda3std3__44plusIdEEE10Policy1000EN6thrust24THRUST_300001_SM_1000_NS10device_ptrIdEEPdyS9_ddNS7_10__identityEEEvT0_T1_T2_T3_T4_T6_
.visible .entry _ZN3cub18CUB_300001_SM_10006detail6reduce28DeviceReduceSingleTileKernelINS2_10policy_hubIdyN4cuda3std3__44plusIdEEE10Policy1000EN6thrust24THRUST_300001_SM_1000_NS10device_ptrIdEEPdyS9_ddNS7_10__identityEEEvT0_T1_T2_T3_T4_T6_(
	.param .align 8 .b8 _ZN3cub18CUB_300001_SM_10006detail6reduce28DeviceReduceSingleTileKernelINS2_10policy_hubIdyN4cuda3std3__44plusIdEEE10Policy1000EN6thrust24THRUST_300001_SM_1000_NS10device_ptrIdEEPdyS9_ddNS7_10__identityEEEvT0_T1_T2_T3_T4_T6__param_0[8],
	.param .u64 .ptr .align 1 _ZN3cub18CUB_300001_SM_10006detail6reduce28DeviceReduceSingleTileKernelINS2_10policy_hubIdyN4cuda3std3__44plusIdEEE10Policy1000EN6thrust24THRUST_300001_SM_1000_NS10device_ptrIdEEPdyS9_ddNS7_10__identityEEEvT0_T1_T2_T3_T4_T6__param_1,
	.param .u64 _ZN3cub18CUB_300001_SM_10006detail6reduce28DeviceReduceSingleTileKernelINS2_10policy_hubIdyN4cuda3std3__44plusIdEEE10Policy1000EN6thrust24THRUST_300001_SM_1000_NS10device_ptrIdEEPdyS9_ddNS7_10__identityEEEvT0_T1_T2_T3_T4_T6__param_2,
	.param .align 1 .b8 _ZN3cub18CUB_300001_SM_10006detail6reduce28DeviceReduceSingleTileKernelINS2_10policy_hubIdyN4cuda3std3__44plusIdEEE10Policy1000EN6thrust24THRUST_300001_SM_1000_NS10device_ptrIdEEPdyS9_ddNS7_10__identityEEEvT0_T1_T2_T3_T4_T6__param_3[1],
	.param .f64 _ZN3cub18CUB_300001_SM_10006detail6reduce28DeviceReduceSingleTileKernelINS2_10policy_hubIdyN4cuda3std3__44plusIdEEE10Policy1000EN6thrust24THRUST_300001_SM_1000_NS10device_ptrIdEEPdyS9_ddNS7_10__identityEEEvT0_T1_T2_T3_T4_T6__param_4,
	.param .align 1 .b8 _ZN3cub18CUB_300001_SM_10006detail6reduce28DeviceReduceSingleTileKernelINS2_10policy_hubIdyN4cuda3std3__44plusIdEEE10Policy1000EN6thrust24THRUST_300001_SM_1000_NS10device_ptrIdEEPdyS9_ddNS7_10__identityEEEvT0_T1_T2_T3_T4_T6__param_5[1]
)
.maxntid 512
.minnctapersm 1
{
	.reg .pred 	%p<67>;
	.reg .b32 	%r<246>;
	.reg .b64 	%rd<86>;
	.reg .b64 	%fd<348>;
	// demoted variable
	.shared .align 8 .b8 _ZZN3cub18CUB_300001_SM_10006detail6reduce28DeviceReduceSingleTileKernelINS2_10policy_hubIdyN4cuda3std3__44plusIdEEE10Policy1000EN6thrust24THRUST_300001_SM_1000_NS10device_ptrIdEEPdyS9_ddNS7_10__identityEEEvT0_T1_T2_T3_T4_T6_E12temp_storage[152];
	ld.param.u64 	%rd18, [_ZN3cub18CUB_300001_SM_10006detail6reduce28DeviceReduceSingleTileKernelINS2_10policy_hubIdyN4cuda3std3__44plusIdEEE10Policy1000EN6thrust24THRUST_300001_SM_1000_NS10device_ptrIdEEPdyS9_ddNS7_10__identityEEEvT0_T1_T2_T3_T4_T6__param_0];
	ld.param.u64 	%rd20, [_ZN3cub18CUB_300001_SM_10006detail6reduce28DeviceReduceSingleTileKernelINS2_10policy_hubIdyN4cuda3std3__44plusIdEEE10Policy1000EN6thrust24THRUST_300001_SM_1000_NS10device_ptrIdEEPdyS9_ddNS7_10__identityEEEvT0_T1_T2_T3_T4_T6__param_1];
	ld.param.u64 	%rd19, [_ZN3cub18CUB_300001_SM_10006detail6reduce28DeviceReduceSingleTileKernelINS2_10policy_hubIdyN4cuda3std3__44plusIdEEE10Policy1000EN6thrust24THRUST_300001_SM_1000_NS10device_ptrIdEEPdyS9_ddNS7_10__identityEEEvT0_T1_T2_T3_T4_T6__param_2];
	ld.param.f64 	%fd42, [_ZN3cub18CUB_300001_SM_10006detail6reduce28DeviceReduceSingleTileKernelINS2_10policy_hubIdyN4cuda3std3__44plusIdEEE10Policy1000EN6thrust24THRUST_300001_SM_1000_NS10device_ptrIdEEPdyS9_ddNS7_10__identityEEEvT0_T1_T2_T3_T4_T6__param_4];
	cvta.to.global.u64 	%rd1, %rd20;
	setp.ne.s64 	%p1, %rd19, 0;
	@%p1 bra 	$L__BB6_3;
	mov.u32 	%r231, %tid.x;
	setp.ne.s32 	%p66, %r231, 0;
	@%p66 bra 	$L__BB6_51;
	st.global.f64 	[%rd1], %fd42;
	bra.uni 	$L__BB6_51;
$L__BB6_3:
	cvta.to.global.u64 	%rd2, %rd18;
	setp.gt.u64 	%p2, %rd19, 3583;
	@%p2 bra 	$L__BB6_28;
	cvt.u32.u64 	%r1, %rd19;
	mov.u32 	%r2, %tid.x;
	setp.ge.u32 	%p24, %r2, %r1;
	mov.f64 	%fd335, 0d0000000000000000;
	mov.u32 	%r235, %r2;
	@%p24 bra 	$L__BB6_6;
	mul.wide.u32 	%rd51, %r2, 8;
	add.s64 	%rd52, %rd2, %rd51;
	ld.global.f64 	%fd335, [%rd52];
	add.s32 	%r235, %r2, 512;
$L__BB6_6:
	setp.ge.u32 	%p25, %r235, %r1;
	@%p25 bra 	$L__BB6_19;
	not.b32 	%r108, %r235;
	add.s32 	%r109, %r108, %r1;
	shr.u32 	%r110, %r109, 9;
	add.s32 	%r5, %r110, 1;
	and.b32  	%r6, %r5, 15;
	setp.lt.u32 	%p26, %r109, 7680;
	@%p26 bra 	$L__BB6_10;
	and.b32  	%r111, %r5, 16777200;
	neg.s32 	%r233, %r111;
	mul.wide.u32 	%rd53, %r235, 8;
	add.s64 	%rd54, %rd53, %rd2;
	add.s64 	%rd81, %rd54, 32768;
$L__BB6_9:
	.pragma "nounroll";
	ld.global.f64 	%fd169, [%rd81+-32768];
	add.f64 	%fd170, %fd335, %fd169;
	ld.global.f64 	%fd171, [%rd81+-28672];
	add.f64 	%fd172, %fd170, %fd171;
	ld.global.f64 	%fd173, [%rd81+-24576];
	add.f64 	%fd174, %fd172, %fd173;
	ld.global.f64 	%fd175, [%rd81+-20480];
	add.f64 	%fd176, %fd174, %fd175;
	ld.global.f64 	%fd177, [%rd81+-16384];
	add.f64 	%fd178, %fd176, %fd177;
	ld.global.f64 	%fd179, [%rd81+-12288];
	add.f64 	%fd180, %fd178, %fd179;
	ld.global.f64 	%fd181, [%rd81+-8192];
	add.f64 	%fd182, %fd180, %fd181;
	ld.global.f64 	%fd183, [%rd81+-4096];
	add.f64 	%fd184, %fd182, %fd183;
	ld.global.f64 	%fd185, [%rd81];
	add.f64 	%fd186, %fd184, %fd185;
	ld.global.f64 	%fd187, [%rd81+4096];
	add.f64 	%fd188, %fd186, %fd187;
	ld.global.f64 	%fd189, [%rd81+8192];
	add.f64 	%fd190, %fd188, %fd189;
	ld.global.f64 	%fd191, [%rd81+12288];
	add.f64 	%fd192, %fd190, %fd191;
	ld.global.f64 	%fd193, [%rd81+16384];
	add.f64 	%fd194, %fd192, %fd193;
	ld.global.f64 	%fd195, [%rd81+20480];
	add.f64 	%fd196, %fd194, %fd195;
	ld.global.f64 	%fd197, [%rd81+24576];
	add.f64 	%fd198, %fd196, %fd197;
	ld.global.f64 	%fd199, [%rd81+28672];
	add.f64 	%fd335, %fd198, %fd199;
	add.s32 	%r235, %r235, 8192;
	add.s32 	%r233, %r233, 16;
	add.s64 	%rd81, %rd81, 65536;
	setp.ne.s32 	%p27, %r233, 0;
	@%p27 bra 	$L__BB6_9;
$L__BB6_10:
	setp.eq.s32 	%p28, %r6, 0;
	@%p28 bra 	$L__BB6_19;
	and.b32  	%r13, %r5, 7;
	setp.lt.u32 	%p29, %r6, 8;
	@%p29 bra 	$L__BB6_13;
	mul.wide.s32 	%rd55, %r235, 8;
	add.s64 	%rd56, %rd2, %rd55;
	ld.global.f64 	%fd201, [%rd56];
	add.f64 	%fd202, %fd335, %fd201;
	ld.global.f64 	%fd203, [%rd56+4096];
	add.f64 	%fd204, %fd202, %fd203;
	ld.global.f64 	%fd205, [%rd56+8192];
	add.f64 	%fd206, %fd204, %fd205;
	ld.global.f64 	%fd207, [%rd56+12288];
	add.f64 	%fd208, %fd206, %fd207;
	ld.global.f64 	%fd209, [%rd56+16384];
	add.f64 	%fd210, %fd208, %fd209;
	ld.global.f64 	%fd211, [%rd56+20480];
	add.f64 	%fd212, %fd210, %fd211;
	ld.global.f64 	%fd213, [%rd56+24576];
	add.f64 	%fd214, %fd212, %fd213;
	ld.global.f64 	%fd215, [%rd56+28672];
	add.f64 	%fd335, %fd214, %fd215;
	add.s32 	%r235, %r235, 4096;
$L__BB6_13:
	setp.eq.s32 	%p30, %r13, 0;
	@%p30 bra 	$L__BB6_19;
	and.b32  	%r16, %r5, 3;
	setp.lt.u32 	%p31, %r13, 4;
	@%p31 bra 	$L__BB6_16;
	mul.wide.s32 	%rd57, %r235, 8;
	add.s64 	%rd58, %rd2, %rd57;
	ld.global.f64 	%fd217, [%rd58];
	add.f64 	%fd218, %fd335, %fd217;
	ld.global.f64 	%fd219, [%rd58+4096];
	add.f64 	%fd220, %fd218, %fd219;
	ld.global.f64 	%fd221, [%rd58+8192];
	add.f64 	%fd222, %fd220, %fd221;
	ld.global.f64 	%fd223, [%rd58+12288];
	add.f64 	%fd335, %fd222, %fd223;
	add.s32 	%r235, %r235, 2048;
$L__BB6_16:
	setp.eq.s32 	%p32, %r16, 0;
	@%p32 bra 	$L__BB6_19;
	neg.s32 	%r238, %r16;
$L__BB6_18:
	.pragma "nounroll";
	mul.wide.s32 	%rd59, %r235, 8;
	add.s64 	%rd60, %rd2, %rd59;
	ld.global.f64 	%fd224, [%rd60];
	add.f64 	%fd335, %fd335, %fd224;
	add.s32 	%r235, %r235, 512;
	add.s32 	%r238, %r238, 1;
	setp.ne.s32 	%p33, %r238, 0;
	@%p33 bra 	$L__BB6_18;
$L__BB6_19:
	setp.lt.u64 	%p34, %rd19, 512;
	@%p34 bra 	$L__BB6_24;
	// begin inline asm
	mov.u32 %r175, %laneid;
	// end inline asm
	mov.b64 	%rd71, %fd335;
	mov.b64 	{%r177, %r182}, %rd71;
	mov.b32 	%r183, 1;
	mov.b32 	%r224, 31;
	mov.b32 	%r225, -1;
	// begin inline asm
	shfl.sync.down.b32 %r176, %r177, %r183, %r224, %r225;
	// end inline asm
	// begin inline asm
	shfl.sync.down.b32 %r181, %r182, %r183, %r224, %r225;
	// end inline asm
	mov.b64 	%rd72, {%r176, %r181};
	mov.b64 	%fd283, %rd72;
	setp.gt.s32 	%p58, %r175, 30;
	add.f64 	%fd284, %fd335, %fd283;
	selp.f64 	%fd285, %fd335, %fd284, %p58;
	mov.b64 	%rd73, %fd285;
	mov.b64 	{%r187, %r192}, %rd73;
	mov.b32 	%r193, 2;
	// begin inline asm
	shfl.sync.down.b32 %r186, %r187, %r193, %r224, %r225;
	// end inline asm
	// begin inline asm
	shfl.sync.down.b32 %r191, %r192, %r193, %r224, %r225;
	// end inline asm
	mov.b64 	%rd74, {%r186, %r191};
	mov.b64 	%fd286, %rd74;
	setp.gt.s32 	%p59, %r175, 29;
	add.f64 	%fd287, %fd285, %fd286;
	selp.f64 	%fd288, %fd285, %fd287, %p59;
	mov.b64 	%rd75, %fd288;
	mov.b64 	{%r197, %r202}, %rd75;
	mov.b32 	%r203, 4;
	// begin inline asm
	shfl.sync.down.b32 %r196, %r197, %r203, %r224, %r225;
	// end inline asm
	// begin inline asm
	shfl.sync.down.b32 %r201, %r202, %r203, %r224, %r225;
	// end inline asm
	mov.b64 	%rd76, {%r196, %r201};
	mov.b64 	%fd289, %rd76;
	setp.gt.s32 	%p60, %r175, 27;
	add.f64 	%fd290, %fd288, %fd289;
	selp.f64 	%fd291, %fd288, %fd290, %p60;
	mov.b64 	%rd77, %fd291;
	mov.b64 	{%r207, %r212}, %rd77;
	mov.b32 	%r213, 8;
	// begin inline asm
	shfl.sync.down.b32 %r206, %r207, %r213, %r224, %r225;
	// end inline asm
	// begin inline asm
	shfl.sync.down.b32 %r211, %r212, %r213, %r224, %r225;
	// end inline asm
	mov.b64 	%rd78, {%r206, %r211};
	mov.b64 	%fd292, %rd78;
	setp.gt.s32 	%p61, %r175, 23;
	add.f64 	%fd293, %fd291, %fd292;
	selp.f64 	%fd294, %fd291, %fd293, %p61;
	mov.b64 	%rd79, %fd294;
	mov.b64 	{%r217, %r222}, %rd79;
	mov.b32 	%r223, 16;
	// begin inline asm
	shfl.sync.down.b32 %r216, %r217, %r223, %r224, %r225;
	// end inline asm
	// begin inline asm
	shfl.sync.down.b32 %r221, %r222, %r223, %r224, %r225;
	// end inline asm
	mov.b64 	%rd80, {%r216, %r221};
	mov.b64 	%fd295, %rd80;
	setp.gt.s32 	%p62, %r175, 15;
	add.f64 	%fd16, %fd294, %fd295;
	selp.f64 	%fd347, %fd294, %fd16, %p62;
	setp.ne.s32 	%p63, %r175, 0;
	@%p63 bra 	$L__BB6_22;
	shr.u32 	%r226, %r2, 2;
	and.b32  	%r227, %r226, 248;
	mov.u32 	%r228, _ZZN3cub18CUB_300001_SM_10006detail6reduce28DeviceReduceSingleTileKernelINS2_10policy_hubIdyN4cuda3std3__44plusIdEEE10Policy1000EN6thrust24THRUST_300001_SM_1000_NS10device_ptrIdEEPdyS9_ddNS7_10__identityEEEvT0_T1_T2_T3_T4_T6_E12temp_storage;
	add.s32 	%r229, %r228, %r227;
	st.shared.f64 	[%r229+16], %fd16;
$L__BB6_22:
	bar.sync 	0;
	setp.ne.s32 	%p64, %r2, 0;
	@%p64 bra 	$L__BB6_49;
	ld.shared.f64 	%fd296, [_ZZN3cub18CUB_300001_SM_10006detail6reduce28DeviceReduceSingleTileKernelINS2_10policy_hubIdyN4cuda3std3__44plusIdEEE10Policy1000EN6thrust24THRUST_300001_SM_1000_NS10device_ptrIdEEPdyS9_ddNS7_10__identityEEEvT0_T1_T2_T3_T4_T6_E12temp_storage+24];
	add.f64 	%fd297, %fd347, %fd296;
	ld.shared.f64 	%fd298, [_ZZN3cub18CUB_300001_SM_10006detail6reduce28DeviceReduceSingleTileKernelINS2_10policy_hubIdyN4cuda3std3__44plusIdEEE10Policy1000EN6thrust24THRUST_300001_SM_1000_NS10device_ptrIdEEPdyS9_ddNS7_10__identityEEEvT0_T1_T2_T3_T4_T6_E12temp_storage+32];
	add.f64 	%fd299, %fd297, %fd298;
	ld.shared.f64 	%fd300, [_ZZN3cub18CUB_300001_SM_10006detail6reduce28DeviceReduceSingleTileKernelINS2_10policy_hubIdyN4cuda3std3__44plusIdEEE10Policy1000EN6thrust24THRUST_300001_SM_1000_NS10device_ptrIdEEPdyS9_ddNS7_10__identityEEEvT0_T1_T2_T3_T4_T6_E12temp_storage+40];
	add.f64 	%fd301, %fd299, %fd300;
	ld.shared.f64 	%fd302, [_ZZN3cub18CUB_300001_SM_10006detail6reduce28DeviceReduceSingleTileKernelINS2_10policy_hubIdyN4cuda3std3__44plusIdEEE10Policy1000EN6thrust24THRUST_300001_SM_1000_NS10device_ptrIdEEPdyS9_ddNS7_10__identityEEEvT0_T1_T2_T3_T4_T6_E12temp_storage+48];
	add.f64 	%fd303, %fd301, %fd302;
	ld.shared.f64 	%fd304, [_ZZN3cub18CUB_300001_SM_10006detail6reduce28DeviceReduceSingleTileKernelINS2_10policy_hubIdyN4cuda3std3__44plusIdEEE10Policy1000EN6thrust24THRUST_300001_SM_1000_NS10device_ptrIdEEPdyS9_ddNS7_10__identityEEEvT0_T1_T2_T3_T4_T6_E12temp_storage+56];
	add.f64 	%fd305, %fd303, %fd304;
	ld.shared.f64 	%fd306, [_ZZN3cub18CUB_300001_SM_10006detail6reduce28DeviceReduceSingleTileKernelINS2_10policy_hubIdyN4cuda3std3__44plusIdEEE10Policy1000EN6thrust24THRUST_300001_SM_1000_NS10device_ptrIdEEPdyS9_ddNS7_10__identityEEEvT0_T1_T2_T3_T4_T6_E12temp_storage+64];
	add.f64 	%fd307, %fd305, %fd306;
	ld.shared.f64 	%fd308, [_ZZN3cub18CUB_300001_SM_10006detail6reduce28DeviceReduceSingleTileKernelINS2_10policy_hubIdyN4cuda3std3__44plusIdEEE10Policy1000EN6thrust24THRUST_300001_SM_1000_NS10device_ptrIdEEPdyS9_ddNS7_10__identityEEEvT0_T1_T2_T3_T4_T6_E12temp_storage+72];
	add.f64 	%fd309, %fd307, %fd308;
	ld.shared.f64 	%fd310, [_ZZN3cub18CUB_300001_SM_10006detail6reduce28DeviceReduceSingleTileKernelINS2_10policy_hubIdyN4cuda3std3__44plusIdEEE10Policy1000EN6thrust24THRUST_300001_SM_1000_NS10device_ptrIdEEPdyS9_ddNS7_10__identityEEEvT0_T1_T2_T3_T4_T6_E12temp_storage+80];
	add.f64 	%fd311, %fd309, %fd310;
	ld.shared.f64 	%fd312, [_ZZN3cub18CUB_300001_SM_10006detail6reduce28DeviceReduceSingleTileKernelINS2_10policy_hubIdyN4cuda3std3__44plusIdEEE10Policy1000EN6thrust24THRUST_300001_SM_1000_NS10device_ptrIdEEPdyS9_ddNS7_10__identityEEEvT0_T1_T2_T3_T4_T6_E12temp_storage+88];
	add.f64 	%fd313, %fd311, %fd312;
	ld.shared.f64 	%fd314, [_ZZN3cub18CUB_300001_SM_10006detail6reduce28DeviceReduceSingleTileKernelINS2_10policy_hubIdyN4cuda3std3__44plusIdEEE10Policy1000EN6thrust24THRUST_300001_SM_1000_NS10device_ptrIdEEPdyS9_ddNS7_10__identityEEEvT0_T1_T2_T3_T4_T6_E12temp_storage+96];
	add.f64 	%fd315, %fd313, %fd314;
	ld.shared.f64 	%fd316, [_ZZN3cub18CUB_300001_SM_10006detail6reduce28DeviceReduceSingleTileKernelINS2_10policy_hubIdyN4cuda3std3__44plusIdEEE10Policy1000EN6thrust24THRUST_300001_SM_1000_NS10device_ptrIdEEPdyS9_ddNS7_10__identityEEEvT0_T1_T2_T3_T4_T6_E12temp_storage+104];
	add.f64 	%fd317, %fd315, %fd316;
	ld.shared.f64 	%fd318, [_ZZN3cub18CUB_300001_SM_10006detail6reduce28DeviceReduceSingleTileKernelINS2_10policy_hubIdyN4cuda3std3__44plusIdEEE10Policy1000EN6thrust24THRUST_300001_SM_1000_NS10device_ptrIdEEPdyS9_ddNS7_10__identityEEEvT0_T1_T2_T3_T4_T6_E12temp_storage+112];
	add.f64 	%fd319, %fd317, %fd318;
	ld.shared.f64 	%fd320, [_ZZN3cub18CUB_300001_SM_10006detail6reduce28DeviceReduceSingleTileKernelINS2_10policy_hubIdyN4cuda3std3__44plusIdEEE10Policy1000EN6thrust24THRUST_300001_SM_1000_NS10device_ptrIdEEPdyS9_ddNS7_10__identityEEEvT0_T1_T2_T3_T4_T6_E12temp_storage+120];
	add.f64 	%fd321, %fd319, %fd320;
	ld.shared.f64 	%fd322, [_ZZN3cub18CUB_300001_SM_10006detail6reduce28DeviceReduceSingleTileKernelINS2_10policy_hubIdyN4cuda3std3__44plusIdEEE10Policy1000EN6thrust24THRUST_300001_SM_1000_NS10device_ptrIdEEPdyS9_ddNS7_10__identityEEEvT0_T1_T2_T3_T4_T6_E12temp_storage+128];
	add.f64 	%fd323, %fd321, %fd322;
	ld.shared.f64 	%fd324, [_ZZN3cub18CUB_300001_SM_10006detail6reduce28DeviceReduceSingleTileKernelINS2_10policy_hubIdyN4cuda3std3__44plusIdEEE10Policy1000EN6thrust24THRUST_300001_SM_1000_NS10device_ptrIdEEPdyS9_ddNS7_10__identityEEEvT0_T1_T2_T3_T4_T6_E12temp_storage+136];
	add.f64 	%fd347, %fd323, %fd324;
	bra.uni 	$L__BB6_49;
$L__BB6_24:
	// begin inline asm
	mov.u32 %r112, %laneid;
	// end inline asm
	and.b32  	%r163, %r2, 992;
	add.s32 	%r164, %r163, 32;
	setp.gt.u32 	%p35, %r164, %r1;
	not.b32 	%r165, %r163;
	add.s32 	%r166, %r1, %r165;
	selp.b32 	%r161, %r166, 31, %p35;
	mov.b64 	%rd61, %fd335;
	mov.b64 	{%r114, %r119}, %rd61;
	mov.b32 	%r120, 1;
	mov.b32 	%r162, -1;
	// begin inline asm
	shfl.sync.down.b32 %r113, %r114, %r120, %r161, %r162;
	// end inline asm
	// begin inline asm
	shfl.sync.down.b32 %r118, %r119, %r120, %r161, %r162;
	// end inline asm
	mov.b64 	%rd62, {%r113, %r118};
	mov.b64 	%fd225, %rd62;
	setp.lt.s32 	%p36, %r112, %r161;
	add.f64 	%fd226, %fd335, %fd225;
	selp.f64 	%fd227, %fd226, %fd335, %p36;
	mov.b64 	%rd63, %fd227;
	mov.b64 	{%r124, %r129}, %rd63;
	mov.b32 	%r130, 2;
	// begin inline asm
	shfl.sync.down.b32 %r123, %r124, %r130, %r161, %r162;
	// end inline asm
	// begin inline asm
	shfl.sync.down.b32 %r128, %r129, %r130, %r161, %r162;
	// end inline asm
	mov.b64 	%rd64, {%r123, %r128};
	mov.b64 	%fd228, %rd64;
	add.s32 	%r167, %r112, 2;
	setp.gt.s32 	%p37, %r167, %r161;
	add.f64 	%fd229, %fd227, %fd228;
	selp.f64 	%fd230, %fd227, %fd229, %p37;
	mov.b64 	%rd65, %fd230;
	mov.b64 	{%r134, %r139}, %rd65;
	mov.b32 	%r140, 4;
	// begin inline asm
	shfl.sync.down.b32 %r133, %r134, %r140, %r161, %r162;
	// end inline asm
	// begin inline asm
	shfl.sync.down.b32 %r138, %r139, %r140, %r161, %r162;
	// end inline asm
	mov.b64 	%rd66, {%r133, %r138};
	mov.b64 	%fd231, %rd66;
	add.s32 	%r168, %r112, 4;
	setp.gt.s32 	%p38, %r168, %r161;
	add.f64 	%fd232, %fd230, %fd231;
	selp.f64 	%fd233, %fd230, %fd232, %p38;
	mov.b64 	%rd67, %fd233;
	mov.b64 	{%r144, %r149}, %rd67;
	mov.b32 	%r150, 8;
	// begin inline asm
	shfl.sync.down.b32 %r143, %r144, %r150, %r161, %r162;
	// end inline asm
	// begin inline asm
	shfl.sync.down.b32 %r148, %r149, %r150, %r161, %r162;
	// end inline asm
	mov.b64 	%rd68, {%r143, %r148};
	mov.b64 	%fd234, %rd68;
	add.s32 	%r169, %r112, 8;
	setp.gt.s32 	%p39, %r169, %r161;
	add.f64 	%fd235, %fd233, %fd234;
	selp.f64 	%fd236, %fd233, %fd235, %p39;
	mov.b64 	%rd69, %fd236;
	mov.b64 	{%r154, %r159}, %rd69;
	mov.b32 	%r160, 16;
	// begin inline asm
	shfl.sync.down.b32 %r153, %r154, %r160, %r161, %r162;
	// end inline asm
	// begin inline asm
	shfl.sync.down.b32 %r158, %r159, %r160, %r161, %r162;
	// end inline asm
	mov.b64 	%rd70, {%r153, %r158};
	mov.b64 	%fd237, %rd70;
	add.s32 	%r170, %r112, 16;
	setp.gt.s32 	%p40, %r170, %r161;
	add.f64 	%fd238, %fd236, %fd237;
	selp.f64 	%fd347, %fd236, %fd238, %p40;
	setp.ne.s32 	%p41, %r112, 0;
	@%p41 bra 	$L__BB6_26;
	shr.u32 	%r171, %r2, 2;
	and.b32  	%r172, %r171, 248;
	mov.u32 	%r173, _ZZN3cub18CUB_300001_SM_10006detail6reduce28DeviceReduceSingleTileKernelINS2_10policy_hubIdyN4cuda3std3__44plusIdEEE10Policy1000EN6thrust24THRUST_300001_SM_1000_NS10device_ptrIdEEPdyS9_ddNS7_10__identityEEEvT0_T1_T2_T3_T4_T6_E12temp_storage;
	add.s32 	%r174, %r173, %r172;
	st.shared.f64 	[%r174+16], %fd347;
$L__BB6_26:
	bar.sync 	0;
	setp.ne.s32 	%p42, %r2, 0;
	@%p42 bra 	$L__BB6_49;
	setp.gt.u64 	%p43, %rd19, 32;
	ld.shared.f64 	%fd239, [_ZZN3cub18CUB_300001_SM_10006detail6reduce28DeviceReduceSingleTileKernelINS2_10policy_hubIdyN4cuda3std3__44plusIdEEE10Policy1000EN6thrust24THRUST_300001_SM_1000_NS10device_ptrIdEEPdyS9_ddNS7_10__identityEEEvT0_T1_T2_T3_T4_T6_E12temp_storage+24];
	add.f64 	%fd240, %fd347, %fd239;
	selp.f64 	%fd241, %fd240, %fd347, %p43;
	setp.gt.u64 	%p44, %rd19, 64;
	ld.shared.f64 	%fd242, [_ZZN3cub18CUB_300001_SM_10006detail6reduce28DeviceReduceSingleTileKernelINS2_10policy_hubIdyN4cuda3std3__44plusIdEEE10Policy1000EN6thrust24THRUST_300001_SM_1000_NS10device_ptrIdEEPdyS9_ddNS7_10__identityEEEvT0_T1_T2_T3_T4_T6_E12temp_storage+32];
	add.f64 	%fd243, %fd242, %fd241;
	selp.f64 	%fd244, %fd243, %fd241, %p44;
	setp.gt.u64 	%p45, %rd19, 96;
	ld.shared.f64 	%fd245, [_ZZN3cub18CUB_300001_SM_10006detail6reduce28DeviceReduceSingleTileKernelINS2_10policy_hubIdyN4cuda3std3__44plusIdEEE10Policy1000EN6thrust24THRUST_300001_SM_1000_NS10device_ptrIdEEPdyS9_ddNS7_10__identityEEEvT0_T1_T2_T3_T4_T6_E12temp_storage+40];
	add.f64 	%fd246, %fd245, %fd244;
	selp.f64 	%fd247, %fd246, %fd244, %p45;
	setp.gt.u64 	%p46, %rd19, 128;
	ld.shared.f64 	%fd248, [_ZZN3cub18CUB_300001_SM_10006detail6reduce28DeviceReduceSingleTileKernelINS2_10policy_hubIdyN4cuda3std3__44plusIdEEE10Policy1000EN6thrust24THRUST_300001_SM_1000_NS10device_ptrIdEEPdyS9_ddNS7_10__identityEEEvT0_T1_T2_T3_T4_T6_E12temp_storage+48];
	add.f64 	%fd249, %fd248, %fd247;
	selp.f64 	%fd250, %fd249, %fd247, %p46;
	setp.gt.u64 	%p47, %rd19, 160;
	ld.shared.f64 	%fd251, [_ZZN3cub18CUB_300001_SM_10006detail6reduce28DeviceReduceSingleTileKernelINS2_10policy_hubIdyN4cuda3std3__44plusIdEEE10Policy1000EN6thrust24THRUST_300001_SM_1000_NS10device_ptrIdEEPdyS9_ddNS7_10__identityEEEvT0_T1_T2_T3_T4_T6_E12temp_storage+56];
	add.f64 	%fd252, %fd251, %fd250;
	selp.f64 	%fd253, %fd252, %fd250, %p47;
	setp.gt.u64 	%p48, %rd19, 192;
	ld.shared.f64 	%fd254, [_ZZN3cub18CUB_300001_SM_10006detail6reduce28DeviceReduceSingleTileKernelINS2_10policy_hubIdyN4cuda3std3__44plusIdEEE10Policy1000EN6thrust24THRUST_300001_SM_1000_NS10device_ptrIdEEPdyS9_ddNS7_10__identityEEEvT0_T1_T2_T3_T4_T6_E12temp_storage+64];
	add.f64 	%fd255, %fd254, %fd253;
	selp.f64 	%fd256, %fd255, %fd253, %p48;
	setp.gt.u64 	%p49, %rd19, 224;
	ld.shared.f64 	%fd257, [_ZZN3cub18CUB_300001_SM_10006detail6reduce28DeviceReduceSingleTileKernelINS2_10policy_hubIdyN4cuda3std3__44plusIdEEE10Policy1000EN6thrust24THRUST_300001_SM_1000_NS10device_ptrIdEEPdyS9_ddNS7_10__identityEEEvT0_T1_T2_T3_T4_T6_E12temp_storage+72];
	add.f64 	%fd258, %fd257, %fd256;
	selp.f64 	%fd259, %fd258, %fd256, %p49;
	setp.gt.u64 	%p50, %rd19, 256;
	ld.shared.f64 	%fd260, [_ZZN3cub18CUB_300001_SM_10006detail6reduce28DeviceReduceSingleTileKernelINS2_10policy_hubIdyN4cuda3std3__44plusIdEEE10Policy1000EN6thrust24THRUST_300001_SM_1000_NS10device_ptrIdEEPdyS9_ddNS7_10__identityEEEvT0_T1_T2_T3_T4_T6_E12temp_storage+80];
	add.f64 	%fd261, %fd260, %fd259;
	selp.f64 	%fd262, %fd261, %fd259, %p50;
	setp.gt.u64 	%p51, %rd19, 288;
	ld.shared.f64 	%fd263, [_ZZN3cub18CUB_300001_SM_10006detail6reduce28DeviceReduceSingleTileKernelINS2_10policy_hubIdyN4cuda3std3__44plusIdEEE10Policy1000EN6thrust24THRUST_300001_SM_1000_NS10device_ptrIdEEPdyS9_ddNS7_10__identityEEEvT0_T1_T2_T3_T4_T6_E12temp_storage+88];
	add.f64 	%fd264, %fd263, %fd262;
	selp.f64 	%fd265, %fd264, %fd262, %p51;
	setp.gt.u64 	%p52, %rd19, 320;
	ld.shared.f64 	%fd266, [_ZZN3cub18CUB_300001_SM_10006detail6reduce28DeviceReduceSingleTileKernelINS2_10policy_hubIdyN4cuda3std3__44plusIdEEE10Policy1000EN6thrust24THRUST_300001_SM_1000_NS10device_ptrIdEEPdyS9_ddNS7_10__identityEEEvT0_T1_T2_T3_T4_T6_E12temp_storage+96];
	add.f64 	%fd267, %fd266, %fd265;
	selp.f64 	%fd268, %fd267, %fd265, %p52;
	setp.gt.u64 	%p53, %rd19, 352;
	ld.shared.f64 	%fd269, [_ZZN3cub18CUB_300001_SM_10006detail6reduce28DeviceReduceSingleTileKernelINS2_10policy_hubIdyN4cuda3std3__44plusIdEEE10Policy1000EN6thrust24THRUST_300001_SM_1000_NS10device_ptrIdEEPdyS9_ddNS7_10__identityEEEvT0_T1_T2_T3_T4_T6_E12temp_storage+104];
	add.f64 	%fd270, %fd269, %fd268;
	selp.f64 	%fd271, %fd270, %fd268, %p53;
	setp.gt.u64 	%p54, %rd19, 384;
	ld.shared.f64 	%fd272, [_ZZN3cub18CUB_300001_SM_10006detail6reduce28DeviceReduceSingleTileKernelINS2_10policy_hubIdyN4cuda3std3__44plusIdEEE10Policy1000EN6thrust24THRUST_300001_SM_1000_NS10device_ptrIdEEPdyS9_ddNS7_10__identityEEEvT0_T1_T2_T3_T4_T6_E12temp_storage+112];
	add.f64 	%fd273, %fd272, %fd271;
	selp.f64 	%fd274, %fd273, %fd271, %p54;
	setp.gt.u64 	%p55, %rd19, 416;
	ld.shared.f64 	%fd275, [_ZZN3cub18CUB_300001_SM_10006detail6reduce28DeviceReduceSingleTileKernelINS2_10policy_hubIdyN4cuda3std3__44plusIdEEE10Policy1000EN6thrust24THRUST_300001_SM_1000_NS10device_ptrIdEEPdyS9_ddNS7_10__identityEEEvT0_T1_T2_T3_T4_T6_E12temp_storage+120];
	add.f64 	%fd276, %fd275, %fd274;
	selp.f64 	%fd277, %fd276, %fd274, %p55;
	setp.gt.u64 	%p56, %rd19, 448;
	ld.shared.f64 	%fd278, [_ZZN3cub18CUB_300001_SM_10006detail6reduce28DeviceReduceSingleTileKernelINS2_10policy_hubIdyN4cuda3std3__44plusIdEEE10Policy1000EN6thrust24THRUST_300001_SM_1000_NS10device_ptrIdEEPdyS9_ddNS7_10__identityEEEvT0_T1_T2_T3_T4_T6_E12temp_storage+128];
	add.f64 	%fd279, %fd278, %fd277;
	selp.f64 	%fd280, %fd279, %fd277, %p56;
	setp.gt.u64 	%p57, %rd19, 480;
	ld.shared.f64 	%fd281, [_ZZN3cub18CUB_300001_SM_10006detail6reduce28DeviceReduceSingleTileKernelINS2_10policy_hubIdyN4cuda3std3__44plusIdEEE10Policy1000EN6thrust24THRUST_300001_SM_1000_NS10device_ptrIdEEPdyS9_ddNS7_10__identityEEEvT0_T1_T2_T3_T4_T6_E12temp_storage+136];
	add.f64 	%fd282, %fd281, %fd280;
	selp.f64 	%fd347, %fd282, %fd280, %p57;
	bra.uni 	$L__BB6_49;
$L__BB6_28:
	mov.u32 	%r24, %tid.x;
	cvt.u64.u32 	%rd6, %r24;
	mul.wide.u32 	%rd22, %r24, 8;
	add.s64 	%rd7, %rd2, %rd22;
	ld.global.f64 	%fd43, [%rd7];
	ld.global.f64 	%fd44, [%rd7+4096];
	ld.global.f64 	%fd45, [%rd7+8192];
	ld.global.f64 	%fd46, [%rd7+12288];
	ld.global.f64 	%fd47, [%rd7+16384];
	ld.global.f64 	%fd48, [%rd7+20480];
	ld.global.f64 	%fd49, [%rd7+24576];
	add.f64 	%fd50, %fd43, %fd44;
	add.f64 	%fd51, %fd50, %fd45;
	add.f64 	%fd52, %fd51, %fd46;
	add.f64 	%fd53, %fd52, %fd47;
	add.f64 	%fd54, %fd53, %fd48;
	add.f64 	%fd346, %fd54, %fd49;
	add.s64 	%rd8, %rd19, -3584;
	setp.lt.u64 	%p3, %rd8, 3584;
	mov.b64 	%rd83, 3584;
	@%p3 bra 	$L__BB6_32;
	mov.b64 	%rd83, 3584;
$L__BB6_30:
	shl.b64 	%rd24, %rd83, 3;
	add.s64 	%rd25, %rd7, %rd24;
	ld.global.f64 	%fd55, [%rd25];
	ld.global.f64 	%fd56, [%rd25+4096];
	ld.global.f64 	%fd57, [%rd25+8192];
	ld.global.f64 	%fd58, [%rd25+12288];
	ld.global.f64 	%fd59, [%rd25+16384];
	ld.global.f64 	%fd60, [%rd25+20480];
	ld.global.f64 	%fd61, [%rd25+24576];
	add.f64 	%fd62, %fd346, %fd55;
	add.f64 	%fd63, %fd62, %fd56;
	add.f64 	%fd64, %fd63, %fd57;
	add.f64 	%fd65, %fd64, %fd58;
	add.f64 	%fd66, %fd65, %fd59;
	add.f64 	%fd67, %fd66, %fd60;
	add.f64 	%fd346, %fd67, %fd61;
	sub.s64 	%rd26, %rd19, %rd83;
	setp.lt.u64 	%p4, %rd26, 3584;
	@%p4 bra 	$L__BB6_45;
	add.s64 	%rd83, %rd83, 3584;
	setp.le.u64 	%p5, %rd83, %rd8;
	@%p5 bra 	$L__BB6_30;
$L__BB6_32:
	setp.le.u64 	%p6, %rd19, %rd83;
	cvt.u32.u64 	%r42, %rd83;
	cvt.u32.u64 	%r43, %rd19;
	sub.s32 	%r44, %r43, %r42;
	setp.ge.s32 	%p7, %r24, %r44;
	or.pred  	%p8, %p6, %p7;
	@%p8 bra 	$L__BB6_45;
	not.b32 	%r47, %r24;
	add.s32 	%r48, %r47, %r43;
	sub.s32 	%r50, %r48, %r42;
	shr.u32 	%r51, %r50, 9;
	add.s32 	%r25, %r51, 1;
	and.b32  	%r26, %r25, 15;
	setp.lt.u32 	%p9, %r50, 7680;
	mov.u32 	%r242, %r24;
	@%p9 bra 	$L__BB6_36;
	and.b32  	%r52, %r25, 16777200;
	neg.s32 	%r240, %r52;
	add.s64 	%rd27, %rd83, %rd6;
	shl.b64 	%rd28, %rd27, 3;
	add.s64 	%rd29, %rd28, %rd2;
	add.s64 	%rd84, %rd29, 32768;
	mov.u32 	%r242, %r24;
$L__BB6_35:
	.pragma "nounroll";
	ld.global.f64 	%fd69, [%rd84+-32768];
	add.f64 	%fd70, %fd346, %fd69;
	ld.global.f64 	%fd71, [%rd84+-28672];
	add.f64 	%fd72, %fd70, %fd71;
	ld.global.f64 	%fd73, [%rd84+-24576];
	add.f64 	%fd74, %fd72, %fd73;
	ld.global.f64 	%fd75, [%rd84+-20480];
	add.f64 	%fd76, %fd74, %fd75;
	ld.global.f64 	%fd77, [%rd84+-16384];
	add.f64 	%fd78, %fd76, %fd77;
	ld.global.f64 	%fd79, [%rd84+-12288];
	add.f64 	%fd80, %fd78, %fd79;
	ld.global.f64 	%fd81, [%rd84+-8192];
	add.f64 	%fd82, %fd80, %fd81;
	ld.global.f64 	%fd83, [%rd84+-4096];
	add.f64 	%fd84, %fd82, %fd83;
	ld.global.f64 	%fd85, [%rd84];
	add.f64 	%fd86, %fd84, %fd85;
	ld.global.f64 	%fd87, [%rd84+4096];
	add.f64 	%fd88, %fd86, %fd87;
	ld.global.f64 	%fd89, [%rd84+8192];
	add.f64 	%fd90, %fd88, %fd89;
	ld.global.f64 	%fd91, [%rd84+12288];
	add.f64 	%fd92, %fd90, %fd91;
	ld.global.f64 	%fd93, [%rd84+16384];
	add.f64 	%fd94, %fd92, %fd93;
	ld.global.f64 	%fd95, [%rd84+20480];
	add.f64 	%fd96, %fd94, %fd95;
	ld.global.f64 	%fd97, [%rd84+24576];
	add.f64 	%fd98, %fd96, %fd97;
	ld.global.f64 	%fd99, [%rd84+28672];
	add.f64 	%fd346, %fd98, %fd99;
	add.s32 	%r242, %r242, 8192;
	add.s32 	%r240, %r240, 16;
	add.s64 	%rd84, %rd84, 65536;
	setp.ne.s32 	%p10, %r240, 0;
	@%p10 bra 	$L__BB6_35;
$L__BB6_36:
	setp.eq.s32 	%p11, %r26, 0;
	@%p11 bra 	$L__BB6_45;
	and.b32  	%r33, %r25, 7;
	setp.lt.u32 	%p12, %r26, 8;
	@%p12 bra 	$L__BB6_39;
	cvt.u64.u32 	%rd30, %r242;
	add.s64 	%rd31, %rd83, %rd30;
	shl.b64 	%rd32, %rd31, 3;
	add.s64 	%rd33, %rd2, %rd32;
	ld.global.f64 	%fd101, [%rd33];
	add.f64 	%fd102, %fd346, %fd101;
	ld.global.f64 	%fd103, [%rd33+4096];
	add.f64 	%fd104, %fd102, %fd103;
	ld.global.f64 	%fd105, [%rd33+8192];
	add.f64 	%fd106, %fd104, %fd105;
	ld.global.f64 	%fd107, [%rd33+12288];
	add.f64 	%fd108, %fd106, %fd107;
	ld.global.f64 	%fd109, [%rd33+16384];
	add.f64 	%fd110, %fd108, %fd109;
	ld.global.f64 	%fd111, [%rd33+20480];
	add.f64 	%fd112, %fd110, %fd111;
	ld.global.f64 	%fd113, [%rd33+24576];
	add.f64 	%fd114, %fd112, %fd113;
	ld.global.f64 	%fd115, [%rd33+28672];
	add.f64 	%fd346, %fd114, %fd115;
	add.s32 	%r242, %r242, 4096;
$L__BB6_39:
	setp.eq.s32 	%p13, %r33, 0;
	@%p13 bra 	$L__BB6_45;
	and.b32  	%r36, %r25, 3;
	setp.lt.u32 	%p14, %r33, 4;
	@%p14 bra 	$L__BB6_42;
	cvt.u64.u32 	%rd34, %r242;
	add.s64 	%rd35, %rd83, %rd34;
	shl.b64 	%rd36, %rd35, 3;
	add.s64 	%rd37, %rd2, %rd36;
	ld.global.f64 	%fd117, [%rd37];
	add.f64 	%fd118, %fd346, %fd117;
	ld.global.f64 	%fd119, [%rd37+4096];
	add.f64 	%fd120, %fd118, %fd119;
	ld.global.f64 	%fd121, [%rd37+8192];
	add.f64 	%fd122, %fd120, %fd121;
	ld.global.f64 	%fd123, [%rd37+12288];
	add.f64 	%fd346, %fd122, %fd123;
	add.s32 	%r242, %r242, 2048;
$L__BB6_42:
	setp.eq.s32 	%p15, %r36, 0;
	@%p15 bra 	$L__BB6_45;
	cvt.u64.u32 	%rd38, %r242;
	add.s64 	%rd39, %rd83, %rd38;
	shl.b64 	%rd40, %rd39, 3;
	add.s64 	%rd85, %rd2, %rd40;
	neg.s32 	%r245, %r36;
$L__BB6_44:
	.pragma "nounroll";
	ld.global.f64 	%fd124, [%rd85];
	add.f64 	%fd346, %fd346, %fd124;
	add.s64 	%rd85, %rd85, 4096;
	add.s32 	%r245, %r245, 1;
	setp.ne.s32 	%p16, %r245, 0;
	@%p16 bra 	$L__BB6_44;
$L__BB6_45:
	// begin inline asm
	mov.u32 %r53, %laneid;
	// end inline asm
	mov.b64 	%rd41, %fd346;
	mov.b64 	{%r55, %r60}, %rd41;
	mov.b32 	%r61, 1;
	mov.b32 	%r102, 31;
	mov.b32 	%r103, -1;
	// begin inline asm
	shfl.sync.down.b32 %r54, %r55, %r61, %r102, %r103;
	// end inline asm
	// begin inline asm
	shfl.sync.down.b32 %r59, %r60, %r61, %r102, %r103;
	// end inline asm
	mov.b64 	%rd42, {%r54, %r59};
	mov.b64 	%fd125, %rd42;
	setp.gt.s32 	%p17, %r53, 30;
	add.f64 	%fd126, %fd346, %fd125;
	selp.f64 	%fd127, %fd346, %fd126, %p17;
	mov.b64 	%rd43, %fd127;
	mov.b64 	{%r65, %r70}, %rd43;
	mov.b32 	%r71, 2;
	// begin inline asm
	shfl.sync.down.b32 %r64, %r65, %r71, %r102, %r103;
	// end inline asm
	// begin inline asm
	shfl.sync.down.b32 %r69, %r70, %r71, %r102, %r103;
	// end inline asm
	mov.b64 	%rd44, {%r64, %r69};
	mov.b64 	%fd128, %rd44;
	setp.gt.s32 	%p18, %r53, 29;
	add.f64 	%fd129, %fd127, %fd128;
	selp.f64 	%fd130, %fd127, %fd129, %p18;
	mov.b64 	%rd45, %fd130;
	mov.b64 	{%r75, %r80}, %rd45;
	mov.b32 	%r81, 4;
	// begin inline asm
	shfl.sync.down.b32 %r74, %r75, %r81, %r102, %r103;
	// end inline asm
	// begin inline asm
	shfl.sync.down.b32 %r79, %r80, %r81, %r102, %r103;
	// end inline asm
	mov.b64 	%rd46, {%r74, %r79};
	mov.b64 	%fd131, %rd46;
	setp.gt.s32 	%p19, %r53, 27;
	add.f64 	%fd132, %fd130, %fd131;
	selp.f64 	%fd133, %fd130, %fd132, %p19;
	mov.b64 	%rd47, %fd133;
	mov.b64 	{%r85, %r90}, %rd47;
	mov.b32 	%r91, 8;
	// begin inline asm
	shfl.sync.down.b32 %r84, %r85, %r91, %r102, %r103;
	// end inline asm
	// begin inline asm
	shfl.sync.down.b32 %r89, %r90, %r91, %r102, %r103;
	// end inline asm
	mov.b64 	%rd48, {%r84, %r89};
	mov.b64 	%fd134, %rd48;
	setp.gt.s32 	%p20, %r53, 23;
	add.f64 	%fd135, %fd133, %fd134;
	selp.f64 	%fd136, %fd133, %fd135, %p20;
	mov.b64 	%rd49, %fd136;
	mov.b64 	{%r95, %r100}, %rd49;
	mov.b32 	%r101, 16;
	// begin inline asm
	shfl.sync.down.b32 %r94, %r95, %r101, %r102, %r103;
	// end inline asm
	// begin inline asm
	shfl.sync.down.b32 %r99, %r100, %r101, %r102, %r103;
	// end inline asm
	mov.b64 	%rd50, {%r94, %r99};
	mov.b64 	%fd137, %rd50;
	setp.gt.s32 	%p21, %r53, 15;
	add.f64 	%fd38, %fd136, %fd137;
	selp.f64 	%fd347, %fd136, %fd38, %p21;
	setp.ne.s32 	%p22, %r53, 0;
	@%p22 bra 	$L__BB6_47;
	shr.u32 	%r104, %r24, 2;
	and.b32  	%r105, %r104, 248;
	mov.u32 	%r106, _ZZN3cub18CUB_300001_SM_10006detail6reduce28DeviceReduceSingleTileKernelINS2_10policy_hubIdyN4cuda3std3__44plusIdEEE10Policy1000EN6thrust24THRUST_300001_SM_1000_NS10device_ptrIdEEPdyS9_ddNS7_10__identityEEEvT0_T1_T2_T3_T4_T6_E12temp_storage;
	add.s32 	%r107, %r106, %r105;
	st.shared.f64 	[%r107+16], %fd38;
$L__BB6_47:
	bar.sync 	0;
	setp.ne.s32 	%p23, %r24, 0;
	@%p23 bra 	$L__BB6_49;
	ld.shared.f64 	%fd138, [_ZZN3cub18CUB_300001_SM_10006detail6reduce28DeviceReduceSingleTileKernelINS2_10policy_hubIdyN4cuda3std3__44plusIdEEE10Policy1000EN6thrust24THRUST_300001_SM_1000_NS10device_ptrIdEEPdyS9_ddNS7_10__identityEEEvT0_T1_T2_T3_T4_T6_E12temp_storage+24];
	add.f64 	%fd139, %fd347, %fd138;
	ld.shared.f64 	%fd140, [_ZZN3cub18CUB_300001_SM_10006detail6reduce28DeviceReduceSingleTileKernelINS2_10policy_hubIdyN4cuda3std3__44plusIdEEE10Policy1000EN6thrust24THRUST_300001_SM_1000_NS10device_ptrIdEEPdyS9_ddNS7_10__identityEEEvT0_T1_T2_T3_T4_T6_E12temp_storage+32];
	add.f64 	%fd141, %fd139, %fd140;
	ld.shared.f64 	%fd142, [_ZZN3cub18CUB_300001_SM_10006detail6reduce28DeviceReduceSingleTileKernelINS2_10policy_hubIdyN4cuda3std3__44plusIdEEE10Policy1000EN6thrust24THRUST_300001_SM_1000_NS10device_ptrIdEEPdyS9_ddNS7_10__identityEEEvT0_T1_T2_T3_T4_T6_E12temp_storage+40];
	add.f64 	%fd143, %fd141, %fd142;
	ld.shared.f64 	%fd144, [_ZZN3cub18CUB_300001_SM_10006detail6reduce28DeviceReduceSingleTileKernelINS2_10policy_hubIdyN4cuda3std3__44plusIdEEE10Policy1000EN6thrust24THRUST_300001_SM_1000_NS10device_ptrIdEEPdyS9_ddNS7_10__identityEEEvT0_T1_T2_T3_T4_T6_E12temp_storage+48];
	add.f64 	%fd145, %fd143, %fd144;
	ld.shared.f64 	%fd146, [_ZZN3cub18CUB_300001_SM_10006detail6reduce28DeviceReduceSingleTileKernelINS2_10policy_hubIdyN4cuda3std3__44plusIdEEE10Policy1000EN6thrust24THRUST_300001_SM_1000_NS10device_ptrIdEEPdyS9_ddNS7_10__identityEEEvT0_T1_T2_T3_T4_T6_E12temp_storage+56];
	add.f64 	%fd147, %fd145, %fd146;
	ld.shared.f64 	%fd148, [_ZZN3cub18CUB_300001_SM_10006detail6reduce28DeviceReduceSingleTileKernelINS2_10policy_hubIdyN4cuda3std3__44plusIdEEE10Policy1000EN6thrust24THRUST_300001_SM_1000_NS10device_ptrIdEEPdyS9_ddNS7_10__identityEEEvT0_T1_T2_T3_T4_T6_E12temp_storage+64];
	add.f64 	%fd149, %fd147, %fd148;
	ld.shared.f64 	%fd150, [_ZZN3cub18CUB_300001_SM_10006detail6reduce28DeviceReduceSingleTileKernelINS2_10policy_hubIdyN4cuda3std3__44plusIdEEE10Policy1000EN6thrust24THRUST_300001_SM_1000_NS10device_ptrIdEEPdyS9_ddNS7_10__identityEEEvT0_T1_T2_T3_T4_T6_E12temp_storage+72];
	add.f64 	%fd151, %fd149, %fd150;
	ld.shared.f64 	%fd152, [_ZZN3cub18CUB_300001_SM_10006detail6reduce28DeviceReduceSingleTileKernelINS2_10policy_hubIdyN4cuda3std3__44plusIdEEE10Policy1000EN6thrust24THRUST_300001_SM_1000_NS10device_ptrIdEEPdyS9_ddNS7_10__identityEEEvT0_T1_T2_T3_T4_T6_E12temp_storage+80];
	add.f64 	%fd153, %fd151, %fd152;
	ld.shared.f64 	%fd154, [_ZZN3cub18CUB_300001_SM_10006detail6reduce28DeviceReduceSingleTileKernelINS2_10policy_hubIdyN4cuda3std3__44plusIdEEE10Policy1000EN6thrust24THRUST_300001_SM_1000_NS10device_ptrIdEEPdyS9_ddNS7_10__identityEEEvT0_T1_T2_T3_T4_T6_E12temp_storage+88];
	add.f64 	%fd155, %fd153, %fd154;
	ld.shared.f64 	%fd156, [_ZZN3cub18CUB_300001_SM_10006detail6reduce28DeviceReduceSingleTileKernelINS2_10policy_hubIdyN4cuda3std3__44plusIdEEE10Policy1000EN6thrust24THRUST_300001_SM_1000_NS10device_ptrIdEEPdyS9_ddNS7_10__identityEEEvT0_T1_T2_T3_T4_T6_E12temp_storage+96];
	add.f64 	%fd157, %fd155, %fd156;
	ld.shared.f64 	%fd158, [_ZZN3cub18CUB_300001_SM_10006detail6reduce28DeviceReduceSingleTileKernelINS2_10policy_hubIdyN4cuda3std3__44plusIdEEE10Policy1000EN6thrust24THRUST_300001_SM_1000_NS10device_ptrIdEEPdyS9_ddNS7_10__identityEEEvT0_T1_T2_T3_T4_T6_E12temp_storage+104];
	add.f64 	%fd159, %fd157, %fd158;
	ld.shared.f64 	%fd160, [_ZZN3cub18CUB_300001_SM_10006detail6reduce28DeviceReduceSingleTileKernelINS2_10policy_hubIdyN4cuda3std3__44plusIdEEE10Policy1000EN6thrust24THRUST_300001_SM_1000_NS10device_ptrIdEEPdyS9_ddNS7_10__identityEEEvT0_T1_T2_T3_T4_T6_E12temp_storage+112];
	add.f64 	%fd161, %fd159, %fd160;
	ld.shared.f64 	%fd162, [_ZZN3cub18CUB_300001_SM_10006detail6reduce28DeviceReduceSingleTileKernelINS2_10policy_hubIdyN4cuda3std3__44plusIdEEE10Policy1000EN6thrust24THRUST_300001_SM_1000_NS10device_ptrIdEEPdyS9_ddNS7_10__identityEEEvT0_T1_T2_T3_T4_T6_E12temp_storage+120];
	add.f64 	%fd163, %fd161, %fd162;
	ld.shared.f64 	%fd164, [_ZZN3cub18CUB_300001_SM_10006detail6reduce28DeviceReduceSingleTileKernelINS2_10policy_hubIdyN4cuda3std3__44plusIdEEE10Policy1000EN6thrust24THRUST_300001_SM_1000_NS10device_ptrIdEEPdyS9_ddNS7_10__identityEEEvT0_T1_T2_T3_T4_T6_E12temp_storage+128];
	add.f64 	%fd165, %fd163, %fd164;
	ld.shared.f64 	%fd166, [_ZZN3cub18CUB_300001_SM_10006detail6reduce28DeviceReduceSingleTileKernelINS2_10policy_hubIdyN4cuda3std3__44plusIdEEE10Policy1000EN6thrust24THRUST_300001_SM_1000_NS10device_ptrIdEEPdyS9_ddNS7_10__identityEEEvT0_T1_T2_T3_T4_T6_E12temp_storage+136];
	add.f64 	%fd347, %fd165, %fd166;
$L__BB6_49:
	mov.u32 	%r230, %tid.x;
	setp.ne.s32 	%p65, %r230, 0;
	@%p65 bra 	$L__BB6_51;
	add.f64 	%fd325, %fd42, %fd347;
	st.global.f64 	[%rd1], %fd325;
$L__BB6_51:
	ret;

}
	// .globl	_ZN3cub18CUB_300001_SM_10006detail6reduce18DeviceReduceKernelINS2_10policy_hubIdyN4cuda3std3__44plusIdEEE10Policy1000EN6thrust24THRUST_300001_SM_1000_NS10device_ptrIdEEyS9_dNS7_10__identityEEEvT0_PT3_T1_NS0_13GridEvenShareISK_EET2_T4_
.visible .entry _ZN3cub18CUB_300001_SM_10006detail6reduce18DeviceReduceKernelINS2_10policy_hubIdyN4cuda3std3__44plusIdEEE10Policy1000EN6thrust24THRUST_300001_SM_1000_NS10device_ptrIdEEyS9_dNS7_10__identityEEEvT0_PT3_T1_NS0_13GridEvenShareISK_EET2_T4_(
	.param .align 8 .b8 _ZN3cub18CUB_300001_SM_10006detail6reduce18DeviceReduceKernelINS2_10policy_hubIdyN4cuda3std3__44plusIdEEE10Policy1000EN6thrust24THRUST_300001_SM_1000_NS10device_ptrIdEEyS9_dNS7_10__identityEEEvT0_PT3_T1_NS0_13GridEvenShareISK_EET2_T4__param_0[8],
	.param .u64 .ptr .align 1 _ZN3cub18CUB_300001_SM_10006detail6reduce18DeviceReduceKernelINS2_10policy_hubIdyN4cuda3std3__44plusIdEEE10Policy1000EN6thrust24THRUST_300001_SM_1000_NS10device_ptrIdEEyS9_dNS7_10__identityEEEvT0_PT3_T1_NS0_13GridEvenShareISK_EET2_T4__param_1,
	.param .u64 _ZN3cub18CUB_300001_SM_10006detail6reduce18DeviceReduceKernelINS2_10policy_hubIdyN4cuda3std3__44plusIdEEE10Policy1000EN6thrust24THRUST_300001_SM_1000_NS10device_ptrIdEEyS9_dNS7_10__identityEEEvT0_PT3_T1_NS0_13GridEvenShareISK_EET2_T4__param_2,
	.param .align 8 .b8 _ZN3cub18CUB_300001_SM_10006detail6reduce18DeviceReduceKernelINS2_10policy_hubIdyN4cuda3std3__44plusIdEEE10Policy1000EN6thrust24THRUST_300001_SM_1000_NS10device_ptrIdEEyS9_dNS7_10__identityEEEvT0_PT3_T1_NS0_13GridEvenShareISK_EET2_T4__param_3[72],
	.param .align 1 .b8 _ZN3cub18CUB_300001_SM_10006detail6reduce18DeviceReduceKernelINS2_10policy_hubIdyN4cuda3std3__44plusIdEEE10Policy1000EN6thrust24THRUST_300001_SM_1000_NS10device_ptrIdEEyS9_dNS7_10__identityEEEvT0_PT3_T1_NS0_13GridEvenShareISK_EET2_T4__param_4[1],
	.param .align 1 .b8 _ZN3cub18CUB_300001_SM_10006detail6reduce18DeviceReduceKernelINS2_10policy_hubIdyN4cuda3std3__44plusIdEEE10Policy1000EN6thrust24THRUST_300001_SM_1000_NS10device_ptrIdEEyS9_dNS7_10__identityEEEvT0_PT3_T1_NS0_13GridEvenShareISK_EET2_T4__param_5[1]
)
.maxntid 512
{
	.reg .pred 	%p<65>;
	.reg .b16 	%rs<4>;
	.reg .b32 	%r<280>;
	.reg .b64 	%rd<107>;
	.reg .b64 	%fd<344>;
	// demoted variable
	.shared .align 8 .b8 _ZZN3cub18CUB_300001_SM_10006detail6reduce18DeviceReduceKernelINS2_10policy_hubIdyN4cuda3std3__44plusIdEEE10Policy1000EN6thrust24THRUST_300001_SM_1000_NS10device_ptrIdEEyS9_dNS7_10__identityEEEvT0_PT3_T1_NS0_13GridEvenShareISK_EET2_T4_E12temp_storage[152];
	ld.param.u64 	%rd1, [_ZN3cub18CUB_300001_SM_10006detail6reduce18DeviceReduceKernelINS2_10policy_hubIdyN4cuda3std3__44plusIdEEE10Policy1000EN6thrust24THRUST_300001_SM_1000_NS10device_ptrIdEEyS9_dNS7_10__identityEEEvT0_PT3_T1_NS0_13GridEvenShareISK_EET2_T4__param_3+32];
	ld.param.u32 	%r1, [_ZN3cub18CUB_300001_SM_10006detail6reduce18DeviceReduceKernelINS2_10policy_hubIdyN4cuda3std3__44plusIdEEE10Policy1000EN6thrust24THRUST_300001_SM_1000_NS10device_ptrIdEEyS9_dNS7_10__identityEEEvT0_PT3_T1_NS0_13GridEvenShareISK_EET2_T4__param_3+40];
	ld.param.u64 	%rd26, [_ZN3cub18CUB_300001_SM_10006detail6reduce18DeviceReduceKernelINS2_10policy_hubIdyN4cuda3std3__44plusIdEEE10Policy1000EN6thrust24THRUST_300001_SM_1000_NS10device_ptrIdEEyS9_dNS7_10__identityEEEvT0_PT3_T1_NS0_13GridEvenShareISK_EET2_T4__param_0];
	cvta.to.global.u64 	%rd2, %rd26;
	mov.u32 	%r2, %ctaid.x;
	mul.lo.s32 	%r50, %r1, 3584;
	cvt.s64.s32 	%rd3, %r50;
	mul.lo.s32 	%r51, %r2, 3584;
	cvt.u64.u32 	%rd4, %r51;
	sub.s64 	%rd5, %rd1, %rd4;
	setp.gt.u64 	%p1, %rd5, 3583;
	@%p1 bra 	$L__BB7_25;
	cvt.u32.u64 	%r136, %rd4;
	cvt.u32.u64 	%r3, %rd1;
	sub.s32 	%r4, %r3, %r136;
	mov.u32 	%r5, %tid.x;
	setp.ge.s32 	%p23, %r5, %r4;
	mov.f64 	%fd332, 0d0000000000000000;
	mov.u32 	%r267, %r5;
	@%p23 bra 	$L__BB7_3;
	add.s32 	%r138, %r136, %r5;
	mul.wide.u32 	%rd60, %r138, 8;
	add.s64 	%rd61, %rd2, %rd60;
	ld.global.f64 	%fd332, [%rd61];
	add.s32 	%r267, %r5, 512;
$L__BB7_3:
	setp.ge.s32 	%p24, %r267, %r4;
	@%p24 bra 	$L__BB7_16;
	not.b32 	%r140, %r267;
	add.s32 	%r141, %r140, %r3;
	sub.s32 	%r142, %r141, %r136;
	shr.u32 	%r143, %r142, 9;
	add.s32 	%r8, %r143, 1;
	and.b32  	%r9, %r8, 15;
	setp.lt.u32 	%p25, %r142, 7680;
	@%p25 bra 	$L__BB7_7;
	and.b32  	%r144, %r8, 16777200;
	neg.s32 	%r265, %r144;
	mul.wide.u32 	%rd62, %r2, 28672;
	mul.wide.u32 	%rd63, %r267, 8;
	add.s64 	%rd64, %rd62, %rd63;
	add.s64 	%rd65, %rd64, %rd2;
	add.s64 	%rd101, %rd65, 32768;
$L__BB7_6:
	.pragma "nounroll";
	ld.global.f64 	%fd167, [%rd101+-32768];
	add.f64 	%fd168, %fd332, %fd167;
	ld.global.f64 	%fd169, [%rd101+-28672];
	add.f64 	%fd170, %fd168, %fd169;
	ld.global.f64 	%fd171, [%rd101+-24576];
	add.f64 	%fd172, %fd170, %fd171;
	ld.global.f64 	%fd173, [%rd101+-20480];
	add.f64 	%fd174, %fd172, %fd173;
	ld.global.f64 	%fd175, [%rd101+-16384];
	add.f64 	%fd176, %fd174, %fd175;
	ld.global.f64 	%fd177, [%rd101+-12288];
	add.f64 	%fd178, %fd176, %fd177;
	ld.global.f64 	%fd179, [%rd101+-8192];
	add.f64 	%fd180, %fd178, %fd179;
	ld.global.f64 	%fd181, [%rd101+-4096];
	add.f64 	%fd182, %fd180, %fd181;
	ld.global.f64 	%fd183, [%rd101];
	add.f64 	%fd184, %fd182, %fd183;
	ld.global.f64 	%fd185, [%rd101+4096];
	add.f64 	%fd186, %fd184, %fd185;
	ld.global.f64 	%fd187, [%rd101+8192];
	add.f64 	%fd188, %fd186, %fd187;
	ld.global.f64 	%fd189, [%rd101+12288];
	add.f64 	%fd190, %fd188, %fd189;
	ld.global.f64 	%fd191, [%rd101+16384];
	add.f64 	%fd192, %fd190, %fd191;
	ld.global.f64 	%fd193, [%rd101+20480];
	add.f64 	%fd194, %fd192, %fd193;
	ld.global.f64 	%fd195, [%rd101+24576];
	add.f64 	%fd196, %fd194, %fd195;
	ld.global.f64 	%fd197, [%rd101+28672];
	add.f64 	%fd332, %fd196, %fd197;
	add.s32 	%r267, %r267, 8192;
	add.s32 	%r265, %r265, 16;
	add.s64 	%rd101, %rd101, 65536;
	setp.ne.s32 	%p26, %r265, 0;
	@%p26 bra 	$L__BB7_6;
$L__BB7_7:
	setp.eq.s32 	%p27, %r9, 0;
	@%p27 bra 	$L__BB7_16;
	and.b32  	%r16, %r8, 7;
	setp.lt.u32 	%p28, %r9, 8;
	@%p28 bra 	$L__BB7_10;
	cvt.s64.s32 	%rd66, %r267;
	add.s64 	%rd67, %rd66, %rd4;
	shl.b64 	%rd68, %rd67, 3;
	add.s64 	%rd69, %rd2, %rd68;
	ld.global.f64 	%fd199, [%rd69];
	add.f64 	%fd200, %fd332, %fd199;
	ld.global.f64 	%fd201, [%rd69+4096];
	add.f64 	%fd202, %fd200, %fd201;
	ld.global.f64 	%fd203, [%rd69+8192];
	add.f64 	%fd204, %fd202, %fd203;
	ld.global.f64 	%fd205, [%rd69+12288];
	add.f64 	%fd206, %fd204, %fd205;
	ld.global.f64 	%fd207, [%rd69+16384];
	add.f64 	%fd208, %fd206, %fd207;
	ld.global.f64 	%fd209, [%rd69+20480];
	add.f64 	%fd210, %fd208, %fd209;
	ld.global.f64 	%fd211, [%rd69+24576];
	add.f64 	%fd212, %fd210, %fd211;
	ld.global.f64 	%fd213, [%rd69+28672];
	add.f64 	%fd332, %fd212, %fd213;
	add.s32 	%r267, %r267, 4096;
$L__BB7_10:
	setp.eq.s32 	%p29, %r16, 0;
	@%p29 bra 	$L__BB7_16;
	and.b32  	%r19, %r8, 3;
	setp.lt.u32 	%p30, %r16, 4;
	@%p30 bra 	$L__BB7_13;
	cvt.s64.s32 	%rd70, %r267;
	add.s64 	%rd71, %rd70, %rd4;
	shl.b64 	%rd72, %rd71, 3;
	add.s64 	%rd73, %rd2, %rd72;
	ld.global.f64 	%fd215, [%rd73];
	add.f64 	%fd216, %fd332, %fd215;
	ld.global.f64 	%fd217, [%rd73+4096];
	add.f64 	%fd218, %fd216, %fd217;
	ld.global.f64 	%fd219, [%rd73+8192];
	add.f64 	%fd220, %fd218, %fd219;
	ld.global.f64 	%fd221, [%rd73+12288];
	add.f64 	%fd332, %fd220, %fd221;
	add.s32 	%r267, %r267, 2048;
$L__BB7_13:
	setp.eq.s32 	%p31, %r19, 0;
	@%p31 bra 	$L__BB7_16;
	mul.wide.u32 	%rd74, %r2, 28672;
	add.s64 	%rd9, %rd2, %rd74;
	neg.s32 	%r270, %r19;
$L__BB7_15:
	.pragma "nounroll";
	mul.wide.s32 	%rd75, %r267, 8;
	add.s64 	%rd76, %rd9, %rd75;
	ld.global.f64 	%fd222, [%rd76];
	add.f64 	%fd332, %fd332, %fd222;
	add.s32 	%r267, %r267, 512;
	add.s32 	%r270, %r270, 1;
	setp.ne.s32 	%p32, %r270, 0;
	@%p32 bra 	$L__BB7_15;
$L__BB7_16:
	setp.lt.s32 	%p33, %r4, 512;
	@%p33 bra 	$L__BB7_21;
	// begin inline asm
	mov.u32 %r208, %laneid;
	// end inline asm
	mov.b64 	%rd87, %fd332;
	mov.b64 	{%r210, %r215}, %rd87;
	mov.b32 	%r216, 1;
	mov.b32 	%r257, 31;
	mov.b32 	%r258, -1;
	// begin inline asm
	shfl.sync.down.b32 %r209, %r210, %r216, %r257, %r258;
	// end inline asm
	// begin inline asm
	shfl.sync.down.b32 %r214, %r215, %r216, %r257, %r258;
	// end inline asm
	mov.b64 	%rd88, {%r209, %r214};
	mov.b64 	%fd281, %rd88;
	setp.gt.s32 	%p57, %r208, 30;
	add.f64 	%fd282, %fd332, %fd281;
	selp.f64 	%fd283, %fd332, %fd282, %p57;
	mov.b64 	%rd89, %fd283;
	mov.b64 	{%r220, %r225}, %rd89;
	mov.b32 	%r226, 2;
	// begin inline asm
	shfl.sync.down.b32 %r219, %r220, %r226, %r257, %r258;
	// end inline asm
	// begin inline asm
	shfl.sync.down.b32 %r224, %r225, %r226, %r257, %r258;
	// end inline asm
	mov.b64 	%rd90, {%r219, %r224};
	mov.b64 	%fd284, %rd90;
	setp.gt.s32 	%p58, %r208, 29;
	add.f64 	%fd285, %fd283, %fd284;
	selp.f64 	%fd286, %fd283, %fd285, %p58;
	mov.b64 	%rd91, %fd286;
	mov.b64 	{%r230, %r235}, %rd91;
	mov.b32 	%r236, 4;
	// begin inline asm
	shfl.sync.down.b32 %r229, %r230, %r236, %r257, %r258;
	// end inline asm
	// begin inline asm
	shfl.sync.down.b32 %r234, %r235, %r236, %r257, %r258;
	// end inline asm
	mov.b64 	%rd92, {%r229, %r234};
	mov.b64 	%fd287, %rd92;
	setp.gt.s32 	%p59, %r208, 27;
	add.f64 	%fd288, %fd286, %fd287;
	selp.f64 	%fd289, %fd286, %fd288, %p59;
	mov.b64 	%rd93, %fd289;
	mov.b64 	{%r240, %r245}, %rd93;
	mov.b32 	%r246, 8;
	// begin inline asm
	shfl.sync.down.b32 %r239, %r240, %r246, %r257, %r258;
	// end inline asm
	// begin inline asm
	shfl.sync.down.b32 %r244, %r245, %r246, %r257, %r258;
	// end inline asm
	mov.b64 	%rd94, {%r239, %r244};
	mov.b64 	%fd290, %rd94;
	setp.gt.s32 	%p60, %r208, 23;
	add.f64 	%fd291, %fd289, %fd290;
	selp.f64 	%fd292, %fd289, %fd291, %p60;
	mov.b64 	%rd95, %fd292;
	mov.b64 	{%r250, %r255}, %rd95;
	mov.b32 	%r256, 16;
	// begin inline asm
	shfl.sync.down.b32 %r249, %r250, %r256, %r257, %r258;
	// end inline asm
	// begin inline asm
	shfl.sync.down.b32 %r254, %r255, %r256, %r257, %r258;
	// end inline asm
	mov.b64 	%rd96, {%r249, %r254};
	mov.b64 	%fd293, %rd96;
	setp.gt.s32 	%p61, %r208, 15;
	add.f64 	%fd16, %fd292, %fd293;
	selp.f64 	%fd343, %fd292, %fd16, %p61;
	setp.ne.s32 	%p62, %r208, 0;
	@%p62 bra 	$L__BB7_19;
	shr.u32 	%r259, %r5, 2;
	and.b32  	%r260, %r259, 248;
	mov.u32 	%r261, _ZZN3cub18CUB_300001_SM_10006detail6reduce18DeviceReduceKernelINS2_10policy_hubIdyN4cuda3std3__44plusIdEEE10Policy1000EN6thrust24THRUST_300001_SM_1000_NS10device_ptrIdEEyS9_dNS7_10__identityEEEvT0_PT3_T1_NS0_13GridEvenShareISK_EET2_T4_E12temp_storage;
	add.s32 	%r262, %r261, %r260;
	st.shared.f64 	[%r262+16], %fd16;
$L__BB7_19:
	bar.sync 	0;
	setp.ne.s32 	%p63, %r5, 0;
	@%p63 bra 	$L__BB7_46;
	ld.shared.f64 	%fd294, [_ZZN3cub18CUB_300001_SM_10006detail6reduce18DeviceReduceKernelINS2_10policy_hubIdyN4cuda3std3__44plusIdEEE10Policy1000EN6thrust24THRUST_300001_SM_1000_NS10device_ptrIdEEyS9_dNS7_10__identityEEEvT0_PT3_T1_NS0_13GridEvenShareISK_EET2_T4_E12temp_storage+24];
	add.f64 	%fd295, %fd343, %fd294;
	ld.shared.f64 	%fd296, [_ZZN3cub18CUB_300001_SM_10006detail6reduce18DeviceReduceKernelINS2_10policy_hubIdyN4cuda3std3__44plusIdEEE10Policy1000EN6thrust24THRUST_300001_SM_1000_NS10device_ptrIdEEyS9_dNS7_10__identityEEEvT0_PT3_T1_NS0_13GridEvenShareISK_EET2_T4_E12temp_storage+32];
	add.f64 	%fd297, %fd295, %fd296;
	ld.shared.f64 	%fd298, [_ZZN3cub18CUB_300001_SM_10006detail6reduce18DeviceReduceKernelINS2_10policy_hubIdyN4cuda3std3__44plusIdEEE10Policy1000EN6thrust24THRUST_300001_SM_1000_NS10device_ptrIdEEyS9_dNS7_10__identityEEEvT0_PT3_T1_NS0_13GridEvenShareISK_EET2_T4_E12temp_storage+40];
	add.f64 	%fd299, %fd297, %fd298;
	ld.shared.f64 	%fd300, [_ZZN3cub18CUB_300001_SM_10006detail6reduce18DeviceReduceKernelINS2_10policy_hubIdyN4cuda3std3__44plusIdEEE10Policy1000EN6thrust24THRUST_300001_SM_1000_NS10device_ptrIdEEyS9_dNS7_10__identityEEEvT0_PT3_T1_NS0_13GridEvenShareISK_EET2_T4_E12temp_storage+48];
	add.f64 	%fd301, %fd299, %fd300;
	ld.shared.f64 	%fd302, [_ZZN3cub18CUB_300001_SM_10006detail6reduce18DeviceReduceKernelINS2_10policy_hubIdyN4cuda3std3__44plusIdEEE10Policy1000EN6thrust24THRUST_300001_SM_1000_NS10device_ptrIdEEyS9_dNS7_10__identityEEEvT0_PT3_T1_NS0_13GridEvenShareISK_EET2_T4_E12temp_storage+56];
	add.f64 	%fd303, %fd301, %fd302;
	ld.shared.f64 	%fd304, [_ZZN3cub18CUB_300001_SM_10006detail6reduce18DeviceReduceKernelINS2_10policy_hubIdyN4cuda3std3__44plusIdEEE10Policy1000EN6thrust24THRUST_300001_SM_1000_NS10device_ptrIdEEyS9_dNS7_10__identityEEEvT0_PT3_T1_NS0_13GridEvenShareISK_EET2_T4_E12temp_storage+64];
	add.f64 	%fd305, %fd303, %fd304;
	ld.shared.f64 	%fd306, [_ZZN3cub18CUB_300001_SM_10006detail6reduce18DeviceReduceKernelINS2_10policy_hubIdyN4cuda3std3__44plusIdEEE10Policy1000EN6thrust24THRUST_300001_SM_1000_NS10device_ptrIdEEyS9_dNS7_10__identityEEEvT0_PT3_T1_NS0_13GridEvenShareISK_EET2_T4_E12temp_storage+72];
	add.f64 	%fd307, %fd305, %fd306;
	ld.shared.f64 	%fd308, [_ZZN3cub18CUB_300001_SM_10006detail6reduce18DeviceReduceKernelINS2_10policy_hubIdyN4cuda3std3__44plusIdEEE10Policy1000EN6thrust24THRUST_300001_SM_1000_NS10device_ptrIdEEyS9_dNS7_10__identityEEEvT0_PT3_T1_NS0_13GridEvenShareISK_EET2_T4_E12temp_storage+80];
	add.f64 	%fd309, %fd307, %fd308;
	ld.shared.f64 	%fd310, [_ZZN3cub18CUB_300001_SM_10006detail6reduce18DeviceReduceKernelINS2_10policy_hubIdyN4cuda3std3__44plusIdEEE10Policy1000EN6thrust24THRUST_300001_SM_1000_NS10device_ptrIdEEyS9_dNS7_10__identityEEEvT0_PT3_T1_NS0_13GridEvenShareISK_EET2_T4_E12temp_storage+88];
	add.f64 	%fd311, %fd309, %fd310;
	ld.shared.f64 	%fd312, [_ZZN3cub18CUB_300001_SM_10006detail6reduce18DeviceReduceKernelINS2_10policy_hubIdyN4cuda3std3__44plusIdEEE10Policy1000EN6thrust24THRUST_300001_SM_1000_NS10device_ptrIdEEyS9_dNS7_10__identityEEEvT0_PT3_T1_NS0_13GridEvenShareISK_EET2_T4_E12temp_storage+96];
	add.f64 	%fd313, %fd311, %fd312;
	ld.shared.f64 	%fd314, [_ZZN3cub18CUB_300001_SM_10006detail6reduce18DeviceReduceKernelINS2_10policy_hubIdyN4cuda3std3__44plusIdEEE10Policy1000EN6thrust24THRUST_300001_SM_1000_NS10device_ptrIdEEyS9_dNS7_10__identityEEEvT0_PT3_T1_NS0_13GridEvenShareISK_EET2_T4_E12temp_storage+104];
	add.f64 	%fd315, %fd313, %fd314;
	ld.shared.f64 	%fd316, [_ZZN3cub18CUB_300001_SM_10006detail6reduce18DeviceReduceKernelINS2_10policy_hubIdyN4cuda3std3__44plusIdEEE10Policy1000EN6thrust24THRUST_300001_SM_1000_NS10device_ptrIdEEyS9_dNS7_10__identityEEEvT0_PT3_T1_NS0_13GridEvenShareISK_EET2_T4_E12temp_storage+112];
	add.f64 	%fd317, %fd315, %fd316;
	ld.shared.f64 	%fd318, [_ZZN3cub18CUB_300001_SM_10006detail6reduce18DeviceReduceKernelINS2_10policy_hubIdyN4cuda3std3__44plusIdEEE10Policy1000EN6thrust24THRUST_300001_SM_1000_NS10device_ptrIdEEyS9_dNS7_10__identityEEEvT0_PT3_T1_NS0_13GridEvenShareISK_EET2_T4_E12temp_storage+120];
	add.f64 	%fd319, %fd317, %fd318;
	ld.shared.f64 	%fd320, [_ZZN3cub18CUB_300001_SM_10006detail6reduce18DeviceReduceKernelINS2_10policy_hubIdyN4cuda3std3__44plusIdEEE10Policy1000EN6thrust24THRUST_300001_SM_1000_NS10device_ptrIdEEyS9_dNS7_10__identityEEEvT0_PT3_T1_NS0_13GridEvenShareISK_EET2_T4_E12temp_storage+128];
	add.f64 	%fd321, %fd319, %fd320;
	ld.shared.f64 	%fd322, [_ZZN3cub18CUB_300001_SM_10006detail6reduce18DeviceReduceKernelINS2_10policy_hubIdyN4cuda3std3__44plusIdEEE10Policy1000EN6thrust24THRUST_300001_SM_1000_NS10device_ptrIdEEyS9_dNS7_10__identityEEEvT0_PT3_T1_NS0_13GridEvenShareISK_EET2_T4_E12temp_storage+136];
	add.f64 	%fd343, %fd321, %fd322;
	bra.uni 	$L__BB7_46;
$L__BB7_21:
	// begin inline asm
	mov.u32 %r145, %laneid;
	// end inline asm
	and.b32  	%r196, %r5, 992;
	add.s32 	%r197, %r196, 32;
	setp.gt.s32 	%p34, %r197, %r4;
	not.b32 	%r198, %r196;
	add.s32 	%r199, %r4, %r198;
	selp.b32 	%r194, %r199, 31, %p34;
	mov.b64 	%rd77, %fd332;
	mov.b64 	{%r147, %r152}, %rd77;
	mov.b32 	%r153, 1;
	mov.b32 	%r195, -1;
	// begin inline asm
	shfl.sync.down.b32 %r146, %r147, %r153, %r194, %r195;
	// end inline asm
	// begin inline asm
	shfl.sync.down.b32 %r151, %r152, %r153, %r194, %r195;
	// end inline asm
	mov.b64 	%rd78, {%r146, %r151};
	mov.b64 	%fd223, %rd78;
	setp.lt.s32 	%p35, %r145, %r194;
	add.f64 	%fd224, %fd332, %fd223;
	selp.f64 	%fd225, %fd224, %fd332, %p35;
	mov.b64 	%rd79, %fd225;
	mov.b64 	{%r157, %r162}, %rd79;
	mov.b32 	%r163, 2;
	// begin inline asm
	shfl.sync.down.b32 %r156, %r157, %r163, %r194, %r195;
	// end inline asm
	// begin inline asm
	shfl.sync.down.b32 %r161, %r162, %r163, %r194, %r195;
	// end inline asm
	mov.b64 	%rd80, {%r156, %r161};
	mov.b64 	%fd226, %rd80;
	add.s32 	%r200, %r145, 2;
	setp.gt.s32 	%p36, %r200, %r194;
	add.f64 	%fd227, %fd225, %fd226;
	selp.f64 	%fd228, %fd225, %fd227, %p36;
	mov.b64 	%rd81, %fd228;
	mov.b64 	{%r167, %r172}, %rd81;
	mov.b32 	%r173, 4;
	// begin inline asm
	shfl.sync.down.b32 %r166, %r167, %r173, %r194, %r195;
	// end inline asm
	// begin inline asm
	shfl.sync.down.b32 %r171, %r172, %r173, %r194, %r195;
	// end inline asm
	mov.b64 	%rd82, {%r166, %r171};
	mov.b64 	%fd229, %rd82;
	add.s32 	%r201, %r145, 4;
	setp.gt.s32 	%p37, %r201, %r194;
	add.f64 	%fd230, %fd228, %fd229;
	selp.f64 	%fd231, %fd228, %fd230, %p37;
	mov.b64 	%rd83, %fd231;
	mov.b64 	{%r177, %r182}, %rd83;
	mov.b32 	%r183, 8;
	// begin inline asm
	shfl.sync.down.b32 %r176, %r177, %r183, %r194, %r195;
	// end inline asm
	// begin inline asm
	shfl.sync.down.b32 %r181, %r182, %r183, %r194, %r195;
	// end inline asm
	mov.b64 	%rd84, {%r176, %r181};
	mov.b64 	%fd232, %rd84;
	add.s32 	%r202, %r145, 8;
	setp.gt.s32 	%p38, %r202, %r194;
	add.f64 	%fd233, %fd231, %fd232;
	selp.f64 	%fd234, %fd231, %fd233, %p38;
	mov.b64 	%rd85, %fd234;
	mov.b64 	{%r187, %r192}, %rd85;
	mov.b32 	%r193, 16;
	// begin inline asm
	shfl.sync.down.b32 %r186, %r187, %r193, %r194, %r195;
	// end inline asm
	// begin inline asm
	shfl.sync.down.b32 %r191, %r192, %r193, %r194, %r195;
	// end inline asm
	mov.b64 	%rd86, {%r186, %r191};
	mov.b64 	%fd235, %rd86;
	add.s32 	%r203, %r145, 16;
	setp.gt.s32 	%p39, %r203, %r194;
	add.f64 	%fd236, %fd234, %fd235;
	selp.f64 	%fd343, %fd234, %fd236, %p39;
	setp.ne.s32 	%p40, %r145, 0;
	@%p40 bra 	$L__BB7_23;
	shr.u32 	%r204, %r5, 2;
	and.b32  	%r205, %r204, 248;
	mov.u32 	%r206, _ZZN3cub18CUB_300001_SM_10006detail6reduce18DeviceReduceKernelINS2_10policy_hubIdyN4cuda3std3__44plusIdEEE10Policy1000EN6thrust24THRUST_300001_SM_1000_NS10device_ptrIdEEyS9_dNS7_10__identityEEEvT0_PT3_T1_NS0_13GridEvenShareISK_EET2_T4_E12temp_storage;
	add.s32 	%r207, %r206, %r205;
	st.shared.f64 	[%r207+16], %fd343;
$L__BB7_23:
	bar.sync 	0;
	setp.ne.s32 	%p41, %r5, 0;
	@%p41 bra 	$L__BB7_46;
	setp.gt.s32 	%p42, %r4, 32;
	ld.shared.f64 	%fd237, [_ZZN3cub18CUB_300001_SM_10006detail6reduce18DeviceReduceKernelINS2_10policy_hubIdyN4cuda3std3__44plusIdEEE10Policy1000EN6thrust24THRUST_300001_SM_1000_NS10device_ptrIdEEyS9_dNS7_10__identityEEEvT0_PT3_T1_NS0_13GridEvenShareISK_EET2_T4_E12temp_storage+24];
	add.f64 	%fd238, %fd343, %fd237;
	selp.f64 	%fd239, %fd238, %fd343, %p42;
	setp.gt.s32 	%p43, %r4, 64;
	ld.shared.f64 	%fd240, [_ZZN3cub18CUB_300001_SM_10006detail6reduce18DeviceReduceKernelINS2_10policy_hubIdyN4cuda3std3__44plusIdEEE10Policy1000EN6thrust24THRUST_300001_SM_1000_NS10device_ptrIdEEyS9_dNS7_10__identityEEEvT0_PT3_T1_NS0_13GridEvenShareISK_EET2_T4_E12temp_storage+32];
	add.f64 	%fd241, %fd240, %fd239;
	selp.f64 	%fd242, %fd241, %fd239, %p43;
	setp.gt.s32 	%p44, %r4, 96;
	ld.shared.f64 	%fd243, [_ZZN3cub18CUB_300001_SM_10006detail6reduce18DeviceReduceKernelINS2_10policy_hubIdyN4cuda3std3__44plusIdEEE10Policy1000EN6thrust24THRUST_300001_SM_1000_NS10device_ptrIdEEyS9_dNS7_10__identityEEEvT0_PT3_T1_NS0_13GridEvenShareISK_EET2_T4_E12temp_storage+40];
	add.f64 	%fd244, %fd243, %fd242;
	selp.f64 	%fd245, %fd244, %fd242, %p44;
	setp.gt.s32 	%p45, %r4, 128;
	ld.shared.f64 	%fd246, [_ZZN3cub18CUB_300001_SM_10006detail6reduce18DeviceReduceKernelINS2_10policy_hubIdyN4cuda3std3__44plusIdEEE10Policy1000EN6thrust24THRUST_300001_SM_1000_NS10device_ptrIdEEyS9_dNS7_10__identityEEEvT0_PT3_T1_NS0_13GridEvenShareISK_EET2_T4_E12temp_storage+48];
	add.f64 	%fd247, %fd246, %fd245;
	selp.f64 	%fd248, %fd247, %fd245, %p45;
	setp.gt.s32 	%p46, %r4, 160;
	ld.shared.f64 	%fd249, [_ZZN3cub18CUB_300001_SM_10006detail6reduce18DeviceReduceKernelINS2_10policy_hubIdyN4cuda3std3__44plusIdEEE10Policy1000EN6thrust24THRUST_300001_SM_1000_NS10device_ptrIdEEyS9_dNS7_10__identityEEEvT0_PT3_T1_NS0_13GridEvenShareISK_EET2_T4_E12temp_storage+56];
	add.f64 	%fd250, %fd249, %fd248;
	selp.f64 	%fd251, %fd250, %fd248, %p46;
	setp.gt.s32 	%p47, %r4, 192;
	ld.shared.f64 	%fd252, [_ZZN3cub18CUB_300001_SM_10006detail6reduce18DeviceReduceKernelINS2_10policy_hubIdyN4cuda3std3__44plusIdEEE10Policy1000EN6thrust24THRUST_300001_SM_1000_NS10device_ptrIdEEyS9_dNS7_10__identityEEEvT0_PT3_T1_NS0_13GridEvenShareISK_EET2_T4_E12temp_storage+64];
	add.f64 	%fd253, %fd252, %fd251;
	selp.f64 	%fd254, %fd253, %fd251, %p47;
	setp.gt.s32 	%p48, %r4, 224;
	ld.shared.f64 	%fd255, [_ZZN3cub18CUB_300001_SM_10006detail6reduce18DeviceReduceKernelINS2_10policy_hubIdyN4cuda3std3__44plusIdEEE10Policy1000EN6thrust24THRUST_300001_SM_1000_NS10device_ptrIdEEyS9_dNS7_10__identityEEEvT0_PT3_T1_NS0_13GridEvenShareISK_EET2_T4_E12temp_storage+72];
	add.f64 	%fd256, %fd255, %fd254;
	selp.f64 	%fd257, %fd256, %fd254, %p48;
	setp.gt.s32 	%p49, %r4, 256;
	ld.shared.f64 	%fd258, [_ZZN3cub18CUB_300001_SM_10006detail6reduce18DeviceReduceKernelINS2_10policy_hubIdyN4cuda3std3__44plusIdEEE10Policy1000EN6thrust24THRUST_300001_SM_1000_NS10device_ptrIdEEyS9_dNS7_10__identityEEEvT0_PT3_T1_NS0_13GridEvenShareISK_EET2_T4_E12temp_storage+80];
	add.f64 	%fd259, %fd258, %fd257;
	selp.f64 	%fd260, %fd259, %fd257, %p49;
	setp.gt.s32 	%p50, %r4, 288;
	ld.shared.f64 	%fd261, [_ZZN3cub18CUB_300001_SM_10006detail6reduce18DeviceReduceKernelINS2_10policy_hubIdyN4cuda3std3__44plusIdEEE10Policy1000EN6thrust24THRUST_300001_SM_1000_NS10device_ptrIdEEyS9_dNS7_10__identityEEEvT0_PT3_T1_NS0_13GridEvenShareISK_EET2_T4_E12temp_storage+88];
	add.f64 	%fd262, %fd261, %fd260;
	selp.f64 	%fd263, %fd262, %fd260, %p50;
	setp.gt.s32 	%p51, %r4, 320;
	ld.shared.f64 	%fd264, [_ZZN3cub18CUB_300001_SM_10006detail6reduce18DeviceReduceKernelINS2_10policy_hubIdyN4cuda3std3__44plusIdEEE10Policy1000EN6thrust24THRUST_300001_SM_1000_NS10device_ptrIdEEyS9_dNS7_10__identityEEEvT0_PT3_T1_NS0_13GridEvenShareISK_EET2_T4_E12temp_storage+96];
	add.f64 	%fd265, %fd264, %fd263;
	selp.f64 	%fd266, %fd265, %fd263, %p51;
	setp.gt.s32 	%p52, %r4, 352;
	ld.shared.f64 	%fd267, [_ZZN3cub18CUB_300001_SM_10006detail6reduce18DeviceReduceKernelINS2_10policy_hubIdyN4cuda3std3__44plusIdEEE10Policy1000EN6thrust24THRUST_300001_SM_1000_NS10device_ptrIdEEyS9_dNS7_10__identityEEEvT0_PT3_T1_NS0_13GridEvenShareISK_EET2_T4_E12temp_storage+104];
	add.f64 	%fd268, %fd267, %fd266;
	selp.f64 	%fd269, %fd268, %fd266, %p52;
	setp.gt.s32 	%p53, %r4, 384;
	ld.shared.f64 	%fd270, [_ZZN3cub18CUB_300001_SM_10006detail6reduce18DeviceReduceKernelINS2_10policy_hubIdyN4cuda3std3__44plusIdEEE10Policy1000EN6thrust24THRUST_300001_SM_1000_NS10device_ptrIdEEyS9_dNS7_10__identityEEEvT0_PT3_T1_NS0_13GridEvenShareISK_EET2_T4_E12temp_storage+112];
	add.f64 	%fd271, %fd270, %fd269;
	selp.f64 	%fd272, %fd271, %fd269, %p53;
	setp.gt.s32 	%p54, %r4, 416;
	ld.shared.f64 	%fd273, [_ZZN3cub18CUB_300001_SM_10006detail6reduce18DeviceReduceKernelINS2_10policy_hubIdyN4cuda3std3__44plusIdEEE10Policy1000EN6thrust24THRUST_300001_SM_1000_NS10device_ptrIdEEyS9_dNS7_10__identityEEEvT0_PT3_T1_NS0_13GridEvenShareISK_EET2_T4_E12temp_storage+120];
	add.f64 	%fd274, %fd273, %fd272;
	selp.f64 	%fd275, %fd274, %fd272, %p54;
	setp.gt.s32 	%p55, %r4, 448;
	ld.shared.f64 	%fd276, [_ZZN3cub18CUB_300001_SM_10006detail6reduce18DeviceReduceKernelINS2_10policy_hubIdyN4cuda3std3__44plusIdEEE10Policy1000EN6thrust24THRUST_300001_SM_1000_NS10device_ptrIdEEyS9_dNS7_10__identityEEEvT0_PT3_T1_NS0_13GridEvenShareISK_EET2_T4_E12temp_storage+128];
	add.f64 	%fd277, %fd276, %fd275;
	selp.f64 	%fd278, %fd277, %fd275, %p55;
	setp.gt.s32 	%p56, %r4, 480;
	ld.shared.f64 	%fd279, [_ZZN3cub18CUB_300001_SM_10006detail6reduce18DeviceReduceKernelINS2_10policy_hubIdyN4cuda3std3__44plusIdEEE10Policy1000EN6thrust24THRUST_300001_SM_1000_NS10device_ptrIdEEyS9_dNS7_10__identityEEEvT0_PT3_T1_NS0_13GridEvenShareISK_EET2_T4_E12temp_storage+136];
	add.f64 	%fd280, %fd279, %fd278;
	selp.f64 	%fd343, %fd280, %fd278, %p56;
	bra.uni 	$L__BB7_46;
$L__BB7_25:
	cvt.u32.u64 	%r52, %rd4;
	mov.u32 	%r27, %tid.x;
	add.s32 	%r53, %r52, %r27;
	mul.wide.u32 	%rd27, %r53, 8;
	add.s64 	%rd28, %rd2, %rd27;
	ld.global.f64 	%fd41, [%rd28];
	ld.global.f64 	%fd42, [%rd28+4096];
	ld.global.f64 	%fd43, [%rd28+8192];
	ld.global.f64 	%fd44, [%rd28+12288];
	ld.global.f64 	%fd45, [%rd28+16384];
	ld.global.f64 	%fd46, [%rd28+20480];
	ld.global.f64 	%fd47, [%rd28+24576];
	add.f64 	%fd48, %fd41, %fd42;
	add.f64 	%fd49, %fd48, %fd43;
	add.f64 	%fd50, %fd49, %fd44;
	add.f64 	%fd51, %fd50, %fd45;
	add.f64 	%fd52, %fd51, %fd46;
	add.f64 	%fd342, %fd52, %fd47;
	setp.lt.u64 	%p2, %rd5, %rd3;
	@%p2 bra 	$L__BB7_42;
	cvt.u32.u64 	%r55, %rd3;
	cvt.u64.u32 	%rd10, %r27;
	add.s64 	%rd103, %rd4, %rd3;
	cvt.u32.u64 	%r28, %rd1;
	not.b32 	%r57, %r27;
	add.s32 	%r58, %r57, %r28;
	sub.s32 	%r59, %r58, %r55;
	sub.s32 	%r272, %r59, %r52;
	add.s64 	%rd29, %rd103, %rd10;
	shl.b64 	%rd30, %rd29, 3;
	add.s64 	%rd31, %rd30, %rd2;
	add.s64 	%rd102, %rd31, 32768;
	mov.b32 	%r273, 0;
	mov.u64 	%rd104, %rd4;
$L__BB7_27:
	cvt.s64.s32 	%rd16, %r50;
	add.s64 	%rd104, %rd104, %rd16;
	add.s64 	%rd32, %rd1, -3584;
	setp.gt.u64 	%p3, %rd104, %rd32;
	@%p3 bra 	$L__BB7_29;
	mul.lo.s32 	%r61, %r1, 3584;
	cvt.s64.s32 	%rd33, %r61;
	add.s64 	%rd34, %rd104, %rd10;
	shl.b64 	%rd35, %rd34, 3;
	add.s64 	%rd36, %rd2, %rd35;
	ld.global.f64 	%fd53, [%rd36];
	ld.global.f64 	%fd54, [%rd36+4096];
	ld.global.f64 	%fd55, [%rd36+8192];
	ld.global.f64 	%fd56, [%rd36+12288];
	ld.global.f64 	%fd57, [%rd36+16384];
	ld.global.f64 	%fd58, [%rd36+20480];
	ld.global.f64 	%fd59, [%rd36+24576];
	add.f64 	%fd60, %fd342, %fd53;
	add.f64 	%fd61, %fd60, %fd54;
	add.f64 	%fd62, %fd61, %fd55;
	add.f64 	%fd63, %fd62, %fd56;
	add.f64 	%fd64, %fd63, %fd57;
	add.f64 	%fd65, %fd64, %fd58;
	add.f64 	%fd342, %fd65, %fd59;
	sub.s64 	%rd37, %rd1, %rd104;
	setp.lt.u64 	%p4, %rd37, %rd33;
	add.s32 	%r273, %r273, 1;
	add.s64 	%rd103, %rd103, %rd33;
	sub.s32 	%r272, %r272, %r61;
	mul.wide.s32 	%rd38, %r61, 8;
	add.s64 	%rd102, %rd102, %rd38;
	@%p4 bra 	$L__BB7_42;
	bra.uni 	$L__BB7_27;
$L__BB7_29:
	setp.le.u64 	%p5, %rd1, %rd104;
	cvt.u32.u64 	%r62, %rd104;
	cvt.u32.u64 	%r63, %rd1;
	sub.s32 	%r64, %r63, %r62;
	setp.ge.s32 	%p6, %r27, %r64;
	or.pred  	%p7, %p5, %p6;
	@%p7 bra 	$L__BB7_42;
	cvt.u32.u64 	%r66, %rd16;
	cvt.u32.u64 	%r67, %rd4;
	not.b32 	%r68, %r27;
	add.s32 	%r69, %r68, %r28;
	add.s32 	%r70, %r66, %r67;
	sub.s32 	%r71, %r69, %r70;
	mul.lo.s32 	%r72, %r1, %r273;
	mad.lo.s32 	%r73, %r72, -3584, %r71;
	shr.u32 	%r74, %r73, 9;
	add.s32 	%r34, %r74, 1;
	and.b32  	%r35, %r34, 15;
	setp.lt.u32 	%p8, %r73, 7680;
	mov.u32 	%r276, %r27;
	@%p8 bra 	$L__BB7_33;
	shr.u32 	%r75, %r272, 9;
	add.s32 	%r76, %r75, 1;
	and.b32  	%r77, %r76, 16777200;
	neg.s32 	%r274, %r77;
	mov.u32 	%r276, %r27;
$L__BB7_32:
	.pragma "nounroll";
	ld.global.f64 	%fd67, [%rd102+-32768];
	add.f64 	%fd68, %fd342, %fd67;
	ld.global.f64 	%fd69, [%rd102+-28672];
	add.f64 	%fd70, %fd68, %fd69;
	ld.global.f64 	%fd71, [%rd102+-24576];
	add.f64 	%fd72, %fd70, %fd71;
	ld.global.f64 	%fd73, [%rd102+-20480];
	add.f64 	%fd74, %fd72, %fd73;
	ld.global.f64 	%fd75, [%rd102+-16384];
	add.f64 	%fd76, %fd74, %fd75;
	ld.global.f64 	%fd77, [%rd102+-12288];
	add.f64 	%fd78, %fd76, %fd77;
	ld.global.f64 	%fd79, [%rd102+-8192];
	add.f64 	%fd80, %fd78, %fd79;
	ld.global.f64 	%fd81, [%rd102+-4096];
	add.f64 	%fd82, %fd80, %fd81;
	ld.global.f64 	%fd83, [%rd102];
	add.f64 	%fd84, %fd82, %fd83;
	ld.global.f64 	%fd85, [%rd102+4096];
	add.f64 	%fd86, %fd84, %fd85;
	ld.global.f64 	%fd87, [%rd102+8192];
	add.f64 	%fd88, %fd86, %fd87;
	ld.global.f64 	%fd89, [%rd102+12288];
	add.f64 	%fd90, %fd88, %fd89;
	ld.global.f64 	%fd91, [%rd102+16384];
	add.f64 	%fd92, %fd90, %fd91;
	ld.global.f64 	%fd93, [%rd102+20480];
	add.f64 	%fd94, %fd92, %fd93;
	ld.global.f64 	%fd95, [%rd102+24576];
	add.f64 	%fd96, %fd94, %fd95;
	ld.global.f64 	%fd97, [%rd102+28672];
	add.f64 	%fd342, %fd96, %fd97;
	add.s32 	%r276, %r276, 8192;
	add.s32 	%r274, %r274, 16;
	add.s64 	%rd102, %rd102, 65536;
	setp.ne.s32 	%p9, %r274, 0;
	@%p9 bra 	$L__BB7_32;
$L__BB7_33:
	setp.eq.s32 	%p10, %r35, 0;
	@%p10 bra 	$L__BB7_42;
	and.b32  	%r42, %r34, 7;
	setp.lt.u32 	%p11, %r35, 8;
	@%p11 bra 	$L__BB7_36;
	cvt.u64.u32 	%rd39, %r276;
	add.s64 	%rd40, %rd104, %rd39;
	shl.b64 	%rd41, %rd40, 3;
	add.s64 	%rd42, %rd2, %rd41;
	ld.global.f64 	%fd99, [%rd42];
	add.f64 	%fd100, %fd342, %fd99;
	ld.global.f64 	%fd101, [%rd42+4096];
	add.f64 	%fd102, %fd100, %fd101;
	ld.global.f64 	%fd103, [%rd42+8192];
	add.f64 	%fd104, %fd102, %fd103;
	ld.global.f64 	%fd105, [%rd42+12288];
	add.f64 	%fd106, %fd104, %fd105;
	ld.global.f64 	%fd107, [%rd42+16384];
	add.f64 	%fd108, %fd106, %fd107;
	ld.global.f64 	%fd109, [%rd42+20480];
	add.f64 	%fd110, %fd108, %fd109;
	ld.global.f64 	%fd111, [%rd42+24576];
	add.f64 	%fd112, %fd110, %fd111;
	ld.global.f64 	%fd113, [%rd42+28672];
	add.f64 	%fd342, %fd112, %fd113;
	add.s32 	%r276, %r276, 4096;
$L__BB7_36:
	setp.eq.s32 	%p12, %r42, 0;
	@%p12 bra 	$L__BB7_42;
	setp.lt.u32 	%p13, %r42, 4;
	@%p13 bra 	$L__BB7_39;
	cvt.u64.u32 	%rd43, %r276;
	add.s64 	%rd44, %rd104, %rd43;
	shl.b64 	%rd45, %rd44, 3;
	add.s64 	%rd46, %rd2, %rd45;
	ld.global.f64 	%fd115, [%rd46];
	add.f64 	%fd116, %fd342, %fd115;
	ld.global.f64 	%fd117, [%rd46+4096];
	add.f64 	%fd118, %fd116, %fd117;
	ld.global.f64 	%fd119, [%rd46+8192];
	add.f64 	%fd120, %fd118, %fd119;
	ld.global.f64 	%fd121, [%rd46+12288];
	add.f64 	%fd342, %fd120, %fd121;
	add.s32 	%r276, %r276, 2048;
$L__BB7_39:
	and.b32  	%r78, %r34, 3;
	setp.eq.s32 	%p14, %r78, 0;
	@%p14 bra 	$L__BB7_42;
	cvt.u64.u32 	%rd47, %r276;
	add.s64 	%rd48, %rd47, %rd103;
	shl.b64 	%rd49, %rd48, 3;
	add.s64 	%rd106, %rd2, %rd49;
	cvt.u16.u32 	%rs1, %r272;
	shr.u16 	%rs2, %rs1, 9;
	add.s16 	%rs3, %rs2, 1;
	cvt.u32.u16 	%r79, %rs3;
	and.b32  	%r80, %r79, 3;
	neg.s32 	%r279, %r80;
$L__BB7_41:
	.pragma "nounroll";
	ld.global.f64 	%fd122, [%rd106];
	add.f64 	%fd342, %fd342, %fd122;
	add.s64 	%rd106, %rd106, 4096;
	add.s32 	%r279, %r279, 1;
	setp.ne.s32 	%p15, %r279, 0;
	@%p15 bra 	$L__BB7_41;
$L__BB7_42:
	// begin inline asm
	mov.u32 %r81, %laneid;
	// end inline asm
	mov.b64 	%rd50, %fd342;
	mov.b64 	{%r83, %r88}, %rd50;
	mov.b32 	%r89, 1;
	mov.b32 	%r130, 31;
	mov.b32 	%r131, -1;
	// begin inline asm
	shfl.sync.down.b32 %r82, %r83, %r89, %r130, %r131;
	// end inline asm
	// begin inline asm
	shfl.sync.down.b32 %r87, %r88, %r89, %r130, %r131;
	// end inline asm
	mov.b64 	%rd51, {%r82, %r87};
	mov.b64 	%fd123, %rd51;
	setp.gt.s32 	%p16, %r81, 30;
	add.f64 	%fd124, %fd342, %fd123;
	selp.f64 	%fd125, %fd342, %fd124, %p16;
	mov.b64 	%rd52, %fd125;
	mov.b64 	{%r93, %r98}, %rd52;
	mov.b32 	%r99, 2;
	// begin inline asm
	shfl.sync.down.b32 %r92, %r93, %r99, %r130, %r131;
	// end inline asm
	// begin inline asm
	shfl.sync.down.b32 %r97, %r98, %r99, %r130, %r131;
	// end inline asm
	mov.b64 	%rd53, {%r92, %r97};
	mov.b64 	%fd126, %rd53;
	setp.gt.s32 	%p17, %r81, 29;
	add.f64 	%fd127, %fd125, %fd126;
	selp.f64 	%fd128, %fd125, %fd127, %p17;
	mov.b64 	%rd54, %fd128;
	mov.b64 	{%r103, %r108}, %rd54;
	mov.b32 	%r109, 4;
	// begin inline asm
	shfl.sync.down.b32 %r102, %r103, %r109, %r130, %r131;
	// end inline asm
	// begin inline asm
	shfl.sync.down.b32 %r107, %r108, %r109, %r130, %r131;
	// end inline asm
	mov.b64 	%rd55, {%r102, %r107};
	mov.b64 	%fd129, %rd55;
	setp.gt.s32 	%p18, %r81, 27;
	add.f64 	%fd130, %fd128, %fd129;
	selp.f64 	%fd131, %fd128, %fd130, %p18;
	mov.b64 	%rd56, %fd131;
	mov.b64 	{%r113, %r118}, %rd56;
	mov.b32 	%r119, 8;
	// begin inline asm
	shfl.sync.down.b32 %r112, %r113, %r119, %r130, %r131;
	// end inline asm
	// begin inline asm
	shfl.sync.down.b32 %r117, %r118, %r119, %r130, %r131;
	// end inline asm
	mov.b64 	%rd57, {%r112, %r117};
	mov.b64 	%fd132, %rd57;
	setp.gt.s32 	%p19, %r81, 23;
	add.f64 	%fd133, %fd131, %fd132;
	selp.f64 	%fd134, %fd131, %fd133, %p19;
	mov.b64 	%rd58, %fd134;
	mov.b64 	{%r123, %r128}, %rd58;
	mov.b32 	%r129, 16;
	// begin inline asm
	shfl.sync.down.b32 %r122, %r123, %r129, %r130, %r131;
	// end inline asm
	// begin inline asm
	shfl.sync.down.b32 %r127, %r128, %r129, %r130, %r131;
	// end inline asm
	mov.b64 	%rd59, {%r122, %r127};
	mov.b64 	%fd135, %rd59;
	setp.gt.s32 	%p20, %r81, 15;
	add.f64 	%fd37, %fd134, %fd135;
	selp.f64 	%fd343, %fd134, %fd37, %p20;
	setp.ne.s32 	%p21, %r81, 0;
	@%p21 bra 	$L__BB7_44;
	shr.u32 	%r132, %r27, 2;
	and.b32  	%r133, %r132, 248;
	mov.u32 	%r134, _ZZN3cub18CUB_300001_SM_10006detail6reduce18DeviceReduceKernelINS2_10policy_hubIdyN4cuda3std3__44plusIdEEE10Policy1000EN6thrust24THRUST_300001_SM_1000_NS10device_ptrIdEEyS9_dNS7_10__identityEEEvT0_PT3_T1_NS0_13GridEvenShareISK_EET2_T4_E12temp_storage;
	add.s32 	%r135, %r134, %r133;
	st.shared.f64 	[%r135+16], %fd37;
$L__BB7_44:
	bar.sync 	0;
	setp.ne.s32 	%p22, %r27, 0;
	@%p22 bra 	$L__BB7_46;
	ld.shared.f64 	%fd136, [_ZZN3cub18CUB_300001_SM_10006detail6reduce18DeviceReduceKernelINS2_10policy_hubIdyN4cuda3std3__44plusIdEEE10Policy1000EN6thrust24THRUST_300001_SM_1000_NS10device_ptrIdEEyS9_dNS7_10__identityEEEvT0_PT3_T1_NS0_13GridEvenShareISK_EET2_T4_E12temp_storage+24];
	add.f64 	%fd137, %fd343, %fd136;
	ld.shared.f64 	%fd138, [_ZZN3cub18CUB_300001_SM_10006detail6reduce18DeviceReduceKernelINS2_10policy_hubIdyN4cuda3std3__44plusIdEEE10Policy1000EN6thrust24THRUST_300001_SM_1000_NS10device_ptrIdEEyS9_dNS7_10__identityEEEvT0_PT3_T1_NS0_13GridEvenShareISK_EET2_T4_E12temp_storage+32];
	add.f64 	%fd139, %fd137, %fd138;
	ld.shared.f64 	%fd140, [_ZZN3cub18CUB_300001_SM_10006detail6reduce18DeviceReduceKernelINS2_10policy_hubIdyN4cuda3std3__44plusIdEEE10Policy1000EN6thrust24THRUST_300001_SM_1000_NS10device_ptrIdEEyS9_dNS7_10__identityEEEvT0_PT3_T1_NS0_13GridEvenShareISK_EET2_T4_E12temp_storage+40];
	add.f64 	%fd141, %fd139, %fd140;
	ld.shared.f64 	%fd142, [_ZZN3cub18CUB_300001_SM_10006detail6reduce18DeviceReduceKernelINS2_10policy_hubIdyN4cuda3std3__44plusIdEEE10Policy1000EN6thrust24THRUST_300001_SM_1000_NS10device_ptrIdEEyS9_dNS7_10__identityEEEvT0_PT3_T1_NS0_13GridEvenShareISK_EET2_T4_E12temp_storage+48];
	add.f64 	%fd143, %fd141, %fd142;
	ld.shared.f64 	%fd144, [_ZZN3cub18CUB_300001_SM_10006detail6reduce18DeviceReduceKernelINS2_10policy_hubIdyN4cuda3std3__44plusIdEEE10Policy1000EN6thrust24THRUST_300001_SM_1000_NS10device_ptrIdEEyS9_dNS7_10__identityEEEvT0_PT3_T1_NS0_13GridEvenShareISK_EET2_T4_E12temp_storage+56];
	add.f64 	%fd145, %fd143, %fd144;
	ld.shared.f64 	%fd146, [_ZZN3cub18CUB_300001_SM_10006detail6reduce18DeviceReduceKernelINS2_10policy_hubIdyN4cuda3std3__44plusIdEEE10Policy1000EN6thrust24THRUST_300001_SM_1000_NS10device_ptrIdEEyS9_dNS7_10__identityEEEvT0_PT3_T1_NS0_13GridEvenShareISK_EET2_T4_E12temp_storage+64];
	add.f64 	%fd147, %fd145, %fd146;
	ld.shared.f64 	%fd148, [_ZZN3cub18CUB_300001_SM_10006detail6reduce18DeviceReduceKernelINS2_10policy_hubIdyN4cuda3std3__44plusIdEEE10Policy1000EN6thrust24THRUST_300001_SM_1000_NS10device_ptrIdEEyS9_dNS7_10__identityEEEvT0_PT3_T1_NS0_13GridEvenShareISK_EET2_T4_E12temp_storage+72];
	add.f64 	%fd149, %fd147, %fd148;
	ld.shared.f64 	%fd150, [_ZZN3cub18CUB_300001_SM_10006detail6reduce18DeviceReduceKernelINS2_10policy_hubIdyN4cuda3std3__44plusIdEEE10Policy1000EN6thrust24THRUST_300001_SM_1000_NS10device_ptrIdEEyS9_dNS7_10__identityEEEvT0_PT3_T1_NS0_13GridEvenShareISK_EET2_T4_E12temp_storage+80];
	add.f64 	%fd151, %fd149, %fd150;
	ld.shared.f64 	%fd152, [_ZZN3cub18CUB_300001_SM_10006detail6reduce18DeviceReduceKernelINS2_10policy_hubIdyN4cuda3std3__44plusIdEEE10Policy1000EN6thrust24THRUST_300001_SM_1000_NS10device_ptrIdEEyS9_dNS7_10__identityEEEvT0_PT3_T1_NS0_13GridEvenShareISK_EET2_T4_E12temp_storage+88];
	add.f64 	%fd153, %fd151, %fd152;
	ld.shared.f64 	%fd154, [_ZZN3cub18CUB_300001_SM_10006detail6reduce18DeviceReduceKernelINS2_10policy_hubIdyN4cuda3std3__44plusIdEEE10Policy1000EN6thrust24THRUST_300001_SM_1000_NS10device_ptrIdEEyS9_dNS7_10__identityEEEvT0_PT3_T1_NS0_13GridEvenShareISK_EET2_T4_E12temp_storage+96];
	add.f64 	%fd155, %fd153, %fd154;
	ld.shared.f64 	%fd156, [_ZZN3cub18CUB_300001_SM_10006detail6reduce18DeviceReduceKernelINS2_10policy_hubIdyN4cuda3std3__44plusIdEEE10Policy1000EN6thrust24THRUST_300001_SM_1000_NS10device_ptrIdEEyS9_dNS7_10__identityEEEvT0_PT3_T1_NS0_13GridEvenShareISK_EET2_T4_E12temp_storage+104];
	add.f64 	%fd157, %fd155, %fd156;
	ld.shared.f64 	%fd158, [_ZZN3cub18CUB_300001_SM_10006detail6reduce18DeviceReduceKernelINS2_10policy_hubIdyN4cuda3std3__44plusIdEEE10Policy1000EN6thrust24THRUST_300001_SM_1000_NS10device_ptrIdEEyS9_dNS7_10__identityEEEvT0_PT3_T1_NS0_13GridEvenShareISK_EET2_T4_E12temp_storage+112];
	add.f64 	%fd159, %fd157, %fd158;
	ld.shared.f64 	%fd160, [_ZZN3cub18CUB_300001_SM_10006detail6reduce18DeviceReduceKernelINS2_10policy_hubIdyN4cuda3std3__44plusIdEEE10Policy1000EN6thrust24THRUST_300001_SM_1000_NS10device_ptrIdEEyS9_dNS7_10__identityEEEvT0_PT3_T1_NS0_13GridEvenShareISK_EET2_T4_E12temp_storage+120];
	add.f64 	%fd161, %fd159, %fd160;
	ld.shared.f64 	%fd162, [_ZZN3cub18CUB_300001_SM_10006detail6reduce18DeviceReduceKernelINS2_10policy_hubIdyN4cuda3std3__44plusIdEEE10Policy1000EN6thrust24THRUST_300001_SM_1000_NS10device_ptrIdEEyS9_dNS7_10__identityEEEvT0_PT3_T1_NS0_13GridEvenShareISK_EET2_T4_E12temp_storage+128];
	add.f64 	%fd163, %fd161, %fd162;
	ld.shared.f64 	%fd164, [_ZZN3cub18CUB_300001_SM_10006detail6reduce18DeviceReduceKernelINS2_10policy_hubIdyN4cuda3std3__44plusIdEEE10Policy1000EN6thrust24THRUST_300001_SM_1000_NS10device_ptrIdEEyS9_dNS7_10__identityEEEvT0_PT3_T1_NS0_13GridEvenShareISK_EET2_T4_E12temp_storage+136];
	add.f64 	%fd343, %fd163, %fd164;
$L__BB7_46:
	mov.u32 	%r263, %tid.x;
	setp.ne.s32 	%p64, %r263, 0;
	@%p64 bra 	$L__BB7_48;
	ld.param.u64 	%rd100, [_ZN3cub18CUB_300001_SM_10006detail6reduce18DeviceReduceKernelINS2_10policy_hubIdyN4cuda3std3__44plusIdEEE10Policy1000EN6thrust24THRUST_300001_SM_1000_NS10device_ptrIdEEyS9_dNS7_10__identityEEEvT0_PT3_T1_NS0_13GridEvenShareISK_EET2_T4__param_1];
	cvta.to.global.u64 	%rd97, %rd100;
	mul.wide.u32 	%rd98, %r2, 8;
	add.s64 	%rd99, %rd97, %rd98;
	st.global.f64 	[%rd99], %fd343;
$L__BB7_48:
	ret;

}
	// .globl	_ZN3cub18CUB_300001_SM_10006detail6reduce28DeviceReduceSingleTileKernelINS2_10policy_hubIdyN4cuda3std3__44plusIdEEE10Policy1000EPdSC_iS9_ddNS7_10__identityEEEvT0_T1_T2_T3_T4_T6_
.visible .entry _ZN3cub18CUB_300001_SM_10006detail6reduce28DeviceReduceSingleTileKernelINS2_10policy_hubIdyN4cuda3std3__44plusIdEEE10Policy1000EPdSC_iS9_ddNS7_10__identityEEEvT0_T1_T2_T3_T4_T6_(
	.param .u64 .ptr .align 1 _ZN3cub18CUB_300001_SM_10006detail6reduce28DeviceReduceSingleTileKernelINS2_10policy_hubIdyN4cuda3std3__44plusIdEEE10Policy1000EPdSC_iS9_ddNS7_10__identityEEEvT0_T1_T2_T3_T4_T6__param_0,
	.param .u64 .ptr .align 1 _ZN3cub18CUB_300001_SM_10006detail6reduce28DeviceReduceSingleTileKernelINS2_10policy_hubIdyN4cuda3std3__44plusIdEEE10Policy1000EPdSC_iS9_ddNS7_10__identityEEEvT0_T1_T2_T3_T4_T6__param_1,
	.param .u32 _ZN3cub18CUB_300001_SM_10006detail6reduce28DeviceReduceSingleTileKernelINS2_10policy_hubIdyN4cuda3std3__44plusIdEEE10Policy1000EPdSC_iS9_ddNS7_10__identityEEEvT0_T1_T2_T3_T4_T6__param_2,
	.param .align 1 .b8 _ZN3cub18CUB_300001_SM_10006detail6reduce28DeviceReduceSingleTileKernelINS2_10policy_hubIdyN4cuda3std3__44plusIdEEE10Policy1000EPdSC_iS9_ddNS7_10__identityEEEvT0_T1_T2_T3_T4_T6__param_3[1],
	.param .f64 _ZN3cub18CUB_300001_SM_10006detail6reduce28DeviceReduceSingleTileKernelINS2_10policy_hubIdyN4cuda3std3__44plusIdEEE10Policy1000EPdSC_iS9_ddNS7_10__identityEEEvT0_T1_T2_T3_T4_T6__param_4,
	.param .align 1 .b8 _ZN3cub18CUB_300001_SM_10006detail6reduce28DeviceReduceSingleTileKernelINS2_10policy_hubIdyN4cuda3std3__44plusIdEEE10Policy1000EPdSC_iS9_ddNS7_10__identityEEEvT0_T1_T2_T3_T4_T6__param_5[1]
)
.maxntid 512
.minnctapersm 1
{
	.reg .pred 	%p<58>;
	.reg .b32 	%r<238>;
	.reg .b64 	%rd<104>;
	.reg .b64 	%fd<232>;
	// demoted variable
	.shared .align 8 .b8 _ZZN3cub18CUB_300001_SM_10006detail6reduce28DeviceReduceSingleTileKernelINS2_10policy_hubIdyN4cuda3std3__44plusIdEEE10Policy1000EPdSC_iS9_ddNS7_10__identityEEEvT0_T1_T2_T3_T4_T6_E12temp_storage[152];
	ld.param.u64 	%rd8, [_ZN3cub18CUB_300001_SM_10006detail6reduce28DeviceReduceSingleTileKernelINS2_10policy_hubIdyN4cuda3std3__44plusIdEEE10Policy1000EPdSC_iS9_ddNS7_10__identityEEEvT0_T1_T2_T3_T4_T6__param_0];
	ld.param.u64 	%rd9, [_ZN3cub18CUB_300001_SM_10006detail6reduce28DeviceReduceSingleTileKernelINS2_10policy_hubIdyN4cuda3std3__44plusIdEEE10Policy1000EPdSC_iS9_ddNS7_10__identityEEEvT0_T1_T2_T3_T4_T6__param_1];
	ld.param.u32 	%r34, [_ZN3cub18CUB_300001_SM_10006detail6reduce28DeviceReduceSingleTileKernelINS2_10policy_hubIdyN4cuda3std3__44plusIdEEE10Policy1000EPdSC_iS9_ddNS7_10__identityEEEvT0_T1_T2_T3_T4_T6__param_2];
	ld.param.f64 	%fd30, [_ZN3cub18CUB_300001_SM_10006detail6reduce28DeviceReduceSingleTileKernelINS2_10policy_hubIdyN4cuda3std3__44plusIdEEE10Policy1000EPdSC_iS9_ddNS7_10__identityEEEvT0_T1_T2_T3_T4_T6__param_4];
	cvta.to.global.u64 	%rd1, %rd9;
	setp.ne.s32 	%p1, %r34, 0;
	@%p1 bra 	$L__BB8_3;
	mov.u32 	%r224, %tid.x;
	setp.ne.s32 	%p57, %r224, 0;
	@%p57 bra 	$L__BB8_39;
	st.global.f64 	[%rd1], %fd30;
	bra.uni 	$L__BB8_39;
$L__BB8_3:
	setp.gt.s32 	%p2, %r34, 3583;
	@%p2 bra 	$L__BB8_21;
	mov.u32 	%r1, %tid.x;
	setp.ge.s32 	%p19, %r1, %r34;
	mov.f64 	%fd223, 0d0000000000000000;
	mov.u32 	%r228, %r1;
	@%p19 bra 	$L__BB8_6;
	mul.wide.u32 	%rd69, %r1, 8;
	add.s64 	%rd68, %rd8, %rd69;
	// begin inline asm
	ld.global.nc.u64 %rd67, [%rd68];
	// end inline asm
	mov.b64 	%fd223, %rd67;
	add.s32 	%r228, %r1, 512;
$L__BB8_6:
	setp.ge.s32 	%p20, %r228, %r34;
	@%p20 bra 	$L__BB8_12;
	not.b32 	%r100, %r228;
	add.s32 	%r4, %r34, %r100;
	and.b32  	%r101, %r4, 1536;
	setp.eq.s32 	%p21, %r101, 1536;
	@%p21 bra 	$L__BB8_10;
	mul.wide.u32 	%rd70, %r228, 8;
	add.s64 	%rd102, %rd8, %rd70;
	shr.u32 	%r102, %r4, 9;
	add.s32 	%r103, %r102, 1;
	and.b32  	%r104, %r103, 3;
	neg.s32 	%r226, %r104;
$L__BB8_9:
	.pragma "nounroll";
	// begin inline asm
	ld.global.nc.u64 %rd71, [%rd102];
	// end inline asm
	mov.b64 	%fd109, %rd71;
	add.f64 	%fd223, %fd223, %fd109;
	add.s32 	%r228, %r228, 512;
	add.s64 	%rd102, %rd102, 4096;
	add.s32 	%r226, %r226, 1;
	setp.ne.s32 	%p22, %r226, 0;
	@%p22 bra 	$L__BB8_9;
$L__BB8_10:
	setp.lt.u32 	%p23, %r4, 1536;
	@%p23 bra 	$L__BB8_12;
$L__BB8_11:
	mul.wide.s32 	%rd81, %r228, 8;
	add.s64 	%rd74, %rd8, %rd81;
	// begin inline asm
	ld.global.nc.u64 %rd73, [%rd74];
	// end inline asm
	mov.b64 	%fd110, %rd73;
	add.f64 	%fd111, %fd223, %fd110;
	add.s64 	%rd76, %rd74, 4096;
	// begin inline asm
	ld.global.nc.u64 %rd75, [%rd76];
	// end inline asm
	mov.b64 	%fd112, %rd75;
	add.f64 	%fd113, %fd111, %fd112;
	add.s64 	%rd78, %rd74, 8192;
	// begin inline asm
	ld.global.nc.u64 %rd77, [%rd78];
	// end inline asm
	mov.b64 	%fd114, %rd77;
	add.f64 	%fd115, %fd113, %fd114;
	add.s64 	%rd80, %rd74, 12288;
	// begin inline asm
	ld.global.nc.u64 %rd79, [%rd80];
	// end inline asm
	mov.b64 	%fd116, %rd79;
	add.f64 	%fd223, %fd115, %fd116;
	add.s32 	%r228, %r228, 2048;
	setp.lt.s32 	%p24, %r228, %r34;
	@%p24 bra 	$L__BB8_11;
$L__BB8_12:
	setp.lt.s32 	%p25, %r34, 512;
	@%p25 bra 	$L__BB8_17;
	// begin inline asm
	mov.u32 %r168, %laneid;
	// end inline asm
	mov.b64 	%rd92, %fd223;
	mov.b64 	{%r170, %r175}, %rd92;
	mov.b32 	%r176, 1;
	mov.b32 	%r217, 31;
	mov.b32 	%r218, -1;
	// begin inline asm
	shfl.sync.down.b32 %r169, %r170, %r176, %r217, %r218;
	// end inline asm
	// begin inline asm
	shfl.sync.down.b32 %r174, %r175, %r176, %r217, %r218;
	// end inline asm
	mov.b64 	%rd93, {%r169, %r174};
	mov.b64 	%fd175, %rd93;
	setp.gt.s32 	%p49, %r168, 30;
	add.f64 	%fd176, %fd223, %fd175;
	selp.f64 	%fd177, %fd223, %fd176, %p49;
	mov.b64 	%rd94, %fd177;
	mov.b64 	{%r180, %r185}, %rd94;
	mov.b32 	%r186, 2;
	// begin inline asm
	shfl.sync.down.b32 %r179, %r180, %r186, %r217, %r218;
	// end inline asm
	// begin inline asm
	shfl.sync.down.b32 %r184, %r185, %r186, %r217, %r218;
	// end inline asm
	mov.b64 	%rd95, {%r179, %r184};
	mov.b64 	%fd178, %rd95;
	setp.gt.s32 	%p50, %r168, 29;
	add.f64 	%fd179, %fd177, %fd178;
	selp.f64 	%fd180, %fd177, %fd179, %p50;
	mov.b64 	%rd96, %fd180;
	mov.b64 	{%r190, %r195}, %rd96;
	mov.b32 	%r196, 4;
	// begin inline asm
	shfl.sync.down.b32 %r189, %r190, %r196, %r217, %r218;
	// end inline asm
	// begin inline asm
	shfl.sync.down.b32 %r194, %r195, %r196, %r217, %r218;
	// end inline asm
	mov.b64 	%rd97, {%r189, %r194};
	mov.b64 	%fd181, %rd97;
	setp.gt.s32 	%p51, %r168, 27;
	add.f64 	%fd182, %fd180, %fd181;
	selp.f64 	%fd183, %fd180, %fd182, %p51;
	mov.b64 	%rd98, %fd183;
	mov.b64 	{%r200, %r205}, %rd98;
	mov.b32 	%r206, 8;
	// begin inline asm
	shfl.sync.down.b32 %r199, %r200, %r206, %r217, %r218;
	// end inline asm
	// begin inline asm
	shfl.sync.down.b32 %r204, %r205, %r206, %r217, %r218;
	// end inline asm
	mov.b64 	%rd99, {%r199, %r204};
	mov.b64 	%fd184, %rd99;
	setp.gt.s32 	%p52, %r168, 23;
	add.f64 	%fd185, %fd183, %fd184;
	selp.f64 	%fd186, %fd183, %fd185, %p52;
	mov.b64 	%rd100, %fd186;
	mov.b64 	{%r210, %r215}, %rd100;
	mov.b32 	%r216, 16;
	// begin inline asm
	shfl.sync.down.b32 %r209, %r210, %r216, %r217, %r218;
	// end inline asm
	// begin inline asm
	shfl.sync.down.b32 %r214, %r215, %r216, %r217, %r218;
	// end inline asm
	mov.b64 	%rd101, {%r209, %r214};
	mov.b64 	%fd187, %rd101;
	setp.gt.s32 	%p53, %r168, 15;
	add.f64 	%fd10, %fd186, %fd187;
	selp.f64 	%fd231, %fd186, %fd10, %p53;
	setp.ne.s32 	%p54, %r168, 0;
	@%p54 bra 	$L__BB8_15;
	shr.u32 	%r219, %r1, 2;
	and.b32  	%r220, %r219, 248;
	mov.u32 	%r221, _ZZN3cub18CUB_300001_SM_10006detail6reduce28DeviceReduceSingleTileKernelINS2_10policy_hubIdyN4cuda3std3__44plusIdEEE10Policy1000EPdSC_iS9_ddNS7_10__identityEEEvT0_T1_T2_T3_T4_T6_E12temp_storage;
	add.s32 	%r222, %r221, %r220;
	st.shared.f64 	[%r222+16], %fd10;
$L__BB8_15:
	bar.sync 	0;
	setp.ne.s32 	%p55, %r1, 0;
	@%p55 bra 	$L__BB8_37;
	ld.shared.f64 	%fd188, [_ZZN3cub18CUB_300001_SM_10006detail6reduce28DeviceReduceSingleTileKernelINS2_10policy_hubIdyN4cuda3std3__44plusIdEEE10Policy1000EPdSC_iS9_ddNS7_10__identityEEEvT0_T1_T2_T3_T4_T6_E12temp_storage+24];
	add.f64 	%fd189, %fd231, %fd188;
	ld.shared.f64 	%fd190, [_ZZN3cub18CUB_300001_SM_10006detail6reduce28DeviceReduceSingleTileKernelINS2_10policy_hubIdyN4cuda3std3__44plusIdEEE10Policy1000EPdSC_iS9_ddNS7_10__identityEEEvT0_T1_T2_T3_T4_T6_E12temp_storage+32];
	add.f64 	%fd191, %fd189, %fd190;
	ld.shared.f64 	%fd192, [_ZZN3cub18CUB_300001_SM_10006detail6reduce28DeviceReduceSingleTileKernelINS2_10policy_hubIdyN4cuda3std3__44plusIdEEE10Policy1000EPdSC_iS9_ddNS7_10__identityEEEvT0_T1_T2_T3_T4_T6_E12temp_storage+40];
	add.f64 	%fd193, %fd191, %fd192;
	ld.shared.f64 	%fd194, [_ZZN3cub18CUB_300001_SM_10006detail6reduce28DeviceReduceSingleTileKernelINS2_10policy_hubIdyN4cuda3std3__44plusIdEEE10Policy1000EPdSC_iS9_ddNS7_10__identityEEEvT0_T1_T2_T3_T4_T6_E12temp_storage+48];
	add.f64 	%fd195, %fd193, %fd194;
	ld.shared.f64 	%fd196, [_ZZN3cub18CUB_300001_SM_10006detail6reduce28DeviceReduceSingleTileKernelINS2_10policy_hubIdyN4cuda3std3__44plusIdEEE10Policy1000EPdSC_iS9_ddNS7_10__identityEEEvT0_T1_T2_T3_T4_T6_E12temp_storage+56];
	add.f64 	%fd197, %fd195, %fd196;
	ld.shared.f64 	%fd198, [_ZZN3cub18CUB_300001_SM_10006detail6reduce28DeviceReduceSingleTileKernelINS2_10policy_hubIdyN4cuda3std3__44plusIdEEE10Policy1000EPdSC_iS9_ddNS7_10__identityEEEvT0_T1_T2_T3_T4_T6_E12temp_storage+64];
	add.f64 	%fd199, %fd197, %fd198;
	ld.shared.f64 	%fd200, [_ZZN3cub18CUB_300001_SM_10006detail6reduce28DeviceReduceSingleTileKernelINS2_10policy_hubIdyN4cuda3std3__44plusIdEEE10Policy1000EPdSC_iS9_ddNS7_10__identityEEEvT0_T1_T2_T3_T4_T6_E12temp_storage+72];
	add.f64 	%fd201, %fd199, %fd200;
	ld.shared.f64 	%fd202, [_ZZN3cub18CUB_300001_SM_10006detail6reduce28DeviceReduceSingleTileKernelINS2_10policy_hubIdyN4cuda3std3__44plusIdEEE10Policy1000EPdSC_iS9_ddNS7_10__identityEEEvT0_T1_T2_T3_T4_T6_E12temp_storage+80];
	add.f64 	%fd203, %fd201, %fd202;
	ld.shared.f64 	%fd204, [_ZZN3cub18CUB_300001_SM_10006detail6reduce28DeviceReduceSingleTileKernelINS2_10policy_hubIdyN4cuda3std3__44plusIdEEE10Policy1000EPdSC_iS9_ddNS7_10__identityEEEvT0_T1_T2_T3_T4_T6_E12temp_storage+88];
	add.f64 	%fd205, %fd203, %fd204;
	ld.shared.f64 	%fd206, [_ZZN3cub18CUB_300001_SM_10006detail6reduce28DeviceReduceSingleTileKernelINS2_10policy_hubIdyN4cuda3std3__44plusIdEEE10Policy1000EPdSC_iS9_ddNS7_10__identityEEEvT0_T1_T2_T3_T4_T6_E12temp_storage+96];
	add.f64 	%fd207, %fd205, %fd206;
	ld.shared.f64 	%fd208, [_ZZN3cub18CUB_300001_SM_10006detail6reduce28DeviceReduceSingleTileKernelINS2_10policy_hubIdyN4cuda3std3__44plusIdEEE10Policy1000EPdSC_iS9_ddNS7_10__identityEEEvT0_T1_T2_T3_T4_T6_E12temp_storage+104];
	add.f64 	%fd209, %fd207, %fd208;
	ld.shared.f64 	%fd210, [_ZZN3cub18CUB_300001_SM_10006detail6reduce28DeviceReduceSingleTileKernelINS2_10policy_hubIdyN4cuda3std3__44plusIdEEE10Policy1000EPdSC_iS9_ddNS7_10__identityEEEvT0_T1_T2_T3_T4_T6_E12temp_storage+112];
	add.f64 	%fd211, %fd209, %fd210;
	ld.shared.f64 	%fd212, [_ZZN3cub18CUB_300001_SM_10006detail6reduce28DeviceReduceSingleTileKernelINS2_10policy_hubIdyN4cuda3std3__44plusIdEEE10Policy1000EPdSC_iS9_ddNS7_10__identityEEEvT0_T1_T2_T3_T4_T6_E12temp_storage+120];
	add.f64 	%fd213, %fd211, %fd212;
	ld.shared.f64 	%fd214, [_ZZN3cub18CUB_300001_SM_10006detail6reduce28DeviceReduceSingleTileKernelINS2_10policy_hubIdyN4cuda3std3__44plusIdEEE10Policy1000EPdSC_iS9_ddNS7_10__identityEEEvT0_T1_T2_T3_T4_T6_E12temp_storage+128];
	add.f64 	%fd215, %fd213, %fd214;
	ld.shared.f64 	%fd216, [_ZZN3cub18CUB_300001_SM_10006detail6reduce28DeviceReduceSingleTileKernelINS2_10policy_hubIdyN4cuda3std3__44plusIdEEE10Policy1000EPdSC_iS9_ddNS7_10__identityEEEvT0_T1_T2_T3_T4_T6_E12temp_storage+136];
	add.f64 	%fd231, %fd215, %fd216;
	bra.uni 	$L__BB8_37;
$L__BB8_17:
	// begin inline asm
	mov.u32 %r105, %laneid;
	// end inline asm
	and.b32  	%r156, %r1, 992;
	add.s32 	%r157, %r156, 32;
	setp.gt.s32 	%p26, %r157, %r34;
	not.b32 	%r158, %r156;
	add.s32 	%r159, %r34, %r158;
	selp.b32 	%r154, %r159, 31, %p26;
	mov.b64 	%rd82, %fd223;
	mov.b64 	{%r107, %r112}, %rd82;
	mov.b32 	%r113, 1;
	mov.b32 	%r155, -1;
	// begin inline asm
	shfl.sync.down.b32 %r106, %r107, %r113, %r154, %r155;
	// end inline asm
	// begin inline asm
	shfl.sync.down.b32 %r111, %r112, %r113, %r154, %r155;
	// end inline asm
	mov.b64 	%rd83, {%r106, %r111};
	mov.b64 	%fd117, %rd83;
	setp.lt.s32 	%p27, %r105, %r154;
	add.f64 	%fd118, %fd223, %fd117;
	selp.f64 	%fd119, %fd118, %fd223, %p27;
	mov.b64 	%rd84, %fd119;
	mov.b64 	{%r117, %r122}, %rd84;
	mov.b32 	%r123, 2;
	// begin inline asm
	shfl.sync.down.b32 %r116, %r117, %r123, %r154, %r155;
	// end inline asm
	// begin inline asm
	shfl.sync.down.b32 %r121, %r122, %r123, %r154, %r155;
	// end inline asm
	mov.b64 	%rd85, {%r116, %r121};
	mov.b64 	%fd120, %rd85;
	add.s32 	%r160, %r105, 2;
	setp.gt.s32 	%p28, %r160, %r154;
	add.f64 	%fd121, %fd119, %fd120;
	selp.f64 	%fd122, %fd119, %fd121, %p28;
	mov.b64 	%rd86, %fd122;
	mov.b64 	{%r127, %r132}, %rd86;
	mov.b32 	%r133, 4;
	// begin inline asm
	shfl.sync.down.b32 %r126, %r127, %r133, %r154, %r155;
	// end inline asm
	// begin inline asm
	shfl.sync.down.b32 %r131, %r132, %r133, %r154, %r155;
	// end inline asm
	mov.b64 	%rd87, {%r126, %r131};
	mov.b64 	%fd123, %rd87;
	add.s32 	%r161, %r105, 4;
	setp.gt.s32 	%p29, %r161, %r154;
	add.f64 	%fd124, %fd122, %fd123;
	selp.f64 	%fd125, %fd122, %fd124, %p29;
	mov.b64 	%rd88, %fd125;
	mov.b64 	{%r137, %r142}, %rd88;
	mov.b32 	%r143, 8;
	// begin inline asm
	shfl.sync.down.b32 %r136, %r137, %r143, %r154, %r155;
	// end inline asm
	// begin inline asm
	shfl.sync.down.b32 %r141, %r142, %r143, %r154, %r155;
	// end inline asm
	mov.b64 	%rd89, {%r136, %r141};
	mov.b64 	%fd126, %rd89;
	add.s32 	%r162, %r105, 8;
	setp.gt.s32 	%p30, %r162, %r154;
	add.f64 	%fd127, %fd125, %fd126;
	selp.f64 	%fd128, %fd125, %fd127, %p30;
	mov.b64 	%rd90, %fd128;
	mov.b64 	{%r147, %r152}, %rd90;
	mov.b32 	%r153, 16;
	// begin inline asm
	shfl.sync.down.b32 %r146, %r147, %r153, %r154, %r155;
	// end inline asm
	// begin inline asm
	shfl.sync.down.b32 %r151, %r152, %r153, %r154, %r155;
	// end inline asm
	mov.b64 	%rd91, {%r146, %r151};
	mov.b64 	%fd129, %rd91;
	add.s32 	%r163, %r105, 16;
	setp.gt.s32 	%p31, %r163, %r154;
	add.f64 	%fd130, %fd128, %fd129;
	selp.f64 	%fd231, %fd128, %fd130, %p31;
	setp.ne.s32 	%p32, %r105, 0;
	@%p32 bra 	$L__BB8_19;
	shr.u32 	%r164, %r1, 2;
	and.b32  	%r165, %r164, 248;
	mov.u32 	%r166, _ZZN3cub18CUB_300001_SM_10006detail6reduce28DeviceReduceSingleTileKernelINS2_10policy_hubIdyN4cuda3std3__44plusIdEEE10Policy1000EPdSC_iS9_ddNS7_10__identityEEEvT0_T1_T2_T3_T4_T6_E12temp_storage;
	add.s32 	%r167, %r166, %r165;
	st.shared.f64 	[%r167+16], %fd231;
$L__BB8_19:
	bar.sync 	0;
	setp.ne.s32 	%p33, %r1, 0;
	@%p33 bra 	$L__BB8_37;
	setp.gt.s32 	%p34, %r34, 32;
	ld.shared.f64 	%fd131, [_ZZN3cub18CUB_300001_SM_10006detail6reduce28DeviceReduceSingleTileKernelINS2_10policy_hubIdyN4cuda3std3__44plusIdEEE10Policy1000EPdSC_iS9_ddNS7_10__identityEEEvT0_T1_T2_T3_T4_T6_E12temp_storage+24];
	add.f64 	%fd132, %fd231, %fd131;
	selp.f64 	%fd133, %fd132, %fd231, %p34;
	setp.gt.s32 	%p35, %r34, 64;
	ld.shared.f64 	%fd134, [_ZZN3cub18CUB_300001_SM_10006detail6reduce28DeviceReduceSingleTileKernelINS2_10policy_hubIdyN4cuda3std3__44plusIdEEE10Policy1000EPdSC_iS9_ddNS7_10__identityEEEvT0_T1_T2_T3_T4_T6_E12temp_storage+32];
	add.f64 	%fd135, %fd134, %fd133;
	selp.f64 	%fd136, %fd135, %fd133, %p35;
	setp.gt.s32 	%p36, %r34, 96;
	ld.shared.f64 	%fd137, [_ZZN3cub18CUB_300001_SM_10006detail6reduce28DeviceReduceSingleTileKernelINS2_10policy_hubIdyN4cuda3std3__44plusIdEEE10Policy1000EPdSC_iS9_ddNS7_10__identityEEEvT0_T1_T2_T3_T4_T6_E12temp_storage+40];
	add.f64 	%fd138, %fd137, %fd136;
	selp.f64 	%fd139, %fd138, %fd136, %p36;
	setp.gt.s32 	%p37, %r34, 128;
	ld.shared.f64 	%fd140, [_ZZN3cub18CUB_300001_SM_10006detail6reduce28DeviceReduceSingleTileKernelINS2_10policy_hubIdyN4cuda3std3__44plusIdEEE10Policy1000EPdSC_iS9_ddNS7_10__identityEEEvT0_T1_T2_T3_T4_T6_E12temp_storage+48];
	add.f64 	%fd141, %fd140, %fd139;
	selp.f64 	%fd142, %fd141, %fd139, %p37;
	setp.gt.s32 	%p38, %r34, 160;
	ld.shared.f64 	%fd143, [_ZZN3cub18CUB_300001_SM_10006detail6reduce28DeviceReduceSingleTileKernelINS2_10policy_hubIdyN4cuda3std3__44plusIdEEE10Policy1000EPdSC_iS9_ddNS7_10__identityEEEvT0_T1_T2_T3_T4_T6_E12temp_storage+56];
	add.f64 	%fd144, %fd143, %fd142;
	selp.f64 	%fd145, %fd144, %fd142, %p38;
	setp.gt.s32 	%p39, %r34, 192;
	ld.shared.f64 	%fd146, [_ZZN3cub18CUB_300001_SM_10006detail6reduce28DeviceReduceSingleTileKernelINS2_10policy_hubIdyN4cuda3std3__44plusIdEEE10Policy1000EPdSC_iS9_ddNS7_10__identityEEEvT0_T1_T2_T3_T4_T6_E12temp_storage+64];
	add.f64 	%fd147, %fd146, %fd145;
	selp.f64 	%fd148, %fd147, %fd145, %p39;
	setp.gt.s32 	%p40, %r34, 224;
	ld.shared.f64 	%fd149, [_ZZN3cub18CUB_300001_SM_10006detail6reduce28DeviceReduceSingleTileKernelINS2_10policy_hubIdyN4cuda3std3__44plusIdEEE10Policy1000EPdSC_iS9_ddNS7_10__identityEEEvT0_T1_T2_T3_T4_T6_E12temp_storage+72];
	add.f64 	%fd150, %fd149, %fd148;
	selp.f64 	%fd151, %fd150, %fd148, %p40;
	setp.gt.s32 	%p41, %r34, 256;
	ld.shared.f64 	%fd152, [_ZZN3cub18CUB_300001_SM_10006detail6reduce28DeviceReduceSingleTileKernelINS2_10policy_hubIdyN4cuda3std3__44plusIdEEE10Policy1000EPdSC_iS9_ddNS7_10__identityEEEvT0_T1_T2_T3_T4_T6_E12temp_storage+80];
	add.f64 	%fd153, %fd152, %fd151;
	selp.f64 	%fd154, %fd153, %fd151, %p41;
	setp.gt.s32 	%p42, %r34, 288;
	ld.shared.f64 	%fd155, [_ZZN3cub18CUB_300001_SM_10006detail6reduce28DeviceReduceSingleTileKernelINS2_10policy_hubIdyN4cuda3std3__44plusIdEEE10Policy1000EPdSC_iS9_ddNS7_10__identityEEEvT0_T1_T2_T3_T4_T6_E12temp_storage+88];
	add.f64 	%fd156, %fd155, %fd154;
	selp.f64 	%fd157, %fd156, %fd154, %p42;
	setp.gt.s32 	%p43, %r34, 320;
	ld.shared.f64 	%fd158, [_ZZN3cub18CUB_300001_SM_10006detail6reduce28DeviceReduceSingleTileKernelINS2_10policy_hubIdyN4cuda3std3__44plusIdEEE10Policy1000EPdSC_iS9_ddNS7_10__identityEEEvT0_T1_T2_T3_T4_T6_E12temp_storage+96];
	add.f64 	%fd159, %fd158, %fd157;
	selp.f64 	%fd160, %fd159, %fd157, %p43;
	setp.gt.s32 	%p44, %r34, 352;
	ld.shared.f64 	%fd161, [_ZZN3cub18CUB_300001_SM_10006detail6reduce28DeviceReduceSingleTileKernelINS2_10policy_hubIdyN4cuda3std3__44plusIdEEE10Policy1000EPdSC_iS9_ddNS7_10__identityEEEvT0_T1_T2_T3_T4_T6_E12temp_storage+104];
	add.f64 	%fd162, %fd161, %fd160;
	selp.f64 	%fd163, %fd162, %fd160, %p44;
	setp.gt.s32 	%p45, %r34, 384;
	ld.shared.f64 	%fd164, [_ZZN3cub18CUB_300001_SM_10006detail6reduce28DeviceReduceSingleTileKernelINS2_10policy_hubIdyN4cuda3std3__44plusIdEEE10Policy1000EPdSC_iS9_ddNS7_10__identityEEEvT0_T1_T2_T3_T4_T6_E12temp_storage+112];
	add.f64 	%fd165, %fd164, %fd163;
	selp.f64 	%fd166, %fd165, %fd163, %p45;
	setp.gt.s32 	%p46, %r34, 416;
	ld.shared.f64 	%fd167, [_ZZN3cub18CUB_300001_SM_10006detail6reduce28DeviceReduceSingleTileKernelINS2_10policy_hubIdyN4cuda3std3__44plusIdEEE10Policy1000EPdSC_iS9_ddNS7_10__identityEEEvT0_T1_T2_T3_T4_T6_E12temp_storage+120];
	add.f64 	%fd168, %fd167, %fd166;
	selp.f64 	%fd169, %fd168, %fd166, %p46;
	setp.gt.s32 	%p47, %r34, 448;
	ld.shared.f64 	%fd170, [_ZZN3cub18CUB_300001_SM_10006detail6reduce28DeviceReduceSingleTileKernelINS2_10policy_hubIdyN4cuda3std3__44plusIdEEE10Policy1000EPdSC_iS9_ddNS7_10__identityEEEvT0_T1_T2_T3_T4_T6_E12temp_storage+128];
	add.f64 	%fd171, %fd170, %fd169;
	selp.f64 	%fd172, %fd171, %fd169, %p47;
	setp.gt.s32 	%p48, %r34, 480;
	ld.shared.f64 	%fd173, [_ZZN3cub18CUB_300001_SM_10006detail6reduce28DeviceReduceSingleTileKernelINS2_10policy_hubIdyN4cuda3std3__44plusIdEEE10Policy1000EPdSC_iS9_ddNS7_10__identityEEEvT0_T1_T2_T3_T4_T6_E12temp_storage+136];
	add.f64 	%fd174, %fd173, %fd172;
	selp.f64 	%fd231, %fd174, %fd172, %p48;
	bra.uni 	$L__BB8_37;
$L__BB8_21:
	mov.u32 	%r13, %tid.x;
	mul.wide.u32 	%rd24, %r13, 8;
	add.s64 	%rd11, %rd8, %rd24;
	// begin inline asm
	ld.global.nc.u64 %rd10, [%rd11];
	// end inline asm
	mov.b64 	%fd31, %rd10;
	add.s64 	%rd13, %rd11, 4096;
	// begin inline asm
	ld.global.nc.u64 %rd12, [%rd13];
	// end inline asm
	mov.b64 	%fd32, %rd12;
	add.s64 	%rd15, %rd11, 8192;
	// begin inline asm
	ld.global.nc.u64 %rd14, [%rd15];
	// end inline asm
	mov.b64 	%fd33, %rd14;
	add.s64 	%rd17, %rd11, 12288;
	// begin inline asm
	ld.global.nc.u64 %rd16, [%rd17];
	// end inline asm
	mov.b64 	%fd34, %rd16;
	add.s64 	%rd19, %rd11, 16384;
	// begin inline asm
	ld.global.nc.u64 %rd18, [%rd19];
	// end inline asm
	mov.b64 	%fd35, %rd18;
	add.s64 	%rd21, %rd11, 20480;
	// begin inline asm
	ld.global.nc.u64 %rd20, [%rd21];
	// end inline asm
	mov.b64 	%fd36, %rd20;
	add.s64 	%rd23, %rd11, 24576;
	// begin inline asm
	ld.global.nc.u64 %rd22, [%rd23];
	// end inline asm
	mov.b64 	%fd37, %rd22;
	add.f64 	%fd38, %fd31, %fd32;
	add.f64 	%fd39, %fd38, %fd33;
	add.f64 	%fd40, %fd39, %fd34;
	add.f64 	%fd41, %fd40, %fd35;
	add.f64 	%fd42, %fd41, %fd36;
	add.f64 	%fd230, %fd42, %fd37;
	setp.lt.u32 	%p3, %r34, 7168;
	mov.b32 	%r231, 3584;
	@%p3 bra 	$L__BB8_25;
	add.s32 	%r14, %r34, -3584;
	mov.b32 	%r231, 3584;
$L__BB8_23:
	add.s32 	%r37, %r231, %r13;
	mul.wide.u32 	%rd39, %r37, 8;
	add.s64 	%rd26, %rd8, %rd39;
	// begin inline asm
	ld.global.nc.u64 %rd25, [%rd26];
	// end inline asm
	mov.b64 	%fd43, %rd25;
	add.s64 	%rd28, %rd26, 4096;
	// begin inline asm
	ld.global.nc.u64 %rd27, [%rd28];
	// end inline asm
	mov.b64 	%fd44, %rd27;
	add.s64 	%rd30, %rd26, 8192;
	// begin inline asm
	ld.global.nc.u64 %rd29, [%rd30];
	// end inline asm
	mov.b64 	%fd45, %rd29;
	add.s64 	%rd32, %rd26, 12288;
	// begin inline asm
	ld.global.nc.u64 %rd31, [%rd32];
	// end inline asm
	mov.b64 	%fd46, %rd31;
	add.s64 	%rd34, %rd26, 16384;
	// begin inline asm
	ld.global.nc.u64 %rd33, [%rd34];
	// end inline asm
	mov.b64 	%fd47, %rd33;
	add.s64 	%rd36, %rd26, 20480;
	// begin inline asm
	ld.global.nc.u64 %rd35, [%rd36];
	// end inline asm
	mov.b64 	%fd48, %rd35;
	add.s64 	%rd38, %rd26, 24576;
	// begin inline asm
	ld.global.nc.u64 %rd37, [%rd38];
	// end inline asm
	mov.b64 	%fd49, %rd37;
	add.f64 	%fd50, %fd230, %fd43;
	add.f64 	%fd51, %fd50, %fd44;
	add.f64 	%fd52, %fd51, %fd45;
	add.f64 	%fd53, %fd52, %fd46;
	add.f64 	%fd54, %fd53, %fd47;
	add.f64 	%fd55, %fd54, %fd48;
	add.f64 	%fd230, %fd55, %fd49;
	sub.s32 	%r38, %r34, %r231;
	setp.lt.s32 	%p4, %r38, 3584;
	@%p4 bra 	$L__BB8_33;
	add.s32 	%r231, %r231, 3584;
	setp.le.s32 	%p5, %r231, %r14;
	@%p5 bra 	$L__BB8_23;
$L__BB8_25:
	setp.le.s32 	%p6, %r34, %r231;
	@%p6 bra 	$L__BB8_33;
	sub.s32 	%r18, %r34, %r231;
	setp.ge.s32 	%p7, %r13, %r18;
	@%p7 bra 	$L__BB8_33;
	not.b32 	%r39, %r13;
	add.s32 	%r40, %r34, %r39;
	sub.s32 	%r19, %r40, %r231;
	and.b32  	%r41, %r19, 1536;
	setp.eq.s32 	%p8, %r41, 1536;
	mov.u32 	%r235, %r13;
	@%p8 bra 	$L__BB8_30;
	add.s32 	%r233, %r13, %r231;
	shr.u32 	%r42, %r19, 9;
	add.s32 	%r43, %r42, 1;
	and.b32  	%r44, %r43, 3;
	neg.s32 	%r232, %r44;
	mov.u32 	%r235, %r13;
$L__BB8_29:
	.pragma "nounroll";
	mul.wide.u32 	%rd42, %r233, 8;
	add.s64 	%rd41, %rd8, %rd42;
	// begin inline asm
	ld.global.nc.u64 %rd40, [%rd41];
	// end inline asm
	mov.b64 	%fd57, %rd40;
	add.f64 	%fd230, %fd230, %fd57;
	add.s32 	%r235, %r235, 512;
	add.s32 	%r233, %r233, 512;
	add.s32 	%r232, %r232, 1;
	setp.ne.s32 	%p9, %r232, 0;
	@%p9 bra 	$L__BB8_29;
$L__BB8_30:
	setp.lt.u32 	%p10, %r19, 1536;
	@%p10 bra 	$L__BB8_33;
	cvt.u64.u32 	%rd43, %r235;
	cvt.u64.u32 	%rd44, %r231;
	add.s64 	%rd45, %rd43, %rd44;
	shl.b64 	%rd46, %rd45, 3;
	add.s64 	%rd47, %rd46, %rd8;
	add.s64 	%rd103, %rd47, 8192;
	add.s32 	%r236, %r235, %r231;
$L__BB8_32:
	mul.wide.u32 	%rd56, %r236, 8;
	add.s64 	%rd49, %rd8, %rd56;
	// begin inline asm
	ld.global.nc.u64 %rd48, [%rd49];
	// end inline asm
	mov.b64 	%fd58, %rd48;
	add.f64 	%fd59, %fd230, %fd58;
	add.s64 	%rd51, %rd103, -4096;
	// begin inline asm
	ld.global.nc.u64 %rd50, [%rd51];
	// end inline asm
	mov.b64 	%fd60, %rd50;
	add.f64 	%fd61, %fd59, %fd60;
	// begin inline asm
	ld.global.nc.u64 %rd52, [%rd103];
	// end inline asm
	mov.b64 	%fd62, %rd52;
	add.f64 	%fd63, %fd61, %fd62;
	add.s64 	%rd55, %rd103, 4096;
	// begin inline asm
	ld.global.nc.u64 %rd54, [%rd55];
	// end inline asm
	mov.b64 	%fd64, %rd54;
	add.f64 	%fd230, %fd63, %fd64;
	add.s32 	%r235, %r235, 2048;
	add.s64 	%rd103, %rd103, 16384;
	add.s32 	%r236, %r236, 2048;
	setp.lt.s32 	%p11, %r235, %r18;
	@%p11 bra 	$L__BB8_32;
$L__BB8_33:
	// begin inline asm
	mov.u32 %r45, %laneid;
	// end inline asm
	mov.b64 	%rd57, %fd230;
	mov.b64 	{%r47, %r52}, %rd57;
	mov.b32 	%r53, 1;
	mov.b32 	%r94, 31;
	mov.b32 	%r95, -1;
	// begin inline asm
	shfl.sync.down.b32 %r46, %r47, %r53, %r94, %r95;
	// end inline asm
	// begin inline asm
	shfl.sync.down.b32 %r51, %r52, %r53, %r94, %r95;
	// end inline asm
	mov.b64 	%rd58, {%r46, %r51};
	mov.b64 	%fd65, %rd58;
	setp.gt.s32 	%p12, %r45, 30;
	add.f64 	%fd66, %fd230, %fd65;
	selp.f64 	%fd67, %fd230, %fd66, %p12;
	mov.b64 	%rd59, %fd67;
	mov.b64 	{%r57, %r62}, %rd59;
	mov.b32 	%r63, 2;
	// begin inline asm
	shfl.sync.down.b32 %r56, %r57, %r63, %r94, %r95;
	// end inline asm
	// begin inline asm
	shfl.sync.down.b32 %r61, %r62, %r63, %r94, %r95;
	// end inline asm
	mov.b64 	%rd60, {%r56, %r61};
	mov.b64 	%fd68, %rd60;
	setp.gt.s32 	%p13, %r45, 29;
	add.f64 	%fd69, %fd67, %fd68;
	selp.f64 	%fd70, %fd67, %fd69, %p13;
	mov.b64 	%rd61, %fd70;
	mov.b64 	{%r67, %r72}, %rd61;
	mov.b32 	%r73, 4;
	// begin inline asm
	shfl.sync.down.b32 %r66, %r67, %r73, %r94, %r95;
	// end inline asm
	// begin inline asm
	shfl.sync.down.b32 %r71, %r72, %r73, %r94, %r95;
	// end inline asm
	mov.b64 	%rd62, {%r66, %r71};
	mov.b64 	%fd71, %rd62;
	setp.gt.s32 	%p14, %r45, 27;
	add.f64 	%fd72, %fd70, %fd71;
	selp.f64 	%fd73, %fd70, %fd72, %p14;
	mov.b64 	%rd63, %fd73;
	mov.b64 	{%r77, %r82}, %rd63;
	mov.b32 	%r83, 8;
	// begin inline asm
	shfl.sync.down.b32 %r76, %r77, %r83, %r94, %r95;
	// end inline asm
	// begin inline asm
	shfl.sync.down.b32 %r81, %r82, %r83, %r94, %r95;
	// end inline asm
	mov.b64 	%rd64, {%r76, %r81};
	mov.b64 	%fd74, %rd64;
	setp.gt.s32 	%p15, %r45, 23;
	add.f64 	%fd75, %fd73, %fd74;
	selp.f64 	%fd76, %fd73, %fd75, %p15;
	mov.b64 	%rd65, %fd76;
	mov.b64 	{%r87, %r92}, %rd65;
	mov.b32 	%r93, 16;
	// begin inline asm
	shfl.sync.down.b32 %r86, %r87, %r93, %r94, %r95;
	// end inline asm
	// begin inline asm
	shfl.sync.down.b32 %r91, %r92, %r93, %r94, %r95;
	// end inline asm
	mov.b64 	%rd66, {%r86, %r91};
	mov.b64 	%fd77, %rd66;
	setp.gt.s32 	%p16, %r45, 15;
	add.f64 	%fd26, %fd76, %fd77;
	selp.f64 	%fd231, %fd76, %fd26, %p16;
	setp.ne.s32 	%p17, %r45, 0;
	@%p17 bra 	$L__BB8_35;
	shr.u32 	%r96, %r13, 2;
	and.b32  	%r97, %r96, 248;
	mov.u32 	%r98, _ZZN3cub18CUB_300001_SM_10006detail6reduce28DeviceReduceSingleTileKernelINS2_10policy_hubIdyN4cuda3std3__44plusIdEEE10Policy1000EPdSC_iS9_ddNS7_10__identityEEEvT0_T1_T2_T3_T4_T6_E12temp_storage;
	add.s32 	%r99, %r98, %r97;
	st.shared.f64 	[%r99+16], %fd26;
$L__BB8_35:
	bar.sync 	0;
	setp.ne.s32 	%p18, %r13, 0;
	@%p18 bra 	$L__BB8_37;
	ld.shared.f64 	%fd78, [_ZZN3cub18CUB_300001_SM_10006detail6reduce28DeviceReduceSingleTileKernelINS2_10policy_hubIdyN4cuda3std3__44plusIdEEE10Policy1000EPdSC_iS9_ddNS7_10__identityEEEvT0_T1_T2_T3_T4_T6_E12temp_storage+24];
	add.f64 	%fd79, %fd231, %fd78;
	ld.shared.f64 	%fd80, [_ZZN3cub18CUB_300001_SM_10006detail6reduce28DeviceReduceSingleTileKernelINS2_10policy_hubIdyN4cuda3std3__44plusIdEEE10Policy1000EPdSC_iS9_ddNS7_10__identityEEEvT0_T1_T2_T3_T4_T6_E12temp_storage+32];
	add.f64 	%fd81, %fd79, %fd80;
	ld.shared.f64 	%fd82, [_ZZN3cub18CUB_300001_SM_10006detail6reduce28DeviceReduceSingleTileKernelINS2_10policy_hubIdyN4cuda3std3__44plusIdEEE10Policy1000EPdSC_iS9_ddNS7_10__identityEEEvT0_T1_T2_T3_T4_T6_E12temp_storage+40];
	add.f64 	%fd83, %fd81, %fd82;
	ld.shared.f64 	%fd84, [_ZZN3cub18CUB_300001_SM_10006detail6reduce28DeviceReduceSingleTileKernelINS2_10policy_hubIdyN4cuda3std3__44plusIdEEE10Policy1000EPdSC_iS9_ddNS7_10__identityEEEvT0_T1_T2_T3_T4_T6_E12temp_storage+48];
	add.f64 	%fd85, %fd83, %fd84;
	ld.shared.f64 	%fd86, [_ZZN3cub18CUB_300001_SM_10006detail6reduce28DeviceReduceSingleTileKernelINS2_10policy_hubIdyN4cuda3std3__44plusIdEEE10Policy1000EPdSC_iS9_ddNS7_10__identityEEEvT0_T1_T2_T3_T4_T6_E12temp_storage+56];
	add.f64 	%fd87, %fd85, %fd86;
	ld.shared.f64 	%fd88, [_ZZN3cub18CUB_300001_SM_10006detail6reduce28DeviceReduceSingleTileKernelINS2_10policy_hubIdyN4cuda3std3__44plusIdEEE10Policy1000EPdSC_iS9_ddNS7_10__identityEEEvT0_T1_T2_T3_T4_T6_E12temp_storage+64];
	add.f64 	%fd89, %fd87, %fd88;
	ld.shared.f64 	%fd90, [_ZZN3cub18CUB_300001_SM_10006detail6reduce28DeviceReduceSingleTileKernelINS2_10policy_hubIdyN4cuda3std3__44plusIdEEE10Policy1000EPdSC_iS9_ddNS7_10__identityEEEvT0_T1_T2_T3_T4_T6_E12temp_storage+72];
	add.f64 	%fd91, %fd89, %fd90;
	ld.shared.f64 	%fd92, [_ZZN3cub18CUB_300001_SM_10006detail6reduce28DeviceReduceSingleTileKernelINS2_10policy_hubIdyN4cuda3std3__44plusIdEEE10Policy1000EPdSC_iS9_ddNS7_10__identityEEEvT0_T1_T2_T3_T4_T6_E12temp_storage+80];
	add.f64 	%fd93, %fd91, %fd92;
	ld.shared.f64 	%fd94, [_ZZN3cub18CUB_300001_SM_10006detail6reduce28DeviceReduceSingleTileKernelINS2_10policy_hubIdyN4cuda3std3__44plusIdEEE10Policy1000EPdSC_iS9_ddNS7_10__identityEEEvT0_T1_T2_T3_T4_T6_E12temp_storage+88];
	add.f64 	%fd95, %fd93, %fd94;
	ld.shared.f64 	%fd96, [_ZZN3cub18CUB_300001_SM_10006detail6reduce28DeviceReduceSingleTileKernelINS2_10policy_hubIdyN4cuda3std3__44plusIdEEE10Policy1000EPdSC_iS9_ddNS7_10__identityEEEvT0_T1_T2_T3_T4_T6_E12temp_storage+96];
	add.f64 	%fd97, %fd95, %fd96;
	ld.shared.f64 	%fd98, [_ZZN3cub18CUB_300001_SM_10006detail6reduce28DeviceReduceSingleTileKernelINS2_10policy_hubIdyN4cuda3std3__44plusIdEEE10Policy1000EPdSC_iS9_ddNS7_10__identityEEEvT0_T1_T2_T3_T4_T6_E12temp_storage+104];
	add.f64 	%fd99, %fd97, %fd98;
	ld.shared.f64 	%fd100, [_ZZN3cub18CUB_300001_SM_10006detail6reduce28DeviceReduceSingleTileKernelINS2_10policy_hubIdyN4cuda3std3__44plusIdEEE10Policy1000EPdSC_iS9_ddNS7_10__identityEEEvT0_T1_T2_T3_T4_T6_E12temp_storage+112];
	add.f64 	%fd101, %fd99, %fd100;
	ld.shared.f64 	%fd102, [_ZZN3cub18CUB_300001_SM_10006detail6reduce28DeviceReduceSingleTileKernelINS2_10policy_hubIdyN4cuda3std3__44plusIdEEE10Policy1000EPdSC_iS9_ddNS7_10__identityEEEvT0_T1_T2_T3_T4_T6_E12temp_storage+120];
	add.f64 	%fd103, %fd101, %fd102;
	ld.shared.f64 	%fd104, [_ZZN3cub18CUB_300001_SM_10006detail6reduce28DeviceReduceSingleTileKernelINS2_10policy_hubIdyN4cuda3std3__44plusIdEEE10Policy1000EPdSC_iS9_ddNS7_10__identityEEEvT0_T1_T2_T3_T4_T6_E12temp_storage+128];
	add.f64 	%fd105, %fd103, %fd104;
	ld.shared.f64 	%fd106, [_ZZN3cub18CUB_300001_SM_10006detail6reduce28DeviceReduceSingleTileKernelINS2_10policy_hubIdyN4cuda3std3__44plusIdEEE10Policy1000EPdSC_iS9_ddNS7_10__identityEEEvT0_T1_T2_T3_T4_T6_E12temp_storage+136];
	add.f64 	%fd231, %fd105, %fd106;
$L__BB8_37:
	mov.u32 	%r223, %tid.x;
	setp.ne.s32 	%p56, %r223, 0;
	@%p56 bra 	$L__BB8_39;
	add.f64 	%fd217, %fd30, %fd231;
	st.global.f64 	[%rd1], %fd217;
$L__BB8_39:
	ret;

}


// ===== COMPILED SASS (sm_100) =====

	.target	sm_100

	.elftype	@"ET_EXEC"


//--------------------- .note.nv.tkinfo           --------------------------
	.section	.note.nv.tkinfo,"",@"SHT_NOTE"
	.sectionflags	@"SHF_NOTE_NV_TKINFO"
	.tkinfo
        /*0018*/ 	.word	0x00000002
        /*0030*/ 	.string	""
        /*0030*/ 	.string	"ptxas"
        /*0030*/ 	.string	"Cuda compilation tools, release 13.0, V13.0.88"
        /*0030*/ 	.string	"Build cuda_13.0.r13.0/compiler.36424714_0"
        /*0030*/ 	.string	"-arch sm_100 -m 64 "



//--------------------- .note.nv.cuinfo           --------------------------
	.section	.note.nv.cuinfo,"",@"SHT_NOTE"
	.sectionflags	@"SHF_NOTE_NV_CUINFO"
        /*0018*/ 	.short	0x0002
        /*001a*/ 	.short	0x0064
        /*001c*/ 	.short	0x0082
	.zero		2


//--------------------- .nv.info                  --------------------------
	.section	.nv.info,"",@"SHT_CUDA_INFO"
	.align	4


	//----- nvinfo : EIATTR_REGCOUNT
	.align		4
        /*0000*/ 	.byte	0x04, 0x2f
        /*0002*/ 	.short	(.L_44 - .L_43)
	.align		4
.L_43:
        /*0004*/ 	.word	index@(_Z6kernelPN6thrust24THRUST_300001_SM_1000_NS7complexIdEES2_S3_)
        /*0008*/ 	.word	0x00000004


	//----- nvinfo : EIATTR_FRAME_SIZE
	.align		4
.L_44:
        /*000c*/ 	.byte	0x04, 0x11
        /*000e*/ 	.short	(.L_46 - .L_45)
	.align		4
.L_45:
        /*0010*/ 	.word	index@(_Z6kernelPN6thrust24THRUST_300001_SM_1000_NS7complexIdEES2_S3_)
        /*0014*/ 	.word	0x00000000


	//----- nvinfo : EIATTR_REGCOUNT
	.align		4
.L_46:
        /*0018*/ 	.byte	0x04, 0x2f
        /*001a*/ 	.short	(.L_48 - .L_47)
	.align		4
.L_47:
        /*001c*/ 	.word	index@(_Z15template_kernelIiEvPT_)
        /*0020*/ 	.word	0x00000004


	//----- nvinfo : EIATTR_FRAME_SIZE
	.align		4
.L_48:
        /*0024*/ 	.byte	0x04, 0x11
        /*0026*/ 	.short	(.L_50 - .L_49)
	.align		4
.L_49:
        /*0028*/ 	.word	index@(_Z15template_kernelIiEvPT_)
        /*002c*/ 	.word	0x00000000


	//----- nvinfo : EIATTR_REGCOUNT
	.align		4
.L_50:
        /*0030*/ 	.byte	0x04, 0x2f
        /*0032*/ 	.short	(.L_52 - .L_51)
	.align		4
.L_51:
        /*0034*/ 	.word	index@(_ZN3cub18CUB_300001_SM_10006detail11EmptyKernelIvEEvv)
        /*0038*/ 	.word	0x00000004


	//----- nvinfo : EIATTR_FRAME_SIZE
	.align		4
.L_52:
        /*003c*/ 	.byte	0x04, 0x11
        /*003e*/ 	.short	(.L_54 - .L_53)
	.align		4
.L_53:
        /*0040*/ 	.word	index@(_ZN3cub18CUB_300001_SM_10006detail11EmptyKernelIvEEvv)
        /*0044*/ 	.word	0x00000000


	//----- nvinfo : EIATTR_REGCOUNT
	.align		4
.L_54:
        /*0048*/ 	.byte	0x04, 0x2f
        /*004a*/ 	.short	(.L_56 - .L_55)
	.align		4
.L_55:
        /*004c*/ 	.word	index@(_ZN3cub18CUB_300001_SM_10006detail6reduce28DeviceReduceSingleTileKernelINS2_10policy_hubIdjN4cuda3std3__44plusIdEEE10Policy1000EN6thrust24THRUST_300001_SM_1000_NS10device_ptrIdEEPdjS9_ddNS7_10__identityEEEvT0_T1_T2_T3_T4_T6_)
        /*0050*/ 	.word	0x0000002d


	//----- nvinfo : EIATTR_FRAME_SIZE
	.align		4
.L_56:
        /*0054*/ 	.byte	0x04, 0x11
        /*0056*/ 	.short	(.L_58 - .L_57)
	.align		4
.L_57:
        /*0058*/ 	.word	index@(_ZN3cub18CUB_300001_SM_10006detail6reduce28DeviceReduceSingleTileKernelINS2_10policy_hubIdjN4cuda3std3__44plusIdEEE10Policy1000EN6thrust24THRUST_300001_SM_1000_NS10device_ptrIdEEPdjS9_ddNS7_10__identityEEEvT0_T1_T2_T3_T4_T6_)
        /*005c*/ 	.word	0x00000000


	//----- nvinfo : EIATTR_REGCOUNT
	.align		4
.L_58:
        /*0060*/ 	.byte	0x04, 0x2f
        /*0062*/ 	.short	(.L_60 - .L_59)
	.align		4
.L_59:
        /*0064*/ 	.word	index@(_ZN3cub18CUB_300001_SM_10006detail6reduce18DeviceReduceKernelINS2_10policy_hubIdjN4cuda3std3__44plusIdEEE10Policy1000EN6thrust24THRUST_300001_SM_1000_NS10device_ptrIdEEjS9_dNS7_10__identityEEEvT0_PT3_T1_NS0_13GridEvenShareISK_EET2_T4_)
        /*0068*/ 	.word	0x00000020


	//----- nvinfo : EIATTR_FRAME_SIZE
	.align		4
.L_60:
        /*006c*/ 	.byte	0x04, 0x11
        /*006e*/ 	.short	(.L_62 - .L_61)
	.align		4
.L_61:
        /*0070*/ 	.word	index@(_ZN3cub18CUB_300001_SM_10006detail6reduce18DeviceReduceKernelINS2_10policy_hubIdjN4cuda3std3__44plusIdEEE10Policy1000EN6thrust24THRUST_300001_SM_1000_NS10device_ptrIdEEjS9_dNS7_10__identityEEEvT0_PT3_T1_NS0_13GridEvenShareISK_EET2_T4_)
        /*0074*/ 	.word	0x00000000


	//----- nvinfo : EIATTR_REGCOUNT
	.align		4
.L_62:
        /*0078*/ 	.byte	0x04, 0x2f
        /*007a*/ 	.short	(.L_64 - .L_63)
	.align		4
.L_63:
        /*007c*/ 	.word	index@(_ZN3cub18CUB_300001_SM_10006detail6reduce28DeviceReduceSingleTileKernelINS2_10policy_hubIdjN4cuda3std3__44plusIdEEE10Policy1000EPdSC_iS9_ddNS7_10__identityEEEvT0_T1_T2_T3_T4_T6_)
        /*0080*/ 	.word	0x00000030


	//----- nvinfo : EIATTR_FRAME_SIZE
	.align		4
.L_64:
        /*0084*/ 	.byte	0x04, 0x11
        /*0086*/ 	.short	(.L_66 - .L_65)
	.align		4
.L_65:
        /*0088*/ 	.word	index@(_ZN3cub18CUB_300001_SM_10006detail6reduce28DeviceReduceSingleTileKernelINS2_10policy_hubIdjN4cuda3std3__44plusIdEEE10Policy1000EPdSC_iS9_ddNS7_10__identityEEEvT0_T1_T2_T3_T4_T6_)
        /*008c*/ 	.word	0x00000000


	//----- nvinfo : EIATTR_REGCOUNT
	.align		4
.L_66:
        /*0090*/ 	.byte	0x04, 0x2f
        /*0092*/ 	.short	(.L_68 - .L_67)
	.align		4
.L_67:
        /*0094*/ 	.word	index@(_ZN3cub18CUB_300001_SM_10006detail6reduce28DeviceReduceSingleTileKernelINS2_10policy_hubIdyN4cuda3std3__44plusIdEEE10Policy1000EN6thrust24THRUST_300001_SM_1000_NS10device_ptrIdEEPdyS9_ddNS7_10__identityEEEvT0_T1_T2_T3_T4_T6_)
        /*0098*/ 	.word	0x0000002e


	//----- nvinfo : EIATTR_FRAME_SIZE
	.align		4
.L_68:
        /*009c*/ 	.byte	0x04, 0x11
        /*009e*/ 	.short	(.L_70 - .L_69)
	.align		4
.L_69:
        /*00a0*/ 	.word	index@(_ZN3cub18CUB_300001_SM_10006detail6reduce28DeviceReduceSingleTileKernelINS2_10policy_hubIdyN4cuda3std3__44plusIdEEE10Policy1000EN6thrust24THRUST_300001_SM_1000_NS10device_ptrIdEEPdyS9_ddNS7_10__identityEEEvT0_T1_T2_T3_T4_T6_)
        /*00a4*/ 	.word	0x00000000


	//----- nvinfo : EIATTR_REGCOUNT
	.align		4
.L_70:
        /*00a8*/ 	.byte	0x04, 0x2f
        /*00aa*/ 	.short	(.L_72 - .L_71)
	.align		4
.L_71:
        /*00ac*/ 	.word	index@(_ZN3cub18CUB_300001_SM_10006detail6reduce18DeviceReduceKernelINS2_10policy_hubIdyN4cuda3std3__44plusIdEEE10Policy1000EN6thrust24THRUST_300001_SM_1000_NS10device_ptrIdEEyS9_dNS7_10__identityEEEvT0_PT3_T1_NS0_13GridEvenShareISK_EET2_T4_)
        /*00b0*/ 	.word	0x0000001d


	//----- nvinfo : EIATTR_FRAME_SIZE
	.align		4
.L_72:
        /*00b4*/ 	.byte	0x04, 0x11
        /*00b6*/ 	.short	(.L_74 - .L_73)
	.align		4
.L_73:
        /*00b8*/ 	.word	index@(_ZN3cub18CUB_300001_SM_10006detail6reduce18DeviceReduceKernelINS2_10policy_hubIdyN4cuda3std3__44plusIdEEE10Policy1000EN6thrust24THRUST_300001_SM_1000_NS10device_ptrIdEEyS9_dNS7_10__identityEEEvT0_PT3_T1_NS0_13GridEvenShareISK_EET2_T4_)
        /*00bc*/ 	.word	0x00000000


	//----- nvinfo : EIATTR_REGCOUNT
	.align		4
.L_74:
        /*00c0*/ 	.byte	0x04, 0x2f
        /*00c2*/ 	.short	(.L_76 - .L_75)
	.align		4
.L_75:
        /*00c4*/ 	.word	index@(_ZN3cub18CUB_300001_SM_10006detail6reduce28DeviceReduceSingleTileKernelINS2_10policy_hubIdyN4cuda3std3__44plusIdEEE10Policy1000EPdSC_iS9_ddNS7_10__identityEEEvT0_T1_T2_T3_T4_T6_)
        /*00c8*/ 	.word	0x00000030


	//----- nvinfo : EIATTR_FRAME_SIZE
	.align		4
.L_76:
        /*00cc*/ 	.byte	0x04, 0x11
        /*00ce*/ 	.short	(.L_78 - .L_77)
	.align		4
.L_77:
        /*00d0*/ 	.word	index@(_ZN3cub18CUB_300001_SM_10006detail6reduce28DeviceReduceSingleTileKernelINS2_10policy_hubIdyN4cuda3std3__44plusIdEEE10Policy1000EPdSC_iS9_ddNS7_10__identityEEEvT0_T1_T2_T3_T4_T6_)
        /*00d4*/ 	.word	0x00000000


	//----- nvinfo : EIATTR_MIN_STACK_SIZE
	.align		4
.L_78:
        /*00d8*/ 	.byte	0x04, 0x12
        /*00da*/ 	.short	(.L_80 - .L_79)
	.align		4
.L_79:
        /*00dc*/ 	.word	index@(_ZN3cub18CUB_300001_SM_10006detail6reduce28DeviceReduceSingleTileKernelINS2_10policy_hubIdyN4cuda3std3__44plusIdEEE10Policy1000EPdSC_iS9_ddNS7_10__identityEEEvT0_T1_T2_T3_T4_T6_)
        /*00e0*/ 	.word	0x00000000


	//----- nvinfo : EIATTR_MIN_STACK_SIZE
	.align		4
.L_80:
        /*00e4*/ 	.byte	0x04, 0x12
        /*00e6*/ 	.short	(.L_82 - .L_81)
	.align		4
.L_81:
        /*00e8*/ 	.word	index@(_ZN3cub18CUB_300001_SM_10006detail6reduce18DeviceReduceKernelINS2_10policy_hubIdyN4cuda3std3__44plusIdEEE10Policy1000EN6thrust24THRUST_300001_SM_1000_NS10device_ptrIdEEyS9_dNS7_10__identityEEEvT0_PT3_T1_NS0_13GridEvenShareISK_EET2_T4_)
        /*00ec*/ 	.word	0x00000000


	//----- nvinfo : EIATTR_MIN_STACK_SIZE
	.align		4
.L_82:
        /*00f0*/ 	.byte	0x04, 0x12
        /*00f2*/ 	.short	(.L_84 - .L_83)
	.align		4
.L_83:
        /*00f4*/ 	.word	index@(_ZN3cub18CUB_300001_SM_10006detail6reduce28DeviceReduceSingleTileKernelINS2_10policy_hubIdyN4cuda3std3__44plusIdEEE10Policy1000EN6thrust24THRUST_300001_SM_1000_NS10device_ptrIdEEPdyS9_ddNS7_10__identityEEEvT0_T1_T2_T3_T4_T6_)
        /*00f8*/ 	.word	0x00000000


	//----- nvinfo : EIATTR_MIN_STACK_SIZE
	.align		4
.L_84:
        /*00fc*/ 	.byte	0x04, 0x12
        /*00fe*/ 	.short	(.L_86 - .L_85)
	.align		4
.L_85:
        /*0100*/ 	.word	index@(_ZN3cub18CUB_300001_SM_10006detail6reduce28DeviceReduceSingleTileKernelINS2_10policy_hubIdjN4cuda3std3__44plusIdEEE10Policy1000EPdSC_iS9_ddNS7_10__identityEEEvT0_T1_T2_T3_T4_T6_)
        /*0104*/ 	.word	0x00000000


	//----- nvinfo : EIATTR_MIN_STACK_SIZE
	.align		4
.L_86:
        /*0108*/ 	.byte	0x04, 0x12
        /*010a*/ 	.short	(.L_88 - .L_87)
	.align		4
.L_87:
        /*010c*/ 	.word	index@(_ZN3cub18CUB_300001_SM_10006detail6reduce18DeviceReduceKernelINS2_10policy_hubIdjN4cuda3std3__44plusIdEEE10Policy1000EN6thrust24THRUST_300001_SM_1000_NS10device_ptrIdEEjS9_dNS7_10__identityEEEvT0_PT3_T1_NS0_13GridEvenShareISK_EET2_T4_)
        /*0110*/ 	.word	0x00000000


	//----- nvinfo : EIATTR_MIN_STACK_SIZE
	.align		4
.L_88:
        /*0114*/ 	.byte	0x04, 0x12
        /*0116*/ 	.short	(.L_90 - .L_89)
	.align		4
.L_89:
        /*0118*/ 	.word	index@(_ZN3cub18CUB_300001_SM_10006detail6reduce28DeviceReduceSingleTileKernelINS2_10policy_hubIdjN4cuda3std3__44plusIdEEE10Policy1000EN6thrust24THRUST_300001_SM_1000_NS10device_ptrIdEEPdjS9_ddNS7_10__identityEEEvT0_T1_T2_T3_T4_T6_)
        /*011c*/ 	.word	0x00000000


	//----- nvinfo : EIATTR_MIN_STACK_SIZE
	.align		4
.L_90:
        /*0120*/ 	.byte	0x04, 0x12
        /*0122*/ 	.short	(.L_92 - .L_91)
	.align		4
.L_91:
        /*0124*/ 	.word	index@(_ZN3cub18CUB_300001_SM_10006detail11EmptyKernelIvEEvv)
        /*0128*/ 	.word	0x00000000


	//----- nvinfo : EIATTR_MIN_STACK_SIZE
	.align		4
.L_92:
        /*012c*/ 	.byte	0x04, 0x12
        /*012e*/ 	.short	(.L_94 - .L_93)
	.align		4
.L_93:
        /*0130*/ 	.word	index@(_Z15template_kernelIiEvPT_)
        /*0134*/ 	.word	0x00000000


	//----- nvinfo : EIATTR_MIN_STACK_SIZE
	.align		4
.L_94:
        /*0138*/ 	.byte	0x04, 0x12
        /*013a*/ 	.short	(.L_96 - .L_95)
	.align		4
.L_95:
        /*013c*/ 	.word	index@(_Z6kernelPN6thrust24THRUST_300001_SM_1000_NS7complexIdEES2_S3_)
        /*0140*/ 	.word	0x00000000
.L_96:


//--------------------- .nv.compat                --------------------------
	.section	.nv.compat,"",@"SHT_CUDA_COMPAT_INFO"
	.align	4
        /*0000*/ 	.byte	0x02, 0x09, 0x00, 0x00, 0x02, 0x02, 0x01, 0x00, 0x02, 0x05, 0x05, 0x00, 0x03, 0x07, 0x01, 0x01
        /*0010*/ 	.byte	0x02, 0x03, 0x00, 0x00, 0x02, 0x06, 0x01, 0x00, 0x04, 0x0b, 0x08, 0x00, 0x01, 0x00, 0x00, 0x00
        /*0020*/ 	.byte	0x00, 0x00, 0x00, 0x00


//--------------------- .nv.info._ZN3cub18CUB_300001_SM_10006detail6reduce28DeviceReduceSingleTileKernelINS2_10policy_hubIdyN4cuda3std3__44plusIdEEE10Policy1000EPdSC_iS9_ddNS7_10__identityEEEvT0_T1_T2_T3_T4_T6_ --------------------------
	.section	.nv.info._ZN3cub18CUB_300001_SM_10006detail6reduce28DeviceReduceSingleTileKernelINS2_10policy_hubIdyN4cuda3std3__44plusIdEEE10Policy1000EPdSC_iS9_ddNS7_10__identityEEEvT0_T1_T2_T3_T4_T6_,"",@"SHT_CUDA_INFO"
	.sectionflags	@""
	.align	4


	//----- nvinfo : EIATTR_CUDA_API_VERSION
	.align		4
        /*0000*/ 	.byte	0x04, 0x37
        /*0002*/ 	.short	(.L_98 - .L_97)
.L_97:
        /*0004*/ 	.word	0x00000082


	//----- nvinfo : EIATTR_KPARAM_INFO
	.align		4
.L_98:
        /*0008*/ 	.byte	0x04, 0x17
        /*000a*/ 	.short	(.L_100 - .L_99)
.L_99:
        /*000c*/ 	.word	0x00000000
        /*0010*/ 	.short	0x0005
        /*0012*/ 	.short	0x0020
        /*0014*/ 	.byte	0x00, 0xf0, 0x05, 0x00


	//----- nvinfo : EIATTR_KPARAM_INFO
	.align		4
.L_100:
        /*0018*/ 	.byte	0x04, 0x17
        /*001a*/ 	.short	(.L_102 - .L_101)
.L_101:
        /*001c*/ 	.word	0x00000000
        /*0020*/ 	.short	0x0004
        /*0022*/ 	.short	0x0018
        /*0024*/ 	.byte	0x00, 0xf0, 0x21, 0x00


	//----- nvinfo : EIATTR_KPARAM_INFO
	.align		4
.L_102:
        /*0028*/ 	.byte	0x04, 0x17
        /*002a*/ 	.short	(.L_104 - .L_103)
.L_103:
        /*002c*/ 	.word	0x00000000
        /*0030*/ 	.short	0x0003
        /*0032*/ 	.short	0x0014
        /*0034*/ 	.byte	0x00, 0xf0, 0x05, 0x00


	//----- nvinfo : EIATTR_KPARAM_INFO
	.align		4
.L_104:
        /*0038*/ 	.byte	0x04, 0x17
        /*003a*/ 	.short	(.L_106 - .L_105)
.L_105:
        /*003c*/ 	.word	0x00000000
        /*0040*/ 	.short	0x0002
        /*0042*/ 	.short	0x0010
        /*0044*/ 	.byte	0x00, 0xf0, 0x11, 0x00


	//----- nvinfo : EIATTR_KPARAM_INFO
	.align		4
.L_106:
        /*0048*/ 	.byte	0x04, 0x17
        /*004a*/ 	.short	(.L_108 - .L_107)
.L_107:
        /*004c*/ 	.word	0x00000000
        /*0050*/ 	.short	0x0001
        /*0052*/ 	.short	0x0008
        /*0054*/ 	.byte	0x00, 0xf5, 0x21, 0x00


	//----- nvinfo : EIATTR_KPARAM_INFO
	.align		4
.L_108:
        /*0058*/ 	.byte	0x04, 0x17
        /*005a*/ 	.short	(.L_110 - .L_109)
.L_109:
        /*005c*/ 	.word	0x00000000
        /*0060*/ 	.short	0x0000
        /*0062*/ 	.short	0x0000
        /*0064*/ 	.byte	0x00, 0xf5, 0x21, 0x00


	//----- nvinfo : EIATTR_SPARSE_MMA_MASK
	.align		4
.L_110:
        /*0068*/ 	.byte	0x03, 0x50
        /*006a*/ 	.short	0x0000


	//----- nvinfo : EIATTR_MAXREG_COUNT
	.align		4
        /*006c*/ 	.byte	0x03, 0x1b
        /*006e*/ 	.short	0x0080


	//----- nvinfo : EIATTR_NUM_BARRIERS
	.align		4
        /*0070*/ 	.byte	0x02, 0x4c
        /*0072*/ 	.byte	0x01
	.zero		1


	//----- nvinfo : EIATTR_MERCURY_ISA_VERSION
	.align		4
        /*0074*/ 	.byte	0x03, 0x5f
        /*0076*/ 	.short	0x0101


	//----- nvinfo : EIATTR_COOP_GROUP_MASK_REGIDS
	.align		4
        /*0078*/ 	.byte	0x04, 0x29
        /*007a*/ 	.short	(.L_112 - .L_111)


	//   ....[0]....
.L_111:
        /*007c*/ 	.word	0xffffffff


	//   ....[1]....
        /*0080*/ 	.word	0xffffffff


	//   ....[2]....
        /*0084*/ 	.word	0xffffffff


	//   ....[3]....
        /*0088*/ 	.word	0xffffffff


	//   ....[4]....
        /*008c*/ 	.word	0xffffffff


	//   ....[5]....
        /*0090*/ 	.word	0xffffffff


	//   ....[6]....
        /*0094*/ 	.word	0xffffffff


	//   ....[7]....
        /*0098*/ 	.word	0xffffffff


	//   ....[8]....
        /*009c*/ 	.word	0xffffffff


	//   ....[9]....
        /*00a0*/ 	.word	0xffffffff


	//   ....[10]....
        /*00a4*/ 	.word	0xffffffff


	//   ....[11]....
        /*00a8*/ 	.word	0xffffffff


	//   ....[12]....
        /*00ac*/ 	.word	0xffffffff


	//   ....[13]....
        /*00b0*/ 	.word	0xffffffff


	//   ....[14]....
        /*00b4*/ 	.word	0xffffffff


	//   ....[15]....
        /*00b8*/ 	.word	0xffffffff


	//   ....[16]....
        /*00bc*/ 	.word	0xffffffff


	//   ....[17]....
        /*00c0*/ 	.word	0xffffffff


	//   ....[18]....
        /*00c4*/ 	.word	0xffffffff


	//   ....[19]....
        /*00c8*/ 	.word	0xffffffff


	//   ....[20]....
        /*00cc*/ 	.word	0xffffffff


	//   ....[21]....
        /*00d0*/ 	.word	0xffffffff


	//   ....[22]....
        /*00d4*/ 	.word	0xffffffff


	//   ....[23]....
        /*00d8*/ 	.word	0xffffffff


	//   ....[24]....
        /*00dc*/ 	.word	0xffffffff


	//   ....[25]....
        /*00e0*/ 	.word	0xffffffff


	//   ....[26]....
        /*00e4*/ 	.word	0xffffffff


	//   ....[27]....
        /*00e8*/ 	.word	0xffffffff


	//   ....[28]....
        /*00ec*/ 	.word	0xffffffff


	//   ....[29]....
        /*00f0*/ 	.word	0xffffffff


	//----- nvinfo : EIATTR_COOP_GROUP_INSTR_OFFSETS
	.align		4
.L_112:
        /*00f4*/ 	.byte	0x04, 0x28
        /*00f6*/ 	.short	(.L_114 - .L_113)


	//   ....[0]....
.L_113:
        /*00f8*/ 	.word	0x00000960


	//   ....[1]....
        /*00fc*/ 	.word	0x00000970


	//   ....[2]....
        /*0100*/ 	.word	0x000009e0


	//   ....[3]....
        /*0104*/ 	.word	0x00000a10


	//   ....[4]....
        /*0108*/ 	.word	0x00000a70


	//   ....[5]....
        /*010c*/ 	.word	0x00000a80


	//   ....[6]....
        /*0110*/ 	.word	0x00000ae0


	//   ....[7]....
        /*0114*/ 	.word	0x00000af0


	//   ....[8]....
        /*0118*/ 	.word	0x00000b40


	//   ....[9]....
        /*011c*/ 	.word	0x00000b60


	//   ....[10]....
        /*0120*/ 	.word	0x00000e10


	//   ....[11]....
        /*0124*/ 	.word	0x00000e20


	//   ....[12]....
        /*0128*/ 	.word	0x00000eb0


	//   ....[13]....
        /*012c*/ 	.word	0x00000ed0


	//   ....[14]....
        /*0130*/ 	.word	0x00000f20


	//   ....[15]....
        /*0134*/ 	.word	0x00000f40


	//   ....[16]....
        /*0138*/ 	.word	0x00000f90


	//   ....[17]....
        /*013c*/ 	.word	0x00000fb0


	//   ....[18]....
        /*0140*/ 	.word	0x00001000


	//   ....[19]....
        /*0144*/ 	.word	0x00001030


	//   ....[20]....
        /*0148*/ 	.word	0x000020b0


	//   ....[21]....
        /*014c*/ 	.word	0x000020c0


	//   ....[22]....
        /*0150*/ 	.word	0x00002130


	//   ....[23]....
        /*0154*/ 	.word	0x00002140


	//   ....[24]....
        /*0158*/ 	.word	0x000021a0


	//   ....[25]....
        /*015c*/ 	.word	0x000021b0


	//   ....[26]....
        /*0160*/ 	.word	0x00002200


	//   ....[27]....
        /*0164*/ 	.word	0x00002220


	//   ....[28]....
        /*0168*/ 	.word	0x00002280


	//   ....[29]....
        /*016c*/ 	.word	0x000022b0


	//----- nvinfo : EIATTR_VRC_CTA_INIT_COUNT
	.align		4
.L_114:
        /*0170*/ 	.byte	0x02, 0x4a
	.zero		1
	.zero		1


	//----- nvinfo : EIATTR_EXIT_INSTR_OFFSETS
	.align		4
        /*0174*/ 	.byte	0x04, 0x1c
        /*0176*/ 	.short	(.L_116 - .L_115)


	//   ....[0]....
.L_115:
        /*0178*/ 	.word	0x00000080


	//   ....[1]....
        /*017c*/ 	.word	0x000000c0


	//   ....[2]....
        /*0180*/ 	.word	0x00002510


	//   ....[3]....
        /*0184*/ 	.word	0x00002560


	//----- nvinfo : EIATTR_MAX_THREADS
	.align		4
.L_116:
        /*0188*/ 	.byte	0x04, 0x05
        /*018a*/ 	.short	(.L_118 - .L_117)
.L_117:
        /*018c*/ 	.word	0x00000200
        /*0190*/ 	.word	0x00000001
        /*0194*/ 	.word	0x00000001


	//----- nvinfo : EIATTR_CRS_STACK_SIZE
	.align		4
.L_118:
        /*0198*/ 	.byte	0x04, 0x1e
        /*019a*/ 	.short	(.L_120 - .L_119)
.L_119:
        /*019c*/ 	.word	0x00000000


	//----- nvinfo : EIATTR_CBANK_PARAM_SIZE
	.align		4
.L_120:
        /*01a0*/ 	.byte	0x03, 0x19
        /*01a2*/ 	.short	0x0021


	//----- nvinfo : EIATTR_PARAM_CBANK
	.align		4
        /*01a4*/ 	.byte	0x04, 0x0a
        /*01a6*/ 	.short	(.L_122 - .L_121)
	.align		4
.L_121:
        /*01a8*/ 	.word	index@(.nv.constant0._ZN3cub18CUB_300001_SM_10006detail6reduce28DeviceReduceSingleTileKernelINS2_10policy_hubIdyN4cuda3std3__44plusIdEEE10Policy1000EPdSC_iS9_ddNS7_10__identityEEEvT0_T1_T2_T3_T4_T6_)
        /*01ac*/ 	.short	0x0380
        /*01ae*/ 	.short	0x0021


	//----- nvinfo : EIATTR_SW_WAR
	.align		4
.L_122:
        /*01b0*/ 	.byte	0x04, 0x36
        /*01b2*/ 	.short	(.L_124 - .L_123)
.L_123:
        /*01b4*/ 	.word	0x00000008
.L_124:


//--------------------- .nv.info._ZN3cub18CUB_300001_SM_10006detail6reduce18DeviceReduceKernelINS2_10policy_hubIdyN4cuda3std3__44plusIdEEE10Policy1000EN6thrust24THRUST_300001_SM_1000_NS10device_ptrIdEEyS9_dNS7_10__identityEEEvT0_PT3_T1_NS0_13GridEvenShareISK_EET2_T4_ --------------------------
	.section	.nv.info._ZN3cub18CUB_300001_SM_10006detail6reduce18DeviceReduceKernelINS2_10policy_hubIdyN4cuda3std3__44plusIdEEE10Policy1000EN6thrust24THRUST_300001_SM_1000_NS10device_ptrIdEEyS9_dNS7_10__identityEEEvT0_PT3_T1_NS0_13GridEvenShareISK_EET2_T4_,"",@"SHT_CUDA_INFO"
	.sectionflags	@""
	.align	4


	//----- nvinfo : EIATTR_CUDA_API_VERSION
	.align		4
        /*0000*/ 	.byte	0x04, 0x37
        /*0002*/ 	.short	(.L_126 - .L_125)
.L_125:
        /*0004*/ 	.word	0x00000082


	//----- nvinfo : EIATTR_KPARAM_INFO
	.align		4
.L_126:
        /*0008*/ 	.byte	0x04, 0x17
        /*000a*/ 	.short	(.L_128 - .L_127)
.L_127:
        /*000c*/ 	.word	0x00000000
        /*0010*/ 	.short	0x0005
        /*0012*/ 	.short	0x0061
        /*0014*/ 	.byte	0x00, 0xf0, 0x05, 0x00


	//----- nvinfo : EIATTR_KPARAM_INFO
	.align		4
.L_128:
        /*0018*/ 	.byte	0x04, 0x17
        /*001a*/ 	.short	(.L_130 - .L_129)
.L_129:
        /*001c*/ 	.word	0x00000000
        /*0020*/ 	.short	0x0004
        /*0022*/ 	.short	0x0060
        /*0024*/ 	.byte	0x00, 0xf0, 0x05, 0x00


	//----- nvinfo : EIATTR_KPARAM_INFO
	.align		4
.L_130:
        /*0028*/ 	.byte	0x04, 0x17
        /*002a*/ 	.short	(.L_132 - .L_131)
.L_131:
        /*002c*/ 	.word	0x00000000
        /*0030*/ 	.short	0x0003
        /*0032*/ 	.short	0x0018
        /*0034*/ 	.byte	0x00, 0xf0, 0x21, 0x01


	//----- nvinfo : EIATTR_KPARAM_INFO
	.align		4
.L_132:
        /*0038*/ 	.byte	0x04, 0x17
        /*003a*/ 	.short	(.L_134 - .L_133)
.L_133:
        /*003c*/ 	.word	0x00000000
        /*0040*/ 	.short	0x0002
        /*0042*/ 	.short	0x0010
        /*0044*/ 	.byte	0x00, 0xf0, 0x21, 0x00


	//----- nvinfo : EIATTR_KPARAM_INFO
	.align		4
.L_134:
        /*0048*/ 	.byte	0x04, 0x17
        /*004a*/ 	.short	(.L_136 - .L_135)
.L_135:
        /*004c*/ 	.word	0x00000000
        /*0050*/ 	.short	0x0001
        /*0052*/ 	.short	0x0008
        /*0054*/ 	.byte	0x00, 0xf5, 0x21, 0x00


	//----- nvinfo : EIATTR_KPARAM_INFO
	.align		4
.L_136:
        /*0058*/ 	.byte	0x04, 0x17
        /*005a*/ 	.short	(.L_138 - .L_137)
.L_137:
        /*005c*/ 	.word	0x00000000
        /*0060*/ 	.short	0x0000
        /*0062*/ 	.short	0x0000
        /*0064*/ 	.byte	0x00, 0xf0, 0x21, 0x00


	//----- nvinfo : EIATTR_SPARSE_MMA_MASK
	.align		4
.L_138:
        /*0068*/ 	.byte	0x03, 0x50
        /*006a*/ 	.short	0x0000


	//----- nvinfo : EIATTR_MAXREG_COUNT
	.align		4
        /*006c*/ 	.byte	0x03, 0x1b
        /*006e*/ 	.short	0x0080


	//----- nvinfo : EIATTR_NUM_BARRIERS
	.align		4
        /*0070*/ 	.byte	0x02, 0x4c
        /*0072*/ 	.byte	0x01
	.zero		1


	//----- nvinfo : EIATTR_MERCURY_ISA_VERSION
	.align		4
        /*0074*/ 	.byte	0x03, 0x5f
        /*0076*/ 	.short	0x0101


	//----- nvinfo : EIATTR_COOP_GROUP_MASK_REGIDS
	.align		4
        /*0078*/ 	.byte	0x04, 0x29
        /*007a*/ 	.short	(.L_140 - .L_139)


	//   ....[0]....
.L_139:
        /*007c*/ 	.word	0xffffffff


	//   ....[1]....
        /*0080*/ 	.word	0xffffffff


	//   ....[2]....
        /*0084*/ 	.word	0xffffffff


	//   ....[3]....
        /*0088*/ 	.word	0xffffffff


	//   ....[4]....
        /*008c*/ 	.word	0xffffffff


	//   ....[5]....
        /*0090*/ 	.word	0xffffffff


	//   ....[6]....
        /*0094*/ 	.word	0xffffffff


	//   ....[7]....
        /*0098*/ 	.word	0xffffffff


	//   ....[8]....
        /*009c*/ 	.word	0xffffffff


	//   ....[9]....
        /*00a0*/ 	.word	0xffffffff


	//   ....[10]....
        /*00a4*/ 	.word	0xffffffff


	//   ....[11]....
        /*00a8*/ 	.word	0xffffffff


	//   ....[12]....
        /*00ac*/ 	.word	0xffffffff


	//   ....[13]....
        /*00b0*/ 	.word	0xffffffff


	//   ....[14]....
        /*00b4*/ 	.word	0xffffffff


	//   ....[15]....
        /*00b8*/ 	.word	0xffffffff


	//   ....[16]....
        /*00bc*/ 	.word	0xffffffff


	//   ....[17]....
        /*00c0*/ 	.word	0xffffffff


	//   ....[18]....
        /*00c4*/ 	.word	0xffffffff


	//   ....[19]....
        /*00c8*/ 	.word	0xffffffff


	//   ....[20]....
        /*00cc*/ 	.word	0xffffffff


	//   ....[21]....
        /*00d0*/ 	.word	0xffffffff


	//   ....[22]....
        /*00d4*/ 	.word	0xffffffff


	//   ....[23]....
        /*00d8*/ 	.word	0xffffffff


	//   ....[24]....
        /*00dc*/ 	.word	0xffffffff


	//   ....[25]....
        /*00e0*/ 	.word	0xffffffff


	//   ....[26]....
        /*00e4*/ 	.word	0xffffffff


	//   ....[27]....
        /*00e8*/ 	.word	0xffffffff


	//   ....[28]....
        /*00ec*/ 	.word	0xffffffff


	//   ....[29]....
        /*00f0*/ 	.word	0xffffffff


	//----- nvinfo : EIATTR_COOP_GROUP_INSTR_OFFSETS
	.align		4
.L_140:
        /*00f4*/ 	.byte	0x04, 0x28
        /*00f6*/ 	.short	(.L_142 - .L_141)


	//   ....[0]....
.L_141:
        /*00f8*/ 	.word	0x000009a0


	//   ....[1]....
        /*00fc*/ 	.word	0x000009b0


	//   ....[2]....
        /*0100*/ 	.word	0x00000a20


	//   ....[3]....
        /*0104*/ 	.word	0x00000a40


	//   ....[4]....
        /*0108*/ 	.word	0x00000ab0


	//   ....[5]....
        /*010c*/ 	.word	0x00000ac0


	//   ....[6]....
        /*0110*/ 	.word	0x00000b10


	//   ....[7]....
        /*0114*/ 	.word	0x00000b30


	//   ....[8]....
        /*0118*/ 	.word	0x00000ba0


	//   ....[9]....
        /*011c*/ 	.word	0x00000bb0


	//   ....[10]....
        /*0120*/ 	.word	0x00000e50


	//   ....[11]....
        /*0124*/ 	.word	0x00000e60


	//   ....[12]....
        /*0128*/ 	.word	0x00000ee0


	//   ....[13]....
        /*012c*/ 	.word	0x00000f00


	//   ....[14]....
        /*0130*/ 	.word	0x00000f50


	//   ....[15]....
        /*0134*/ 	.word	0x00000f80


	//   ....[16]....
        /*0138*/ 	.word	0x00000fd0


	//   ....[17]....
        /*013c*/ 	.word	0x00000ff0


	//   ....[18]....
        /*0140*/ 	.word	0x00001060


	//   ....[19]....
        /*0144*/ 	.word	0x00001090


	//   ....[20]....
        /*0148*/ 	.word	0x00002360


	//   ....[21]....
        /*014c*/ 	.word	0x00002370


	//   ....[22]....
        /*0150*/ 	.word	0x000023f0


	//   ....[23]....
        /*0154*/ 	.word	0x00002400


	//   ....[24]....
        /*0158*/ 	.word	0x00002460


	//   ....[25]....
        /*015c*/ 	.word	0x00002470


	//   ....[26]....
        /*0160*/ 	.word	0x000024c0


	//   ....[27]....
        /*0164*/ 	.word	0x000024f0


	//   ....[28]....
        /*0168*/ 	.word	0x00002570


	//   ....[29]....
        /*016c*/ 	.word	0x00002580


	//----- nvinfo : EIATTR_VRC_CTA_INIT_COUNT
	.align		4
.L_142:
        /*0170*/ 	.byte	0x02, 0x4a
	.zero		1
	.zero		1


	//----- nvinfo : EIATTR_EXIT_INSTR_OFFSETS
	.align		4
        /*0174*/ 	.byte	0x04, 0x1c
        /*0176*/ 	.short	(.L_144 - .L_143)


	//   ....[0]....
.L_143:
        /*0178*/ 	.word	0x000027b0


	//   ....[1]....
        /*017c*/ 	.word	0x00002810


	//----- nvinfo : EIATTR_MAX_THREADS
	.align		4
.L_144:
        /*0180*/ 	.byte	0x04, 0x05
        /*0182*/ 	.short	(.L_146 - .L_145)
.L_145:
        /*0184*/ 	.word	0x00000200
        /*0188*/ 	.word	0x00000001
        /*018c*/ 	.word	0x00000001


	//----- nvinfo : EIATTR_CRS_STACK_SIZE
	.align		4
.L_146:
        /*0190*/ 	.byte	0x04, 0x1e
        /*0192*/ 	.short	(.L_148 - .L_147)
.L_147:
        /*0194*/ 	.word	0x00000000


	//----- nvinfo : EIATTR_CBANK_PARAM_SIZE
	.align		4
.L_148:
        /*0198*/ 	.byte	0x03, 0x19
        /*019a*/ 	.short	0x0062


	//----- nvinfo : EIATTR_PARAM_CBANK
	.align		4
        /*019c*/ 	.byte	0x04, 0x0a
        /*019e*/ 	.short	(.L_150 - .L_149)
	.align		4
.L_149:
        /*01a0*/ 	.word	index@(.nv.constant0._ZN3cub18CUB_300001_SM_10006detail6reduce18DeviceReduceKernelINS2_10policy_hubIdyN4cuda3std3__44plusIdEEE10Policy1000EN6thrust24THRUST_300001_SM_1000_NS10device_ptrIdEEyS9_dNS7_10__identityEEEvT0_PT3_T1_NS0_13GridEvenShareISK_EET2_T4_)
        /*01a4*/ 	.short	0x0380
        /*01a6*/ 	.short	0x0062


	//----- nvinfo : EIATTR_SW_WAR
	.align		4
.L_150:
        /*01a8*/ 	.byte	0x04, 0x36
        /*01aa*/ 	.short	(.L_152 - .L_151)
.L_151:
        /*01ac*/ 	.word	0x00000008
.L_152:


//--------------------- .nv.info._ZN3cub18CUB_300001_SM_10006detail6reduce28DeviceReduceSingleTileKernelINS2_10policy_hubIdyN4cuda3std3__44plusIdEEE10Policy1000EN6thrust24THRUST_300001_SM_1000_NS10device_ptrIdEEPdyS9_ddNS7_10__identityEEEvT0_T1_T2_T3_T4_T6_ --------------------------
	.section	.nv.info._ZN3cub18CUB_300001_SM_10006detail6reduce28DeviceReduceSingleTileKernelINS2_10policy_hubIdyN4cuda3std3__44plusIdEEE10Policy1000EN6thrust24THRUST_300001_SM_1000_NS10device_ptrIdEEPdyS9_ddNS7_10__identityEEEvT0_T1_T2_T3_T4_T6_,"",@"SHT_CUDA_INFO"
	.sectionflags	@""
	.align	4


	//----- nvinfo : EIATTR_CUDA_API_VERSION
	.align		4
        /*0000*/ 	.byte	0x04, 0x37
        /*0002*/ 	.short	(.L_154 - .L_153)
.L_153:
        /*0004*/ 	.word	0x00000082


	//----- nvinfo : EIATTR_KPARAM_INFO
	.align		4
.L_154:
        /*0008*/ 	.byte	0x04, 0x17
        /*000a*/ 	.short	(.L_156 - .L_155)
.L_155:
        /*000c*/ 	.word	0x00000000
        /*0010*/ 	.short	0x0005
        /*0012*/ 	.short	0x0028
        /*0014*/ 	.byte	0x00, 0xf0, 0x05, 0x00


	//----- nvinfo : EIATTR_KPARAM_INFO
	.align		4
.L_156:
        /*0018*/ 	.byte	0x04, 0x17
        /*001a*/ 	.short	(.L_158 - .L_157)
.L_157:
        /*001c*/ 	.word	0x00000000
        /*0020*/ 	.short	0x0004
        /*0022*/ 	.short	0x0020
        /*0024*/ 	.byte	0x00, 0xf0, 0x21, 0x00


	//----- nvinfo : EIATTR_KPARAM_INFO
	.align		4
.L_158:
        /*0028*/ 	.byte	0x04, 0x17
        /*002a*/ 	.short	(.L_160 - .L_159)
.L_159:
        /*002c*/ 	.word	0x00000000
        /*0030*/ 	.short	0x0003
        /*0032*/ 	.short	0x0018
        /*0034*/ 	.byte	0x00, 0xf0, 0x05, 0x00


	//----- nvinfo : EIATTR_KPARAM_INFO
	.align		4
.L_160:
        /*0038*/ 	.byte	0x04, 0x17
        /*003a*/ 	.short	(.L_162 - .L_161)
.L_161:
        /*003c*/ 	.word	0x00000000
        /*0040*/ 	.short	0x0002
        /*0042*/ 	.short	0x0010
        /*0044*/ 	.byte	0x00, 0xf0, 0x21, 0x00


	//----- nvinfo : EIATTR_KPARAM_INFO
	.align		4
.L_162:
        /*0048*/ 	.byte	0x04, 0x17
        /*004a*/ 	.short	(.L_164 - .L_163)
.L_163:
        /*004c*/ 	.word	0x00000000
        /*0050*/ 	.short	0x0001
        /*0052*/ 	.short	0x0008
        /*0054*/ 	.byte	0x00, 0xf5, 0x21, 0x00


	//----- nvinfo : EIATTR_KPARAM_INFO
	.align		4
.L_164:
        /*0058*/ 	.byte	0x04, 0x17
        /*005a*/ 	.short	(.L_166 - .L_165)
.L_165:
        /*005c*/ 	.word	0x00000000
        /*0060*/ 	.short	0x0000
        /*0062*/ 	.short	0x0000
        /*0064*/ 	.byte	0x00, 0xf0, 0x21, 0x00


	//----- nvinfo : EIATTR_SPARSE_MMA_MASK
	.align		4
.L_166:
        /*0068*/ 	.byte	0x03, 0x50
        /*006a*/ 	.short	0x0000


	//----- nvinfo : EIATTR_MAXREG_COUNT
	.align		4
        /*006c*/ 	.byte	0x03, 0x1b
        /*006e*/ 	.short	0x0080


	//----- nvinfo : EIATTR_NUM_BARRIERS
	.align		4
        /*0070*/ 	.byte	0x02, 0x4c
        /*0072*/ 	.byte	0x01
	.zero		1


	//----- nvinfo : EIATTR_MERCURY_ISA_VERSION
	.align		4
        /*0074*/ 	.byte	0x03, 0x5f
        /*0076*/ 	.short	0x0101


	//----- nvinfo : EIATTR_COOP_GROUP_MASK_REGIDS
	.align		4
        /*0078*/ 	.byte	0x04, 0x29
        /*007a*/ 	.short	(.L_168 - .L_167)


	//   ....[0]....
.L_167:
        /*007c*/ 	.word	0xffffffff


	//   ....[1]....
        /*0080*/ 	.word	0xffffffff


	//   ....[2]....
        /*0084*/ 	.word	0xffffffff


	//   ....[3]....
        /*0088*/ 	.word	0xffffffff


	//   ....[4]....
        /*008c*/ 	.word	0xffffffff


	//   ....[5]....
        /*0090*/ 	.word	0xffffffff


	//   ....[6]....
        /*0094*/ 	.word	0xffffffff


	//   ....[7]....
        /*0098*/ 	.word	0xffffffff


	//   ....[8]....
        /*009c*/ 	.word	0xffffffff


	//   ....[9]....
        /*00a0*/ 	.word	0xffffffff


	//   ....[10]....
        /*00a4*/ 	.word	0xffffffff


	//   ....[11]....
        /*00a8*/ 	.word	0xffffffff


	//   ....[12]....
        /*00ac*/ 	.word	0xffffffff


	//   ....[13]....
        /*00b0*/ 	.word	0xffffffff


	//   ....[14]....
        /*00b4*/ 	.word	0xffffffff


	//   ....[15]....
        /*00b8*/ 	.word	0xffffffff


	//   ....[16]....
        /*00bc*/ 	.word	0xffffffff


	//   ....[17]....
        /*00c0*/ 	.word	0xffffffff


	//   ....[18]....
        /*00c4*/ 	.word	0xffffffff


	//   ....[19]....
        /*00c8*/ 	.word	0xffffffff


	//   ....[20]....
        /*00cc*/ 	.word	0xffffffff


	//   ....[21]....
        /*00d0*/ 	.word	0xffffffff


	//   ....[22]....
        /*00d4*/ 	.word	0xffffffff


	//   ....[23]....
        /*00d8*/ 	.word	0xffffffff


	//   ....[24]....
        /*00dc*/ 	.word	0xffffffff


	//   ....[25]....
        /*00e0*/ 	.word	0xffffffff


	//   ....[26]....
        /*00e4*/ 	.word	0xffffffff


	//   ....[27]....
        /*00e8*/ 	.word	0xffffffff


	//   ....[28]....
        /*00ec*/ 	.word	0xffffffff


	//   ....[29]....
        /*00f0*/ 	.word	0xffffffff


	//----- nvinfo : EIATTR_COOP_GROUP_INSTR_OFFSETS
	.align		4
.L_168:
        /*00f4*/ 	.byte	0x04, 0x28
        /*00f6*/ 	.short	(.L_170 - .L_169)


	//   ....[0]....
.L_169:
        /*00f8*/ 	.word	0x00000910


	//   ....[1]....
        /*00fc*/ 	.word	0x00000920


	//   ....[2]....
        /*0100*/ 	.word	0x00000990


	//   ....[3]....
        /*0104*/ 	.word	0x000009a0


	//   ....[4]....
        /*0108*/ 	.word	0x00000a00


	//   ....[5]....
        /*010c*/ 	.word	0x00000a10


	//   ....[6]....
        /*0110*/ 	.word	0x00000a60


	//   ....[7]....
        /*0114*/ 	.word	0x00000a80


	//   ....[8]....
        /*0118*/ 	.word	0x00000ae0


	//   ....[9]....
        /*011c*/ 	.word	0x00000b10


	//   ....[10]....
        /*0120*/ 	.word	0x00000dc0


	//   ....[11]....
        /*0124*/ 	.word	0x00000dd0


	//   ....[12]....
        /*0128*/ 	.word	0x00000e60


	//   ....[13]....
        /*012c*/ 	.word	0x00000e70


	//   ....[14]....
        /*0130*/ 	.word	0x00000ed0


	//   ....[15]....
        /*0134*/ 	.word	0x00000ee0


	//   ....[16]....
        /*0138*/ 	.word	0x00000f30


	//   ....[17]....
        /*013c*/ 	.word	0x00000f50


	//   ....[18]....
        /*0140*/ 	.word	0x00000fc0


	//   ....[19]....
        /*0144*/ 	.word	0x00000ff0


	//   ....[20]....
        /*0148*/ 	.word	0x00002180


	//   ....[21]....
        /*014c*/ 	.word	0x00002190


	//   ....[22]....
        /*0150*/ 	.word	0x00002200


	//   ....[23]....
        /*0154*/ 	.word	0x00002210


	//   ....[24]....
        /*0158*/ 	.word	0x00002270


	//   ....[25]....
        /*015c*/ 	.word	0x00002280


	//   ....[26]....
        /*0160*/ 	.word	0x000022d0


	//   ....[27]....
        /*0164*/ 	.word	0x000022f0


	//   ....[28]....
        /*0168*/ 	.word	0x00002350


	//   ....[29]....
        /*016c*/ 	.word	0x00002380


	//----- nvinfo : EIATTR_VRC_CTA_INIT_COUNT
	.align		4
.L_170:
        /*0170*/ 	.byte	0x02, 0x4a
	.zero		1
	.zero		1


	//----- nvinfo : EIATTR_EXIT_INSTR_OFFSETS
	.align		4
        /*0174*/ 	.byte	0x04, 0x1c
        /*0176*/ 	.short	(.L_172 - .L_171)


	//   ....[0]....
.L_171:
        /*0178*/ 	.word	0x000000a0


	//   ....[1]....
        /*017c*/ 	.word	0x000000e0


	//   ....[2]....
        /*0180*/ 	.word	0x000025e0


	//   ....[3]....
        /*0184*/ 	.word	0x00002630


	//----- nvinfo : EIATTR_MAX_THREADS
	.align		4
.L_172:
        /*0188*/ 	.byte	0x04, 0x05
        /*018a*/ 	.short	(.L_174 - .L_173)
.L_173:
        /*018c*/ 	.word	0x00000200
        /*0190*/ 	.word	0x00000001
        /*0194*/ 	.word	0x00000001


	//----- nvinfo : EIATTR_CRS_STACK_SIZE
	.align		4
.L_174:
        /*0198*/ 	.byte	0x04, 0x1e
        /*019a*/ 	.short	(.L_176 - .L_175)
.L_175:
        /*019c*/ 	.word	0x00000000


	//----- nvinfo : EIATTR_CBANK_PARAM_SIZE
	.align		4
.L_176:
        /*01a0*/ 	.byte	0x03, 0x19
        /*01a2*/ 	.short	0x0029


	//----- nvinfo : EIATTR_PARAM_CBANK
	.align		4
        /*01a4*/ 	.byte	0x04, 0x0a
        /*01a6*/ 	.short	(.L_178 - .L_177)
	.align		4
.L_177:
        /*01a8*/ 	.word	index@(.nv.constant0._ZN3cub18CUB_300001_SM_10006detail6reduce28DeviceReduceSingleTileKernelINS2_10policy_hubIdyN4cuda3std3__44plusIdEEE10Policy1000EN6thrust24THRUST_300001_SM_1000_NS10device_ptrIdEEPdyS9_ddNS7_10__identityEEEvT0_T1_T2_T3_T4_T6_)
        /*01ac*/ 	.short	0x0380
        /*01ae*/ 	.short	0x0029


	//----- nvinfo : EIATTR_SW_WAR
	.align		4
.L_178:
        /*01b0*/ 	.byte	0x04, 0x36
        /*01b2*/ 	.short	(.L_180 - .L_179)
.L_179:
        /*01b4*/ 	.word	0x00000008
.L_180:


//--------------------- .nv.info._ZN3cub18CUB_300001_SM_10006detail6reduce28DeviceReduceSingleTileKernelINS2_10policy_hubIdjN4cuda3std3__44plusIdEEE10Policy1000EPdSC_iS9_ddNS7_10__identityEEEvT0_T1_T2_T3_T4_T6_ --------------------------
	.section	.nv.info._ZN3cub18CUB_300001_SM_10006detail6reduce28DeviceReduceSingleTileKernelINS2_10policy_hubIdjN4cuda3std3__44plusIdEEE10Policy1000EPdSC_iS9_ddNS7_10__identityEEEvT0_T1_T2_T3_T4_T6_,"",@"SHT_CUDA_INFO"
	.sectionflags	@""
	.align	4


	//----- nvinfo : EIATTR_CUDA_API_VERSION
	.align		4
        /*0000*/ 	.byte	0x04, 0x37
        /*0002*/ 	.short	(.L_182 - .L_181)
.L_181:
        /*0004*/ 	.word	0x00000082


	//----- nvinfo : EIATTR_KPARAM_INFO
	.align		4
.L_182:
        /*0008*/ 	.byte	0x04, 0x17
        /*000a*/ 	.short	(.L_184 - .L_183)
.L_183:
        /*000c*/ 	.word	0x00000000
        /*0010*/ 	.short	0x0005
        /*0012*/ 	.short	0x0020
        /*0014*/ 	.byte	0x00, 0xf0, 0x05, 0x00


	//----- nvinfo : EIATTR_KPARAM_INFO
	.align		4
.L_184:
        /*0018*/ 	.byte	0x04, 0x17
        /*001a*/ 	.short	(.L_186 - .L_185)
.L_185:
        /*001c*/ 	.word	0x00000000
        /*0020*/ 	.short	0x0004
        /*0022*/ 	.short	0x0018
        /*0024*/ 	.byte	0x00, 0xf0, 0x21, 0x00


	//----- nvinfo : EIATTR_KPARAM_INFO
	.align		4
.L_186:
        /*0028*/ 	.byte	0x04, 0x17
        /*002a*/ 	.short	(.L_188 - .L_187)
.L_187:
        /*002c*/ 	.word	0x00000000
        /*0030*/ 	.short	0x0003
        /*0032*/ 	.short	0x0014
        /*0034*/ 	.byte	0x00, 0xf0, 0x05, 0x00


	//----- nvinfo : EIATTR_KPARAM_INFO
	.align		4
.L_188:
        /*0038*/ 	.byte	0x04, 0x17
        /*003a*/ 	.short	(.L_190 - .L_189)
.L_189:
        /*003c*/ 	.word	0x00000000
        /*0040*/ 	.short	0x0002
        /*0042*/ 	.short	0x0010
        /*0044*/ 	.byte	0x00, 0xf0, 0x11, 0x00


	//----- nvinfo : EIATTR_KPARAM_INFO
	.align		4
.L_190:
        /*0048*/ 	.byte	0x04, 0x17
        /*004a*/ 	.short	(.L_192 - .L_191)
.L_191:
        /*004c*/ 	.word	0x00000000
        /*0050*/ 	.short	0x0001
        /*0052*/ 	.short	0x0008
        /*0054*/ 	.byte	0x00, 0xf5, 0x21, 0x00


	//----- nvinfo : EIATTR_KPARAM_INFO
	.align		4
.L_192:
        /*0058*/ 	.byte	0x04, 0x17
        /*005a*/ 	.short	(.L_194 - .L_193)
.L_193:
        /*005c*/ 	.word	0x00000000
        /*0060*/ 	.short	0x0000
        /*0062*/ 	.short	0x0000
        /*0064*/ 	.byte	0x00, 0xf5, 0x21, 0x00


	//----- nvinfo : EIATTR_SPARSE_MMA_MASK
	.align		4
.L_194:
        /*0068*/ 	.byte	0x03, 0x50
        /*006a*/ 	.short	0x0000


	//----- nvinfo : EIATTR_MAXREG_COUNT
	.align		4
        /*006c*/ 	.byte	0x03, 0x1b
        /*006e*/ 	.short	0x0060


	//----- nvinfo : EIATTR_NUM_BARRIERS
	.align		4
        /*0070*/ 	.byte	0x02, 0x4c
        /*0072*/ 	.byte	0x01
	.zero		1


	//----- nvinfo : EIATTR_MERCURY_ISA_VERSION
	.align		4
        /*0074*/ 	.byte	0x03, 0x5f
        /*0076*/ 	.short	0x0101


	//----- nvinfo : EIATTR_COOP_GROUP_MASK_REGIDS
	.align		4
        /*0078*/ 	.byte	0x04, 0x29
        /*007a*/ 	.short	(.L_196 - .L_195)


	//   ....[0]....
.L_195:
        /*007c*/ 	.word	0xffffffff


	//   ....[1]....
        /*0080*/ 	.word	0xffffffff


	//   ....[2]....
        /*0084*/ 	.word	0xffffffff


	//   ....[3]....
        /*0088*/ 	.word	0xffffffff


	//   ....[4]....
        /*008c*/ 	.word	0xffffffff


	//   ....[5]....
        /*0090*/ 	.word	0xffffffff


	//   ....[6]....
        /*0094*/ 	.word	0xffffffff


	//   ....[7]....
        /*0098*/ 	.word	0xffffffff


	//   ....[8]....
        /*009c*/ 	.word	0xffffffff


	//   ....[9]....
        /*00a0*/ 	.word	0xffffffff


	//   ....[10]....
        /*00a4*/ 	.word	0xffffffff


	//   ....[11]....
        /*00a8*/ 	.word	0xffffffff


	//   ....[12]....
        /*00ac*/ 	.word	0xffffffff


	//   ....[13]....
        /*00b0*/ 	.word	0xffffffff


	//   ....[14]....
        /*00b4*/ 	.word	0xffffffff


	//   ....[15]....
        /*00b8*/ 	.word	0xffffffff


	//   ....[16]....
        /*00bc*/ 	.word	0xffffffff


	//   ....[17]....
        /*00c0*/ 	.word	0xffffffff


	//   ....[18]....
        /*00c4*/ 	.word	0xffffffff


	//   ....[19]....
        /*00c8*/ 	.word	0xffffffff


	//   ....[20]....
        /*00cc*/ 	.word	0xffffffff


	//   ....[21]....
        /*00d0*/ 	.word	0xffffffff


	//   ....[22]....
        /*00d4*/ 	.word	0xffffffff


	//   ....[23]....
        /*00d8*/ 	.word	0xffffffff


	//   ....[24]....
        /*00dc*/ 	.word	0xffffffff


	//   ....[25]....
        /*00e0*/ 	.word	0xffffffff


	//   ....[26]....
        /*00e4*/ 	.word	0xffffffff


	//   ....[27]....
        /*00e8*/ 	.word	0xffffffff


	//   ....[28]....
        /*00ec*/ 	.word	0xffffffff


	//   ....[29]....
        /*00f0*/ 	.word	0xffffffff


	//----- nvinfo : EIATTR_COOP_GROUP_INSTR_OFFSETS
	.align		4
.L_196:
        /*00f4*/ 	.byte	0x04, 0x28
        /*00f6*/ 	.short	(.L_198 - .L_197)


	//   ....[0]....
.L_197:
        /*00f8*/ 	.word	0x00000980


	//   ....[1]....
        /*00fc*/ 	.word	0x00000990


	//   ....[2]....
        /*0100*/ 	.word	0x00000a00


	//   ....[3]....
        /*0104*/ 	.word	0x00000a30


	//   ....[4]....
        /*0108*/ 	.word	0x00000aa0


	//   ....[5]....
        /*010c*/ 	.word	0x00000ab0


	//   ....[6]....
        /*0110*/ 	.word	0x00000b00


	//   ....[7]....
        /*0114*/ 	.word	0x00000b10


	//   ....[8]....
        /*0118*/ 	.word	0x00000b60


	//   ....[9]....
        /*011c*/ 	.word	0x00000b80


	//   ....[10]....
        /*0120*/ 	.word	0x00000e90


	//   ....[11]....
        /*0124*/ 	.word	0x00000ea0


	//   ....[12]....
        /*0128*/ 	.word	0x00000f30


	//   ....[13]....
        /*012c*/ 	.word	0x00000f50


	//   ....[14]....
        /*0130*/ 	.word	0x00000fa0


	//   ....[15]....
        /*0134*/ 	.word	0x00000fc0


	//   ....[16]....
        /*0138*/ 	.word	0x00001010


	//   ....[17]....
        /*013c*/ 	.word	0x00001040


	//   ....[18]....
        /*0140*/ 	.word	0x000010a0


	//   ....[19]....
        /*0144*/ 	.word	0x000010d0


	//   ....[20]....
        /*0148*/ 	.word	0x000022b0


	//   ....[21]....
        /*014c*/ 	.word	0x000022c0


	//   ....[22]....
        /*0150*/ 	.word	0x00002330


	//   ....[23]....
        /*0154*/ 	.word	0x00002340


	//   ....[24]....
        /*0158*/ 	.word	0x000023a0


	//   ....[25]....
        /*015c*/ 	.word	0x000023d0


	//   ....[26]....
        /*0160*/ 	.word	0x00002450


	//   ....[27]....
        /*0164*/ 	.word	0x00002460


	//   ....[28]....
        /*0168*/ 	.word	0x000024b0


	//   ....[29]....
        /*016c*/ 	.word	0x000024c0


	//----- nvinfo : EIATTR_VRC_CTA_INIT_COUNT
	.align		4
.L_198:
        /*0170*/ 	.byte	0x02, 0x4a
	.zero		1
	.zero		1


	//----- nvinfo : EIATTR_EXIT_INSTR_OFFSETS
	.align		4
        /*0174*/ 	.byte	0x04, 0x1c
        /*0176*/ 	.short	(.L_200 - .L_199)


	//   ....[0]....
.L_199:
        /*0178*/ 	.word	0x00000080


	//   ....[1]....
        /*017c*/ 	.word	0x000000c0


	//   ....[2]....
        /*0180*/ 	.word	0x00002750


	//   ....[3]....
        /*0184*/ 	.word	0x000027a0


	//----- nvinfo : EIATTR_MAX_THREADS
	.align		4
.L_200:
        /*0188*/ 	.byte	0x04, 0x05
        /*018a*/ 	.short	(.L_202 - .L_201)
.L_201:
        /*018c*/ 	.word	0x00000280
        /*0190*/ 	.word	0x00000001
        /*0194*/ 	.word	0x00000001


	//----- nvinfo : EIATTR_CRS_STACK_SIZE
	.align		4
.L_202:
        /*0198*/ 	.byte	0x04, 0x1e
        /*019a*/ 	.short	(.L_204 - .L_203)
.L_203:
        /*019c*/ 	.word	0x00000000


	//----- nvinfo : EIATTR_CBANK_PARAM_SIZE
	.align		4
.L_204:
        /*01a0*/ 	.byte	0x03, 0x19
        /*01a2*/ 	.short	0x0021


	//----- nvinfo : EIATTR_PARAM_CBANK
	.align		4
        /*01a4*/ 	.byte	0x04, 0x0a
        /*01a6*/ 	.short	(.L_206 - .L_205)
	.align		4
.L_205:
        /*01a8*/ 	.word	index@(.nv.constant0._ZN3cub18CUB_300001_SM_10006detail6reduce28DeviceReduceSingleTileKernelINS2_10policy_hubIdjN4cuda3std3__44plusIdEEE10Policy1000EPdSC_iS9_ddNS7_10__identityEEEvT0_T1_T2_T3_T4_T6_)
        /*01ac*/ 	.short	0x0380
        /*01ae*/ 	.short	0x0021


	//----- nvinfo : EIATTR_SW_WAR
	.align		4
.L_206:
        /*01b0*/ 	.byte	0x04, 0x36
        /*01b2*/ 	.short	(.L_208 - .L_207)
.L_207:
        /*01b4*/ 	.word	0x00000008
.L_208:


//--------------------- .nv.info._ZN3cub18CUB_300001_SM_10006detail6reduce18DeviceReduceKernelINS2_10policy_hubIdjN4cuda3std3__44plusIdEEE10Policy1000EN6thrust24THRUST_300001_SM_1000_NS10device_ptrIdEEjS9_dNS7_10__identityEEEvT0_PT3_T1_NS0_13GridEvenShareISK_EET2_T4_ --------------------------
	.section	.nv.info._ZN3cub18CUB_300001_SM_10006detail6reduce18DeviceReduceKernelINS2_10policy_hubIdjN4cuda3std3__44plusIdEEE10Policy1000EN6thrust24THRUST_300001_SM_1000_NS10device_ptrIdEEjS9_dNS7_10__identityEEEvT0_PT3_T1_NS0_13GridEvenShareISK_EET2_T4_,"",@"SHT_CUDA_INFO"
	.sectionflags	@""
	.align	4


	//----- nvinfo : EIATTR_CUDA_API_VERSION
	.align		4
        /*0000*/ 	.byte	0x04, 0x37
        /*0002*/ 	.short	(.L_210 - .L_209)
.L_209:
        /*0004*/ 	.word	0x00000082


	//----- nvinfo : EIATTR_KPARAM_INFO
	.align		4
.L_210:
        /*0008*/ 	.byte	0x04, 0x17
        /*000a*/ 	.short	(.L_212 - .L_211)
.L_211:
        /*000c*/ 	.word	0x00000000
        /*0010*/ 	.short	0x0005
        /*0012*/ 	.short	0x003d
        /*0014*/ 	.byte	0x00, 0xf0, 0x05, 0x00


	//----- nvinfo : EIATTR_KPARAM_INFO
	.align		4
.L_212:
        /*0018*/ 	.byte	0x04, 0x17
        /*001a*/ 	.short	(.L_214 - .L_213)
.L_213:
        /*001c*/ 	.word	0x00000000
        /*0020*/ 	.short	0x0004
        /*0022*/ 	.short	0x003c
        /*0024*/ 	.byte	0x00, 0xf0, 0x05, 0x00


	//----- nvinfo : EIATTR_KPARAM_INFO
	.align		4
.L_214:
        /*0028*/ 	.byte	0x04, 0x17
        /*002a*/ 	.short	(.L_216 - .L_215)
.L_215:
        /*002c*/ 	.word	0x00000000
        /*0030*/ 	.short	0x0003
        /*0032*/ 	.short	0x0014
        /*0034*/ 	.byte	0x00, 0xf0, 0xa1, 0x00


	//----- nvinfo : EIATTR_KPARAM_INFO
	.align		4
.L_216:
        /*0038*/ 	.byte	0x04, 0x17
        /*003a*/ 	.short	(.L_218 - .L_217)
.L_217:
        /*003c*/ 	.word	0x00000000
        /*0040*/ 	.short	0x0002
        /*0042*/ 	.short	0x0010
        /*0044*/ 	.byte	0x00, 0xf0, 0x11, 0x00


	//----- nvinfo : EIATTR_KPARAM_INFO
	.align		4
.L_218:
        /*0048*/ 	.byte	0x04, 0x17
        /*004a*/ 	.short	(.L_220 - .L_219)
.L_219:
        /*004c*/ 	.word	0x00000000
        /*0050*/ 	.short	0x0001
        /*0052*/ 	.short	0x0008
        /*0054*/ 	.byte	0x00, 0xf5, 0x21, 0x00


	//----- nvinfo : EIATTR_KPARAM_INFO
	.align		4
.L_220:
        /*0058*/ 	.byte	0x04, 0x17
        /*005a*/ 	.short	(.L_222 - .L_221)
.L_221:
        /*005c*/ 	.word	0x00000000
        /*0060*/ 	.short	0x0000
        /*0062*/ 	.short	0x0000
        /*0064*/ 	.byte	0x00, 0xf0, 0x21, 0x00


	//----- nvinfo : EIATTR_SPARSE_MMA_MASK
	.align		4
.L_222:
        /*0068*/ 	.byte	0x03, 0x50
        /*006a*/ 	.short	0x0000


	//----- nvinfo : EIATTR_MAXREG_COUNT
	.align		4
        /*006c*/ 	.byte	0x03, 0x1b
        /*006e*/ 	.short	0x0060


	//----- nvinfo : EIATTR_NUM_BARRIERS
	.align		4
        /*0070*/ 	.byte	0x02, 0x4c
        /*0072*/ 	.byte	0x01
	.zero		1


	//----- nvinfo : EIATTR_MERCURY_ISA_VERSION
	.align		4
        /*0074*/ 	.byte	0x03, 0x5f
        /*0076*/ 	.short	0x0101


	//----- nvinfo : EIATTR_COOP_GROUP_MASK_REGIDS
	.align		4
        /*0078*/ 	.byte	0x04, 0x29
        /*007a*/ 	.short	(.L_224 - .L_223)


	//   ....[0]....
.L_223:
        /*007c*/ 	.word	0xffffffff


	//   ....[1]....
        /*0080*/ 	.word	0xffffffff


	//   ....[2]....
        /*0084*/ 	.word	0xffffffff


	//   ....[3]....
        /*0088*/ 	.word	0xffffffff


	//   ....[4]....
        /*008c*/ 	.word	0xffffffff


	//   ....[5]....
        /*0090*/ 	.word	0xffffffff


	//   ....[6]....
        /*0094*/ 	.word	0xffffffff


	//   ....[7]....
        /*0098*/ 	.word	0xffffffff


	//   ....[8]....
        /*009c*/ 	.word	0xffffffff


	//   ....[9]....
        /*00a0*/ 	.word	0xffffffff


	//   ....[10]....
        /*00a4*/ 	.word	0xffffffff


	//   ....[11]....
        /*00a8*/ 	.word	0xffffffff


	//   ....[12]....
        /*00ac*/ 	.word	0xffffffff


	//   ....[13]....
        /*00b0*/ 	.word	0xffffffff


	//   ....[14]....
        /*00b4*/ 	.word	0xffffffff


	//   ....[15]....
        /*00b8*/ 	.word	0xffffffff


	//   ....[16]....
        /*00bc*/ 	.word	0xffffffff


	//   ....[17]....
        /*00c0*/ 	.word	0xffffffff


	//   ....[18]....
        /*00c4*/ 	.word	0xffffffff


	//   ....[19]....
        /*00c8*/ 	.word	0xffffffff


	//   ....[20]....
        /*00cc*/ 	.word	0xffffffff


	//   ....[21]....
        /*00d0*/ 	.word	0xffffffff


	//   ....[22]....
        /*00d4*/ 	.word	0xffffffff


	//   ....[23]....
        /*00d8*/ 	.word	0xffffffff


	//   ....[24]....
        /*00dc*/ 	.word	0xffffffff


	//   ....[25]....
        /*00e0*/ 	.word	0xffffffff


	//   ....[26]....
        /*00e4*/ 	.word	0xffffffff


	//   ....[27]....
        /*00e8*/ 	.word	0xffffffff


	//   ....[28]....
        /*00ec*/ 	.word	0xffffffff


	//   ....[29]....
        /*00f0*/ 	.word	0xffffffff


	//----- nvinfo : EIATTR_COOP_GROUP_INSTR_OFFSETS
	.align		4
.L_224:
        /*00f4*/ 	.byte	0x04, 0x28
        /*00f6*/ 	.short	(.L_226 - .L_225)


	//   ....[0]....
.L_225:
        /*00f8*/ 	.word	0x00000c10


	//   ....[1]....
        /*00fc*/ 	.word	0x00000c20


	//   ....[2]....
        /*0100*/ 	.word	0x00000c90


	//   ....[3]....
        /*0104*/ 	.word	0x00000cb0


	//   ....[4]....
        /*0108*/ 	.word	0x00000d20


	//   ....[5]....
        /*010c*/ 	.word	0x00000d30


	//   ....[6]....
        /*0110*/ 	.word	0x00000d80


	//   ....[7]....
        /*0114*/ 	.word	0x00000da0


	//   ....[8]....
        /*0118*/ 	.word	0x00000df0


	//   ....[9]....
        /*011c*/ 	.word	0x00000e10


	//   ....[10]....
        /*0120*/ 	.word	0x00001120


	//   ....[11]....
        /*0124*/ 	.word	0x00001130


	//   ....[12]....
        /*0128*/ 	.word	0x000011a0


	//   ....[13]....
        /*012c*/ 	.word	0x000011c0


	//   ....[14]....
        /*0130*/ 	.word	0x00001210


	//   ....[15]....
        /*0134*/ 	.word	0x00001230


	//   ....[16]....
        /*0138*/ 	.word	0x00001290


	//   ....[17]....
        /*013c*/ 	.word	0x000012b0


	//   ....[18]....
        /*0140*/ 	.word	0x00001330


	//   ....[19]....
        /*0144*/ 	.word	0x00001360


	//   ....[20]....
        /*0148*/ 	.word	0x000028d0


	//   ....[21]....
        /*014c*/ 	.word	0x000028e0


	//   ....[22]....
        /*0150*/ 	.word	0x00002960


	//   ....[23]....
        /*0154*/ 	.word	0x00002970


	//   ....[24]....
        /*0158*/ 	.word	0x000029d0


	//   ....[25]....
        /*015c*/ 	.word	0x000029e0


	//   ....[26]....
        /*0160*/ 	.word	0x00002a30


	//   ....[27]....
        /*0164*/ 	.word	0x00002a60


	//   ....[28]....
        /*0168*/ 	.word	0x00002ae0


	//   ....[29]....
        /*016c*/ 	.word	0x00002af0


	//----- nvinfo : EIATTR_VRC_CTA_INIT_COUNT
	.align		4
.L_226:
        /*0170*/ 	.byte	0x02, 0x4a
	.zero		1
	.zero		1


	//----- nvinfo : EIATTR_EXIT_INSTR_OFFSETS
	.align		4
        /*0174*/ 	.byte	0x04, 0x1c
        /*0176*/ 	.short	(.L_228 - .L_227)


	//   ....[0]....
.L_227:
        /*0178*/ 	.word	0x00002d80


	//   ....[1]....
        /*017c*/ 	.word	0x00002de0


	//----- nvinfo : EIATTR_MAX_THREADS
	.align		4
.L_228:
        /*0180*/ 	.byte	0x04, 0x05
        /*0182*/ 	.short	(.L_230 - .L_229)
.L_229:
        /*0184*/ 	.word	0x00000280
        /*0188*/ 	.word	0x00000001
        /*018c*/ 	.word	0x00000001


	//----- nvinfo : EIATTR_CRS_STACK_SIZE
	.align		4
.L_230:
        /*0190*/ 	.byte	0x04, 0x1e
        /*0192*/ 	.short	(.L_232 - .L_231)
.L_231:
        /*0194*/ 	.word	0x00000000


	//----- nvinfo : EIATTR_CBANK_PARAM_SIZE
	.align		4
.L_232:
        /*0198*/ 	.byte	0x03, 0x19
        /*019a*/ 	.short	0x003e


	//----- nvinfo : EIATTR_PARAM_CBANK
	.align		4
        /*019c*/ 	.byte	0x04, 0x0a
        /*019e*/ 	.short	(.L_234 - .L_233)
	.align		4
.L_233:
        /*01a0*/ 	.word	index@(.nv.constant0._ZN3cub18CUB_300001_SM_10006detail6reduce18DeviceReduceKernelINS2_10policy_hubIdjN4cuda3std3__44plusIdEEE10Policy1000EN6thrust24THRUST_300001_SM_1000_NS10device_ptrIdEEjS9_dNS7_10__identityEEEvT0_PT3_T1_NS0_13GridEvenShareISK_EET2_T4_)
        /*01a4*/ 	.short	0x0380
        /*01a6*/ 	.short	0x003e


	//----- nvinfo : EIATTR_SW_WAR
	.align		4
.L_234:
        /*01a8*/ 	.byte	0x04, 0x36
        /*01aa*/ 	.short	(.L_236 - .L_235)
.L_235:
        /*01ac*/ 	.word	0x00000008
.L_236:


//--------------------- .nv.info._ZN3cub18CUB_300001_SM_10006detail6reduce28DeviceReduceSingleTileKernelINS2_10policy_hubIdjN4cuda3std3__44plusIdEEE10Policy1000EN6thrust24THRUST_300001_SM_1000_NS10device_ptrIdEEPdjS9_ddNS7_10__identityEEEvT0_T1_T2_T3_T4_T6_ --------------------------
	.section	.nv.info._ZN3cub18CUB_300001_SM_10006detail6reduce28DeviceReduceSingleTileKernelINS2_10policy_hubIdjN4cuda3std3__44plusIdEEE10Policy1000EN6thrust24THRUST_300001_SM_1000_NS10device_ptrIdEEPdjS9_ddNS7_10__identityEEEvT0_T1_T2_T3_T4_T6_,"",@"SHT_CUDA_INFO"
	.sectionflags	@""
	.align	4


	//----- nvinfo : EIATTR_CUDA_API_VERSION
	.align		4
        /*0000*/ 	.byte	0x04, 0x37
        /*0002*/ 	.short	(.L_238 - .L_237)
.L_237:
        /*0004*/ 	.word	0x00000082


	//----- nvinfo : EIATTR_KPARAM_INFO
	.align		4
.L_238:
        /*0008*/ 	.byte	0x04, 0x17
        /*000a*/ 	.short	(.L_240 - .L_239)
.L_239:
        /*000c*/ 	.word	0x00000000
        /*0010*/ 	.short	0x0005
        /*0012*/ 	.short	0x0020
        /*0014*/ 	.byte	0x00, 0xf0, 0x05, 0x00


	//----- nvinfo : EIATTR_KPARAM_INFO
	.align		4
.L_240:
        /*0018*/ 	.byte	0x04, 0x17
        /*001a*/ 	.short	(.L_242 - .L_241)
.L_241:
        /*001c*/ 	.word	0x00000000
        /*0020*/ 	.short	0x0004
        /*0022*/ 	.short	0x0018
        /*0024*/ 	.byte	0x00, 0xf0, 0x21, 0x00


	//----- nvinfo : EIATTR_KPARAM_INFO
	.align		4
.L_242:
        /*0028*/ 	.byte	0x04, 0x17
        /*002a*/ 	.short	(.L_244 - .L_243)
.L_243:
        /*002c*/ 	.word	0x00000000
        /*0030*/ 	.short	0x0003
        /*0032*/ 	.short	0x0014
        /*0034*/ 	.byte	0x00, 0xf0, 0x05, 0x00


	//----- nvinfo : EIATTR_KPARAM_INFO
	.align		4
.L_244:
        /*0038*/ 	.byte	0x04, 0x17
        /*003a*/ 	.short	(.L_246 - .L_245)
.L_245:
        /*003c*/ 	.word	0x00000000
        /*0040*/ 	.short	0x0002
        /*0042*/ 	.short	0x0010
        /*0044*/ 	.byte	0x00, 0xf0, 0x11, 0x00


	//----- nvinfo : EIATTR_KPARAM_INFO
	.align		4
.L_246:
        /*0048*/ 	.byte	0x04, 0x17
        /*004a*/ 	.short	(.L_248 - .L_247)
.L_247:
        /*004c*/ 	.word	0x00000000
        /*0050*/ 	.short	0x0001
        /*0052*/ 	.short	0x0008
        /*0054*/ 	.byte	0x00, 0xf5, 0x21, 0x00


	//----- nvinfo : EIATTR_KPARAM_INFO
	.align		4
.L_248:
        /*0058*/ 	.byte	0x04, 0x17
        /*005a*/ 	.short	(.L_250 - .L_249)
.L_249:
        /*005c*/ 	.word	0x00000000
        /*0060*/ 	.short	0x0000
        /*0062*/ 	.short	0x0000
        /*0064*/ 	.byte	0x00, 0xf0, 0x21, 0x00


	//----- nvinfo : EIATTR_SPARSE_MMA_MASK
	.align		4
.L_250:
        /*0068*/ 	.byte	0x03, 0x50
        /*006a*/ 	.short	0x0000


	//----- nvinfo : EIATTR_MAXREG_COUNT
	.align		4
        /*006c*/ 	.byte	0x03, 0x1b
        /*006e*/ 	.short	0x0060


	//----- nvinfo : EIATTR_NUM_BARRIERS
	.align		4
        /*0070*/ 	.byte	0x02, 0x4c
        /*0072*/ 	.byte	0x01
	.zero		1


	//----- nvinfo : EIATTR_MERCURY_ISA_VERSION
	.align		4
        /*0074*/ 	.byte	0x03, 0x5f
        /*0076*/ 	.short	0x0101


	//----- nvinfo : EIATTR_COOP_GROUP_MASK_REGIDS
	.align		4
        /*0078*/ 	.byte	0x04, 0x29
        /*007a*/ 	.short	(.L_252 - .L_251)


	//   ....[0]....
.L_251:
        /*007c*/ 	.word	0xffffffff


	//   ....[1]....
        /*0080*/ 	.word	0xffffffff


	//   ....[2]....
        /*0084*/ 	.word	0xffffffff


	//   ....[3]....
        /*0088*/ 	.word	0xffffffff


	//   ....[4]....
        /*008c*/ 	.word	0xffffffff


	//   ....[5]....
        /*0090*/ 	.word	0xffffffff


	//   ....[6]....
        /*0094*/ 	.word	0xffffffff


	//   ....[7]....
        /*0098*/ 	.word	0xffffffff


	//   ....[8]....
        /*009c*/ 	.word	0xffffffff


	//   ....[9]....
        /*00a0*/ 	.word	0xffffffff


	//   ....[10]....
        /*00a4*/ 	.word	0xffffffff


	//   ....[11]....
        /*00a8*/ 	.word	0xffffffff


	//   ....[12]....
        /*00ac*/ 	.word	0xffffffff


	//   ....[13]....
        /*00b0*/ 	.word	0xffffffff


	//   ....[14]....
        /*00b4*/ 	.word	0xffffffff


	//   ....[15]....
        /*00b8*/ 	.word	0xffffffff


	//   ....[16]....
        /*00bc*/ 	.word	0xffffffff


	//   ....[17]....
        /*00c0*/ 	.word	0xffffffff


	//   ....[18]....
        /*00c4*/ 	.word	0xffffffff


	//   ....[19]....
        /*00c8*/ 	.word	0xffffffff


	//   ....[20]....
        /*00cc*/ 	.word	0xffffffff


	//   ....[21]....
        /*00d0*/ 	.word	0xffffffff


	//   ....[22]....
        /*00d4*/ 	.word	0xffffffff


	//   ....[23]....
        /*00d8*/ 	.word	0xffffffff


	//   ....[24]....
        /*00dc*/ 	.word	0xffffffff


	//   ....[25]....
        /*00e0*/ 	.word	0xffffffff


	//   ....[26]....
        /*00e4*/ 	.word	0xffffffff


	//   ....[27]....
        /*00e8*/ 	.word	0xffffffff


	//   ....[28]....
        /*00ec*/ 	.word	0xffffffff


	//   ....[29]....
        /*00f0*/ 	.word	0xffffffff


	//----- nvinfo : EIATTR_COOP_GROUP_INSTR_OFFSETS
	.align		4
.L_252:
        /*00f4*/ 	.byte	0x04, 0x28
        /*00f6*/ 	.short	(.L_254 - .L_253)


	//   ....[0]....
.L_253:
        /*00f8*/ 	.word	0x00000930


	//   ....[1]....
        /*00fc*/ 	.word	0x00000940


	//   ....[2]....
        /*0100*/ 	.word	0x000009b0


	//   ....[3]....
        /*0104*/ 	.word	0x000009e0


	//   ....[4]....
        /*0108*/ 	.word	0x00000a50


	//   ....[5]....
        /*010c*/ 	.word	0x00000a60


	//   ....[6]....
        /*0110*/ 	.word	0x00000ab0


	//   ....[7]....
        /*0114*/ 	.word	0x00000ad0


	//   ....[8]....
        /*0118*/ 	.word	0x00000b30


	//   ....[9]....
        /*011c*/ 	.word	0x00000b40


	//   ....[10]....
        /*0120*/ 	.word	0x00000e40


	//   ....[11]....
        /*0124*/ 	.word	0x00000e50


	//   ....[12]....
        /*0128*/ 	.word	0x00000ed0


	//   ....[13]....
        /*012c*/ 	.word	0x00000ef0


	//   ....[14]....
        /*0130*/ 	.word	0x00000f40


	//   ....[15]....
        /*0134*/ 	.word	0x00000f60


	//   ....[16]....
        /*0138*/ 	.word	0x00000fd0


	//   ....[17]....
        /*013c*/ 	.word	0x00000fe0


	//   ....[18]....
        /*0140*/ 	.word	0x00001030


	//   ....[19]....
        /*0144*/ 	.word	0x00001060


	//   ....[20]....
        /*0148*/ 	.word	0x00002450


	//   ....[21]....
        /*014c*/ 	.word	0x00002460


	//   ....[22]....
        /*0150*/ 	.word	0x000024d0


	//   ....[23]....
        /*0154*/ 	.word	0x000024e0


	//   ....[24]....
        /*0158*/ 	.word	0x00002540


	//   ....[25]....
        /*015c*/ 	.word	0x00002550


	//   ....[26]....
        /*0160*/ 	.word	0x000025a0


	//   ....[27]....
        /*0164*/ 	.word	0x000025d0


	//   ....[28]....
        /*0168*/ 	.word	0x00002650


	//   ....[29]....
        /*016c*/ 	.word	0x00002660


	//----- nvinfo : EIATTR_VRC_CTA_INIT_COUNT
	.align		4
.L_254:
        /*0170*/ 	.byte	0x02, 0x4a
	.zero		1
	.zero		1


	//----- nvinfo : EIATTR_EXIT_INSTR_OFFSETS
	.align		4
        /*0174*/ 	.byte	0x04, 0x1c
        /*0176*/ 	.short	(.L_256 - .L_255)


	//   ....[0]....
.L_255:
        /*0178*/ 	.word	0x00000080


	//   ....[1]....
        /*017c*/ 	.word	0x000000c0


	//   ....[2]....
        /*0180*/ 	.word	0x000028f0


	//   ....[3]....
        /*0184*/ 	.word	0x00002940


	//----- nvinfo : EIATTR_MAX_THREADS
	.align		4
.L_256:
        /*0188*/ 	.byte	0x04, 0x05
        /*018a*/ 	.short	(.L_258 - .L_257)
.L_257:
        /*018c*/ 	.word	0x00000280
        /*0190*/ 	.word	0x00000001
        /*0194*/ 	.word	0x00000001


	//----- nvinfo : EIATTR_CRS_STACK_SIZE
	.align		4
.L_258:
        /*0198*/ 	.byte	0x04, 0x1e
        /*019a*/ 	.short	(.L_260 - .L_259)
.L_259:
        /*019c*/ 	.word	0x00000000


	//----- nvinfo : EIATTR_CBANK_PARAM_SIZE
	.align		4
.L_260:
        /*01a0*/ 	.byte	0x03, 0x19
        /*01a2*/ 	.short	0x0021


	//----- nvinfo : EIATTR_PARAM_CBANK
	.align		4
        /*01a4*/ 	.byte	0x04, 0x0a
        /*01a6*/ 	.short	(.L_262 - .L_261)
	.align		4
.L_261:
        /*01a8*/ 	.word	index@(.nv.constant0._ZN3cub18CUB_300001_SM_10006detail6reduce28DeviceReduceSingleTileKernelINS2_10policy_hubIdjN4cuda3std3__44plusIdEEE10Policy1000EN6thrust24THRUST_300001_SM_1000_NS10device_ptrIdEEPdjS9_ddNS7_10__identityEEEvT0_T1_T2_T3_T4_T6_)
        /*01ac*/ 	.short	0x0380
        /*01ae*/ 	.short	0x0021


	//----- nvinfo : EIATTR_SW_WAR
	.align		4
.L_262:
        /*01b0*/ 	.byte	0x04, 0x36
        /*01b2*/ 	.short	(.L_264 - .L_263)
.L_263:
        /*01b4*/ 	.word	0x00000008
.L_264:


//--------------------- .nv.info._ZN3cub18CUB_300001_SM_10006detail11EmptyKernelIvEEvv --------------------------
	.section	.nv.info._ZN3cub18CUB_300001_SM_10006detail11EmptyKernelIvEEvv,"",@"SHT_CUDA_INFO"
	.sectionflags	@""
	.align	4


	//----- nvinfo : EIATTR_CUDA_API_VERSION
	.align		4
        /*0000*/ 	.byte	0x04, 0x37
        /*0002*/ 	.short	(.L_266 - .L_265)
.L_265:
        /*0004*/ 	.word	0x00000082


	//----- nvinfo : EIATTR_SPARSE_MMA_MASK
	.align		4
.L_266:
        /*0008*/ 	.byte	0x03, 0x50
        /*000a*/ 	.short	0x0000


	//----- nvinfo : EIATTR_MAXREG_COUNT
	.align		4
        /*000c*/ 	.byte	0x03, 0x1b
        /*000e*/ 	.short	0x00ff


	//----- nvinfo : EIATTR_MERCURY_ISA_VERSION
	.align		4
        /*0010*/ 	.byte	0x03, 0x5f
        /*0012*/ 	.short	0x0101


	//----- nvinfo : EIATTR_VRC_CTA_INIT_COUNT
	.align		4
        /*0014*/ 	.byte	0x02, 0x4a
	.zero		1
	.zero		1


	//----- nvinfo : EIATTR_EXIT_INSTR_OFFSETS
	.align		4
        /*0018*/ 	.byte	0x04, 0x1c
        /*001a*/ 	.short	(.L_268 - .L_267)


	//   ....[0]....
.L_267:
        /*001c*/ 	.word	0x00000010


	//----- nvinfo : EIATTR_SW_WAR
	.align		4
.L_268:
        /*0020*/ 	.byte	0x04, 0x36
        /*0022*/ 	.short	(.L_270 - .L_269)
.L_269:
        /*0024*/ 	.word	0x00000008
.L_270:


//--------------------- .nv.info._Z15template_kernelIiEvPT_ --------------------------
	.section	.nv.info._Z15template_kernelIiEvPT_,"",@"SHT_CUDA_INFO"
	.sectionflags	@""
	.align	4


	//----- nvinfo : EIATTR_CUDA_API_VERSION
	.align		4
        /*0000*/ 	.byte	0x04, 0x37
        /*0002*/ 	.short	(.L_272 - .L_271)
.L_271:
        /*0004*/ 	.word	0x00000082


	//----- nvinfo : EIATTR_KPARAM_INFO
	.align		4
.L_272:
        /*0008*/ 	.byte	0x04, 0x17
        /*000a*/ 	.short	(.L_274 - .L_273)
.L_273:
        /*000c*/ 	.word	0x00000000
        /*0010*/ 	.short	0x0000
        /*0012*/ 	.short	0x0000
        /*0014*/ 	.byte	0x00, 0xf5, 0x21, 0x00


	//----- nvinfo : EIATTR_SPARSE_MMA_MASK
	.align		4
.L_274:
        /*0018*/ 	.byte	0x03, 0x50
        /*001a*/ 	.short	0x0000


	//----- nvinfo : EIATTR_MAXREG_COUNT
	.align		4
        /*001c*/ 	.byte	0x03, 0x1b
        /*001e*/ 	.short	0x00ff


	//----- nvinfo : EIATTR_MERCURY_ISA_VERSION
	.align		4
        /*0020*/ 	.byte	0x03, 0x5f
        /*0022*/ 	.short	0x0101


	//----- nvinfo : EIATTR_VRC_CTA_INIT_COUNT
	.align		4
        /*0024*/ 	.byte	0x02, 0x4a
	.zero		1
	.zero		1


	//----- nvinfo : EIATTR_EXIT_INSTR_OFFSETS
	.align		4
        /*0028*/ 	.byte	0x04, 0x1c
        /*002a*/ 	.short	(.L_276 - .L_275)


	//   ....[0]....
.L_275:
        /*002c*/ 	.word	0x00000010


	//----- nvinfo : EIATTR_CBANK_PARAM_SIZE
	.align		4
.L_276:
        /*0030*/ 	.byte	0x03, 0x19
        /*0032*/ 	.short	0x0008


	//----- nvinfo : EIATTR_PARAM_CBANK
	.align		4
        /*0034*/ 	.byte	0x04, 0x0a
        /*0036*/ 	.short	(.L_278 - .L_277)
	.align		4
.L_277:
        /*0038*/ 	.word	index@(.nv.constant0._Z15template_kernelIiEvPT_)
        /*003c*/ 	.short	0x0380
        /*003e*/ 	.short	0x0008


	//----- nvinfo : EIATTR_SW_WAR
	.align		4
.L_278:
        /*0040*/ 	.byte	0x04, 0x36
        /*0042*/ 	.short	(.L_280 - .L_279)
.L_279:
        /*0044*/ 	.word	0x00000008
.L_280:


//--------------------- .nv.info._Z6kernelPN6thrust24THRUST_300001_SM_1000_NS7complexIdEES2_S3_ --------------------------
	.section	.nv.info._Z6kernelPN6thrust24THRUST_300001_SM_1000_NS7complexIdEES2_S3_,"",@"SHT_CUDA_INFO"
	.sectionflags	@""
	.align	4


	//----- nvinfo : EIATTR_CUDA_API_VERSION
	.align		4
        /*0000*/ 	.byte	0x04, 0x37
        /*0002*/ 	.short	(.L_282 - .L_281)
.L_281:
        /*0004*/ 	.word	0x00000082


	//----- nvinfo : EIATTR_KPARAM_INFO
	.align		4
.L_282:
        /*0008*/ 	.byte	0x04, 0x17
        /*000a*/ 	.short	(.L_284 - .L_283)
.L_283:
        /*000c*/ 	.word	0x00000000
        /*0010*/ 	.short	0x0002
        /*0012*/ 	.short	0x0020
        /*0014*/ 	.byte	0x00, 0xf5, 0x21, 0x00


	//----- nvinfo : EIATTR_KPARAM_INFO
	.align		4
.L_284:
        /*0018*/ 	.byte	0x04, 0x17
        /*001a*/ 	.short	(.L_286 - .L_285)
.L_285:
        /*001c*/ 	.word	0x00000000
        /*0020*/ 	.short	0x0001
        /*0022*/ 	.short	0x0010
        /*0024*/ 	.byte	0x00, 0xf0, 0x41, 0x00


	//----- nvinfo : EIATTR_KPARAM_INFO
	.align		4
.L_286:
        /*0028*/ 	.byte	0x04, 0x17
        /*002a*/ 	.short	(.L_288 - .L_287)
.L_287:
        /*002c*/ 	.word	0x00000000
        /*0030*/ 	.short	0x0000
        /*0032*/ 	.short	0x0000
        /*0034*/ 	.byte	0x00, 0xf5, 0x21, 0x00


	//----- nvinfo : EIATTR_SPARSE_MMA_MASK
	.align		4
.L_288:
        /*0038*/ 	.byte	0x03, 0x50
        /*003a*/ 	.short	0x0000


	//----- nvinfo : EIATTR_MAXREG_COUNT
	.align		4
        /*003c*/ 	.byte	0x03, 0x1b
        /*003e*/ 	.short	0x00ff


	//----- nvinfo : EIATTR_MERCURY_ISA_VERSION
	.align		4
        /*0040*/ 	.byte	0x03, 0x5f
        /*0042*/ 	.short	0x0101


	//----- nvinfo : EIATTR_VRC_CTA_INIT_COUNT
	.align		4
        /*0044*/ 	.byte	0x02, 0x4a
	.zero		1
	.zero		1


	//----- nvinfo : EIATTR_EXIT_INSTR_OFFSETS
	.align		4
        /*0048*/ 	.byte	0x04, 0x1c
        /*004a*/ 	.short	(.L_290 - .L_289)


	//   ....[0]....
.L_289:
        /*004c*/ 	.word	0x00000010


	//----- nvinfo : EIATTR_CBANK_PARAM_SIZE
	.align		4
.L_290:
        /*0050*/ 	.byte	0x03, 0x19
        /*0052*/ 	.short	0x0028


	//----- nvinfo : EIATTR_PARAM_CBANK
	.align		4
        /*0054*/ 	.byte	0x04, 0x0a
        /*0056*/ 	.short	(.L_292 - .L_291)
	.align		4
.L_291:
        /*0058*/ 	.word	index@(.nv.constant0._Z6kernelPN6thrust24THRUST_300001_SM_1000_NS7complexIdEES2_S3_)
        /*005c*/ 	.short	0x0380
        /*005e*/ 	.short	0x0028


	//----- nvinfo : EIATTR_SW_WAR
	.align		4
.L_292:
        /*0060*/ 	.byte	0x04, 0x36
        /*0062*/ 	.short	(.L_294 - .L_293)
.L_293:
        /*0064*/ 	.word	0x00000008
.L_294:


//--------------------- .nv.callgraph             --------------------------
	.section	.nv.callgraph,"",@"SHT_CUDA_CALLGRAPH"
	.align	4
	.sectionentsize	8
	.align		4
        /*0000*/ 	.word	0x00000000
	.align		4
        /*0004*/ 	.word	0xffffffff
	.align		4
        /*0008*/ 	.word	0x00000000
	.align		4
        /*000c*/ 	.word	0xfffffffe
	.align		4
        /*0010*/ 	.word	0x00000000
	.align		4
        /*0014*/ 	.word	0xfffffffd
	.align		4
        /*0018*/ 	.word	0x00000000
	.align		4
        /*001c*/ 	.word	0xfffffffc


//--------------------- .nv.constant4             --------------------------
	.section	.nv.constant4,"a",@progbits
	.align	8
	.align		8
.nv.constant4:
        /*0000*/ 	.dword	_ZN34_INTERNAL_1fe93f6f_4_k_cu_5967349e4cuda3std3__45__cpo5beginE
	.align		8
        /*0008*/ 	.dword	_ZN34_INTERNAL_1fe93f6f_4_k_cu_5967349e4cuda3std3__45__cpo3endE
	.align		8
        /*0010*/ 	.dword	_ZN34_INTERNAL_1fe93f6f_4_k_cu_5967349e4cuda3std3__45__cpo6cbeginE
	.align		8
        /*0018*/ 	.dword	_ZN34_INTERNAL_1fe93f6f_4_k_cu_5967349e4cuda3std3__45__cpo4cendE
	.align		8
        /*0020*/ 	.dword	_ZN34_INTERNAL_1fe93f6f_4_k_cu_5967349e4cuda3std3__45__cpo6rbeginE
	.align		8
        /*0028*/ 	.dword	_ZN34_INTERNAL_1fe93f6f_4_k_cu_5967349e4cuda3std3__45__cpo4rendE
	.align		8
        /*0030*/ 	.dword	_ZN34_INTERNAL_1fe93f6f_4_k_cu_5967349e4cuda3std3__45__cpo7crbeginE
	.align		8
        /*0038*/ 	.dword	_ZN34_INTERNAL_1fe93f6f_4_k_cu_5967349e4cuda3std3__45__cpo5crendE
	.align		8
        /*0040*/ 	.dword	_ZN34_INTERNAL_1fe93f6f_4_k_cu_5967349e4cuda3std3__436_GLOBAL__N__1fe93f6f_4_k_cu_5967349e6ignoreE
	.align		8
        /*0048*/ 	.dword	_ZN34_INTERNAL_1fe93f6f_4_k_cu_5967349e4cuda3std3__419piecewise_constructE
	.align		8
        /*0050*/ 	.dword	_ZN34_INTERNAL_1fe93f6f_4_k_cu_5967349e4cuda3std3__48in_placeE
	.align		8
        /*0058*/ 	.dword	_ZN34_INTERNAL_1fe93f6f_4_k_cu_5967349e4cuda3std3__420unreachable_sentinelE
	.align		8
        /*0060*/ 	.dword	_ZN34_INTERNAL_1fe93f6f_4_k_cu_5967349e4cuda3std3__47nulloptE
	.align		8
        /*0068*/ 	.dword	_ZN34_INTERNAL_1fe93f6f_4_k_cu_5967349e4cuda3std3__48unexpectE
	.align		8
        /*0070*/ 	.dword	_ZN34_INTERNAL_1fe93f6f_4_k_cu_5967349e4cuda3std6ranges3__45__cpo4swapE
	.align		8
        /*0078*/ 	.dword	_ZN34_INTERNAL_1fe93f6f_4_k_cu_5967349e4cuda3std6ranges3__45__cpo9iter_moveE
	.align		8
        /*0080*/ 	.dword	_ZN34_INTERNAL_1fe93f6f_4_k_cu_5967349e4cuda3std6ranges3__45__cpo5beginE
	.align		8
        /*0088*/ 	.dword	_ZN34_INTERNAL_1fe93f6f_4_k_cu_5967349e4cuda3std6ranges3__45__cpo3endE
	.align		8
        /*0090*/ 	.dword	_ZN34_INTERNAL_1fe93f6f_4_k_cu_5967349e4cuda3std6ranges3__45__cpo6cbeginE
	.align		8
        /*0098*/ 	.dword	_ZN34_INTERNAL_1fe93f6f_4_k_cu_5967349e4cuda3std6ranges3__45__cpo4cendE
	.align		8
        /*00a0*/ 	.dword	_ZN34_INTERNAL_1fe93f6f_4_k_cu_5967349e4cuda3std6ranges3__45__cpo7advanceE
	.align		8
        /*00a8*/ 	.dword	_ZN34_INTERNAL_1fe93f6f_4_k_cu_5967349e4cuda3std6ranges3__45__cpo9iter_swapE
	.align		8
        /*00b0*/ 	.dword	_ZN34_INTERNAL_1fe93f6f_4_k_cu_5967349e4cuda3std6ranges3__45__cpo4nextE
	.align		8
        /*00b8*/ 	.dword	_ZN34_INTERNAL_1fe93f6f_4_k_cu_5967349e4cuda3std6ranges3__45__cpo4prevE
	.align		8
        /*00c0*/ 	.dword	_ZN34_INTERNAL_1fe93f6f_4_k_cu_5967349e4cuda3std6ranges3__45__cpo4dataE
	.align		8
        /*00c8*/ 	.dword	_ZN34_INTERNAL_1fe93f6f_4_k_cu_5967349e4cuda3std6ranges3__45__cpo5cdataE
	.align		8
        /*00d0*/ 	.dword	_ZN34_INTERNAL_1fe93f6f_4_k_cu_5967349e4cuda3std6ranges3__45__cpo4sizeE
	.align		8
        /*00d8*/ 	.dword	_ZN34_INTERNAL_1fe93f6f_4_k_cu_5967349e4cuda3std6ranges3__45__cpo5ssizeE
	.align		8
        /*00e0*/ 	.dword	_ZN34_INTERNAL_1fe93f6f_4_k_cu_5967349e4cuda3std6ranges3__45__cpo8distanceE
	.align		8
        /*00e8*/ 	.dword	_ZN34_INTERNAL_1fe93f6f_4_k_cu_5967349e6thrust24THRUST_300001_SM_1000_NS8cuda_cub3parE
	.align		8
        /*00f0*/ 	.dword	_ZN34_INTERNAL_1fe93f6f_4_k_cu_5967349e6thrust24THRUST_300001_SM_1000_NS8cuda_cub10par_nosyncE
	.align		8
        /*00f8*/ 	.dword	_ZN34_INTERNAL_1fe93f6f_4_k_cu_5967349e6thrust24THRUST_300001_SM_1000_NS6system6detail10sequential3seqE
	.align		8
        /*0100*/ 	.dword	_ZN34_INTERNAL_1fe93f6f_4_k_cu_5967349e6thrust24THRUST_300001_SM_1000_NS12placeholders2_1E
	.align		8
        /*0108*/ 	.dword	_ZN34_INTERNAL_1fe93f6f_4_k_cu_5967349e6thrust24THRUST_300001_SM_1000_NS12placeholders2_2E
	.align		8
        /*0110*/ 	.dword	_ZN34_INTERNAL_1fe93f6f_4_k_cu_5967349e6thrust24THRUST_300001_SM_1000_NS12placeholders2_3E
	.align		8
        /*0118*/ 	.dword	_ZN34_INTERNAL_1fe93f6f_4_k_cu_5967349e6thrust24THRUST_300001_SM_1000_NS12placeholders2_4E
	.align		8
        /*0120*/ 	.dword	_ZN34_INTERNAL_1fe93f6f_4_k_cu_5967349e6thrust24THRUST_300001_SM_1000_NS12placeholders2_5E
	.align		8
        /*0128*/ 	.dword	_ZN34_INTERNAL_1fe93f6f_4_k_cu_5967349e6thrust24THRUST_300001_SM_1000_NS12placeholders2_6E
	.align		8
        /*0130*/ 	.dword	_ZN34_INTERNAL_1fe93f6f_4_k_cu_5967349e6thrust24THRUST_300001_SM_1000_NS12placeholders2_7E
	.align		8
        /*0138*/ 	.dword	_ZN34_INTERNAL_1fe93f6f_4_k_cu_5967349e6thrust24THRUST_300001_SM_1000_NS12placeholders2_8E
	.align		8
        /*0140*/ 	.dword	_ZN34_INTERNAL_1fe93f6f_4_k_cu_5967349e6thrust24THRUST_300001_SM_1000_NS12placeholders2_9E
	.align		8
        /*0148*/ 	.dword	_ZN34_INTERNAL_1fe93f6f_4_k_cu_5967349e6thrust24THRUST_300001_SM_1000_NS12placeholders3_10E
	.align		8
        /*0150*/ 	.dword	_ZN34_INTERNAL_1fe93f6f_4_k_cu_5967349e6thrust24THRUST_300001_SM_1000_NS3seqE


//--------------------- .text._ZN3cub18CUB_300001_SM_10006detail6reduce28DeviceReduceSingleTileKernelINS2_10policy_hubIdyN4cuda3std3__44plusIdEEE10Policy1000EPdSC_iS9_ddNS7_10__identityEEEvT0_T1_T2_T3_T4_T6_ --------------------------
	.section	.text._ZN3cub18CUB_300001_SM_10006detail6reduce28DeviceReduceSingleTileKernelINS2_10policy_hubIdyN4cuda3std3__44plusIdEEE10Policy1000EPdSC_iS9_ddNS7_10__identityEEEvT0_T1_T2_T3_T4_T6_,"ax",@progbits
	.align	128
        .global         _ZN3cub18CUB_300001_SM_10006detail6reduce28DeviceReduceSingleTileKernelINS2_10policy_hubIdyN4cuda3std3__44plusIdEEE10Policy1000EPdSC_iS9_ddNS7_10__identityEEEvT0_T1_T2_T3_T4_T6_
        .type           _ZN3cub18CUB_300001_SM_10006detail6reduce28DeviceReduceSingleTileKernelINS2_10policy_hubIdyN4cuda3std3__44plusIdEEE10Policy1000EPdSC_iS9_ddNS7_10__identityEEEvT0_T1_T2_T3_T4_T6_,@function
        .size           _ZN3cub18CUB_300001_SM_10006detail6reduce28DeviceReduceSingleTileKernelINS2_10policy_hubIdyN4cuda3std3__44plusIdEEE10Policy1000EPdSC_iS9_ddNS7_10__identityEEEvT0_T1_T2_T3_T4_T6_,(.L_x_184 - _ZN3cub18CUB_300001_SM_10006detail6reduce28DeviceReduceSingleTileKernelINS2_10policy_hubIdyN4cuda3std3__44plusIdEEE10Policy1000EPdSC_iS9_ddNS7_10__identityEEEvT0_T1_T2_T3_T4_T6_)
        .other          _ZN3cub18CUB_300001_SM_10006detail6reduce28DeviceReduceSingleTileKernelINS2_10policy_hubIdyN4cuda3std3__44plusIdEEE10Policy1000EPdSC_iS9_ddNS7_10__identityEEEvT0_T1_T2_T3_T4_T6_,@"STO_CUDA_ENTRY STV_DEFAULT"
_ZN3cub18CUB_300001_SM_10006detail6reduce28DeviceReduceSingleTileKernelINS2_10policy_hubIdyN4cuda3std3__44plusIdEEE10Policy1000EPdSC_iS9_ddNS7_10__identityEEEvT0_T1_T2_T3_T4_T6_:
.text._ZN3cub18CUB_300001_SM_10006detail6reduce28DeviceReduceSingleTileKernelINS2_10policy_hubIdyN4cuda3std3__44plusIdEEE10Policy1000EPdSC_iS9_ddNS7_10__identityEEEvT0_T1_T2_T3_T4_T6_:
[----:B------:R-:W-:Y:S01]  /*0000*/  LDC R1, c[0x0][0x37c] ;  /* 0x0000df00ff017b82 */ /* 0x000fe20000000800 */
[----:B------:R-:W0:Y:S01]  /*0010*/  LDCU UR4, c[0x0][0x390] ;  /* 0x00007200ff0477ac */ /* 0x000e220008000800 */
[----:B------:R-:W1:Y:S01]  /*0020*/  LDCU.64 UR6, c[0x0][0x358] ;  /* 0x00006b00ff0677ac */ /* 0x000e620008000a00 */
[----:B0-----:R-:W-:-:S05]  /*0030*/  IMAD.U32 R4, RZ, RZ, UR4 ;  /* 0x00000004ff047e24 */ /* 0x001fca000f8e00ff */
[----:B------:R-:W-:-:S13]  /*0040*/  ISETP.NE.AND P0, PT, R4, RZ, PT ;  /* 0x000000ff0400720c */ /* 0x000fda0003f05270 */
[----:B-1----:R-:W-:Y:S05]  /*0050*/  @P0 BRA `(.L_x_0) ;  /* 0x00000000001c0947 */ /* 0x002fea0003800000 */
[----:B------:R-:W0:Y:S02]  /*0060*/  S2R R0, SR_TID.X ;  /* 0x0000000000007919 */ /* 0x000e240000002100 */
[----:B0-----:R-:W-:-:S13]  /*0070*/  ISETP.NE.AND P0, PT, R0, RZ, PT ;  /* 0x000000ff0000720c */ /* 0x001fda0003f05270 */
[----:B------:R-:W-:Y:S05]  /*0080*/  @P0 EXIT ;  /* 0x000000000000094d */ /* 0x000fea0003800000 */
[----:B------:R-:W0:Y:S08]  /*0090*/  LDC.64 R2, c[0x0][0x388] ;  /* 0x0000e200ff027b82 */ /* 0x000e300000000a00 */
[----:B------:R-:W0:Y:S02]  /*00a0*/  LDC.64 R4, c[0x0][0x398] ;  /* 0x0000e600ff047b82 */ /* 0x000e240000000a00 */
[----:B0-----:R-:W-:Y:S01]  /*00b0*/  STG.E.64 desc[UR6][R2.64], R4 ;  /* 0x0000000402007986 */ /* 0x001fe2000c101b06 */
[----:B------:R-:W-:Y:S05]  /*00c0*/  EXIT ;  /* 0x000000000000794d */ /* 0x000fea0003800000 */
.L_x_0:
[----:B------:R-:W-:Y:S01]  /*00d0*/  ISETP.GT.AND P0, PT, R4, 0xdff, PT ;  /* 0x00000dff0400780c */ /* 0x000fe20003f04270 */
[----:B------:R-:W-:-:S12]  /*00e0*/  BSSY.RECONVERGENT B0, `(.L_x_1) ;  /* 0x0000242000007945 */ /* 0x000fd80003800200 */
[----:B------:R-:W-:Y:S05]  /*00f0*/  @P0 BRA `(.L_x_2) ;  /* 0x0000001400180947 */ /* 0x000fea0003800000 */
[----:B------:R-:W0:Y:S01]  /*0100*/  S2R R5, SR_TID.X ;  /* 0x0000000000057919 */ /* 0x000e220000002100 */
[----:B------:R-:W-:Y:S01]  /*0110*/  BSSY.RECONVERGENT B1, `(.L_x_3) ;  /* 0x0000009000017945 */ /* 0x000fe20003800200 */
[----:B------:R-:W-:Y:S02]  /*0120*/  CS2R R2, SRZ ;  /* 0x0000000000027805 */ /* 0x000fe4000001ff00 */
[----:B0-----:R-:W-:Y:S01]  /*0130*/  ISETP.GE.AND P0, PT, R5, R4, PT ;  /* 0x000000040500720c */ /* 0x001fe20003f06270 */
[----:B------:R-:W-:-:S12]  /*0140*/  IMAD.MOV.U32 R7, RZ, RZ, R5 ;  /* 0x000000ffff077224 */ /* 0x000fd800078e0005 */
[----:B------:R-:W-:Y:S05]  /*0150*/  @P0 BRA `(.L_x_4) ;  /* 0x0000000000100947 */ /* 0x000fea0003800000 */
[----:B------:R-:W0:Y:S02]  /*0160*/  LDC.64 R2, c[0x0][0x380] ;  /* 0x0000e000ff027b82 */ /* 0x000e240000000a00 */
[----:B0-----:R-:W-:-:S06]  /*0170*/  IMAD.WIDE.U32 R2, R5, 0x8, R2 ;  /* 0x0000000805027825 */ /* 0x001fcc00078e0002 */
[----:B------:R-:W5:Y:S01]  /*0180*/  LDG.E.64.CONSTANT R2, desc[UR6][R2.64] ;  /* 0x0000000602027981 */ /* 0x000f62000c1e9b00 */
[----:B------:R-:W-:-:S07]  /*0190*/  VIADD R7, R5, 0x200 ;  /* 0x0000020005077836 */ /* 0x000fce0000000000 */
.L_x_4:
[----:B------:R-:W-:Y:S05]  /*01a0*/  BSYNC.RECONVERGENT B1 ;  /* 0x0000000000017941 */ /* 0x000fea0003800200 */
.L_x_3:
[----:B------:R-:W-:Y:S01]  /*01b0*/  ISETP.GE.AND P0, PT, R7, R4, PT ;  /* 0x000000040700720c */ /* 0x000fe20003f06270 */
[----:B------:R-:W-:-:S12]  /*01c0*/  BSSY.RECONVERGENT B1, `(.L_x_5) ;  /* 0x0000076000017945 */ /* 0x000fd80003800200 */
[----:B------:R-:W-:Y:S05]  /*01d0*/  @P0 BRA `(.L_x_6) ;  /* 0x0000000400d00947 */ /* 0x000fea0003800000 */
[----:B------:R-:W-:Y:S01]  /*01e0*/  LOP3.LUT R9, RZ, R7, RZ, 0x33, !PT ;  /* 0x00000007ff097212 */ /* 0x000fe200078e33ff */
[----:B------:R-:W-:Y:S04]  /*01f0*/  BSSY.RECONVERGENT B2, `(.L_x_7) ;  /* 0x0000017000027945 */ /* 0x000fe80003800200 */
[----:B------:R-:W-:-:S05]  /*0200*/  IMAD.IADD R0, R9, 0x1, R4 ;  /* 0x0000000109007824 */ /* 0x000fca00078e0204 */
[C---:B------:R-:W-:Y:S02]  /*0210*/  LOP3.LUT R6, R0.reuse, 0x600, RZ, 0xc0, !PT ;  /* 0x0000060000067812 */ /* 0x040fe400078ec0ff */
[----:B------:R-:W-:Y:S02]  /*0220*/  ISETP.GE.U32.AND P0, PT, R0, 0x600, PT ;  /* 0x000006000000780c */ /* 0x000fe40003f06070 */
[----:B------:R-:W-:-:S13]  /*0230*/  ISETP.NE.AND P1, PT, R6, 0x600, PT ;  /* 0x000006000600780c */ /* 0x000fda0003f25270 */
[----:B------:R-:W-:Y:S05]  /*0240*/  @!P1 BRA `(.L_x_8) ;  /* 0x0000000000449947 */ /* 0x000fea0003800000 */
[----:B------:R-:W0:Y:S01]  /*0250*/  LDC.64 R8, c[0x0][0x380] ;  /* 0x0000e000ff087b82 */ /* 0x000e220000000a00 */
[----:B------:R-:W-:-:S04]  /*0260*/  LEA.HI R0, R0, 0x1, RZ, 0x17 ;  /* 0x0000000100007811 */ /* 0x000fc800078fb8ff */
[----:B------:R-:W-:-:S05]  /*0270*/  LOP3.LUT R0, R0, 0x3, RZ, 0xc0, !PT ;  /* 0x0000000300007812 */ /* 0x000fca00078ec0ff */
[----:B------:R-:W-:Y:S02]  /*0280*/  IMAD.MOV R0, RZ, RZ, -R0 ;  /* 0x000000ffff007224 */ /* 0x000fe400078e0a00 */
[----:B0-----:R-:W-:-:S04]  /*0290*/  IMAD.WIDE.U32 R8, R7, 0x8, R8 ;  /* 0x0000000807087825 */ /* 0x001fc800078e0008 */
[----:B------:R-:W-:Y:S02]  /*02a0*/  IMAD.MOV.U32 R6, RZ, RZ, R8 ;  /* 0x000000ffff067224 */ /* 0x000fe400078e0008 */
[----:B------:R-:W-:-:S07]  /*02b0*/  IMAD.MOV.U32 R11, RZ, RZ, R9 ;  /* 0x000000ffff0b7224 */ /* 0x000fce00078e0009 */
.L_x_9:
[----:B------:R-:W-:Y:S02]  /*02c0*/  IMAD.MOV.U32 R8, RZ, RZ, R6 ;  /* 0x000000ffff087224 */ /* 0x000fe400078e0006 */
[----:B------:R-:W-:-:S06]  /*02d0*/  IMAD.MOV.U32 R9, RZ, RZ, R11 ;  /* 0x000000ffff097224 */ /* 0x000fcc00078e000b */
[----:B------:R-:W2:Y:S01]  /*02e0*/  LDG.E.64.CONSTANT R8, desc[UR6][R8.64] ;  /* 0x0000000608087981 */ /* 0x000ea2000c1e9b00 */
[----:B------:R-:W-:Y:S01]  /*02f0*/  VIADD R0, R0, 0x1 ;  /* 0x0000000100007836 */ /* 0x000fe20000000000 */
[----:B------:R-:W-:Y:S01]  /*0300*/  IADD3 R6, P2, PT, R6, 0x1000, RZ ;  /* 0x0000100006067810 */ /* 0x000fe20007f5e0ff */
[----:B------:R-:W-:-:S03]  /*0310*/  VIADD R7, R7, 0x200 ;  /* 0x0000020007077836 */ /* 0x000fc60000000000 */
[----:B------:R-:W-:Y:S01]  /*0320*/  ISETP.NE.AND P1, PT, R0, RZ, PT ;  /* 0x000000ff0000720c */ /* 0x000fe20003f25270 */
[----:B------:R-:W-:Y:S01]  /*0330*/  IMAD.X R11, RZ, RZ, R11, P2 ;  /* 0x000000ffff0b7224 */ /* 0x000fe200010e060b */
[----:B--2--5:R-:W-:-:S11]  /*0340*/  DADD R2, R8, R2 ;  /* 0x0000000008027229 */ /* 0x024fd60000000002 */
[----:B------:R-:W-:Y:S05]  /*0350*/  @P1 BRA `(.L_x_9) ;  /* 0xfffffffc00d81947 */ /* 0x000fea000383ffff */
.L_x_8:
[----:B------:R-:W-:Y:S05]  /*0360*/  BSYNC.RECONVERGENT B2 ;  /* 0x0000000000027941 */ /* 0x000fea0003800200 */
.L_x_7:
[----:B------:R-:W-:Y:S05]  /*0370*/  @!P0 BRA `(.L_x_6) ;  /* 0x0000000400688947 */ /* 0x000fea0003800000 */
[----:B------:R-:W-:Y:S01]  /*0380*/  IMAD.IADD R0, R4, 0x1, -R7 ;  /* 0x0000000104007824 */ /* 0x000fe200078e0a07 */
[----:B------:R-:W-:Y:S01]  /*0390*/  BSSY.RECONVERGENT B2, `(.L_x_10) ;  /* 0x0000031000027945 */ /* 0x000fe20003800200 */
[----:B------:R-:W-:-:S03]  /*03a0*/  PLOP3.LUT P0, PT, PT, PT, PT, 0x80, 0x8 ;  /* 0x000000000008781c */ /* 0x000fc60003f0f070 */
[----:B------:R-:W-:-:S13]  /*03b0*/  ISETP.GT.AND P1, PT, R0, 0x1800, PT ;  /* 0x000018000000780c */ /* 0x000fda0003f24270 */
[----:B------:R-:W-:Y:S05]  /*03c0*/  @!P1 BRA `(.L_x_11) ;  /* 0x0000000000b49947 */ /* 0x000fea0003800000 */
[----:B------:R-:W-:Y:S01]  /*03d0*/  PLOP3.LUT P0, PT, PT, PT, PT, 0x8, 0x80 ;  /* 0x000000000080781c */ /* 0x000fe20003f0e170 */
[----:B------:R-:W-:-:S12]  /*03e0*/  VIADD R0, R4, 0xffffe800 ;  /* 0xffffe80004007836 */ /* 0x000fd80000000000 */
.L_x_12:
[----:B------:R-:W0:Y:S02]  /*03f0*/  LDC.64 R32, c[0x0][0x380] ;  /* 0x0000e000ff207b82 */ /* 0x000e240000000a00 */
[----:B0-----:R-:W-:-:S05]  /*0400*/  IMAD.WIDE R14, R7, 0x8, R32 ;  /* 0x00000008070e7825 */ /* 0x001fca00078e0220 */
[----:B------:R-:W2:Y:S04]  /*0410*/  LDG.E.64.CONSTANT R8, desc[UR6][R14.64] ;  /* 0x000000060e087981 */ /* 0x000ea8000c1e9b00 */
[----:B------:R-:W3:Y:S04]  /*0420*/  LDG.E.64.CONSTANT R10, desc[UR6][R14.64+0x1000] ;  /* 0x001000060e0a7981 */ /* 0x000ee8000c1e9b00 */
[----:B------:R-:W4:Y:S01]  /*0430*/  LDG.E.64.CONSTANT R12, desc[UR6][R14.64+0x2000] ;  /* 0x002000060e0c7981 */ /* 0x000f22000c1e9b00 */
[----:B------:R-:W-:-:S03]  /*0440*/  VIADD R41, R7, 0x800 ;  /* 0x0000080007297836 */ /* 0x000fc60000000000 */
[----:B------:R-:W4:Y:S01]  /*0450*/  LDG.E.64.CONSTANT R30, desc[UR6][R14.64+0x3000] ;  /* 0x003000060e1e7981 */ /* 0x000f22000c1e9b00 */
[----:B------:R-:W-:-:S05]  /*0460*/  IMAD.WIDE R40, R41, 0x8, R32 ;  /* 0x0000000829287825 */ /* 0x000fca00078e0220 */
[----:B------:R-:W4:Y:S04]  /*0470*/  LDG.E.64.CONSTANT R28, desc[UR6][R40.64] ;  /* 0x00000006281c7981 */ /* 0x000f28000c1e9b00 */
[----:B------:R-:W4:Y:S04]  /*0480*/  LDG.E.64.CONSTANT R26, desc[UR6][R40.64+0x1000] ;  /* 0x00100006281a7981 */ /* 0x000f28000c1e9b00 */
        /* <DEDUP_REMOVED lines=12> */
[----:B------:R-:W4:Y:S04]  /*0550*/  LDG.E.64.CONSTANT R34, desc[UR6][R44.64+0x2000] ;  /* 0x002000062c227981 */ /* 0x000f28000c1e9b00 */
[----:B------:R-:W4:Y:S01]  /*0560*/  LDG.E.64.CONSTANT R32, desc[UR6][R44.64+0x3000] ;  /* 0x003000062c207981 */ /* 0x000f22000c1e9b00 */
[----:B------:R-:W-:-:S05]  /*0570*/  VIADD R7, R7, 0x2000 ;  /* 0x0000200007077836 */ /* 0x000fca0000000000 */
[----:B------:R-:W-:Y:S01]  /*0580*/  ISETP.GE.AND P1, PT, R7, R0, PT ;  /* 0x000000000700720c */ /* 0x000fe20003f26270 */
[----:B--2--5:R-:W-:-:S08]  /*0590*/  DADD R8, R8, R2 ;  /* 0x0000000008087229 */ /* 0x024fd00000000002 */
[----:B---3--:R-:W-:-:S08]  /*05a0*/  DADD R8, R8, R10 ;  /* 0x0000000008087229 */ /* 0x008fd0000000000a */
[----:B----4-:R-:W-:-:S08]  /*05b0*/  DADD R8, R8, R12 ;  /* 0x0000000008087229 */ /* 0x010fd0000000000c */
[----:B------:R-:W-:-:S08]  /*05c0*/  DADD R8, R8, R30 ;  /* 0x0000000008087229 */ /* 0x000fd0000000001e */
        /* <DEDUP_REMOVED lines=11> */
[----:B------:R-:W-:Y:S01]  /*0680*/  DADD R2, R8, R32 ;  /* 0x0000000008027229 */ /* 0x000fe20000000020 */
[----:B------:R-:W-:Y:S10]  /*0690*/  @!P1 BRA `(.L_x_12) ;  /* 0xfffffffc00549947 */ /* 0x000ff4000383ffff */
.L_x_11:
[----:B------:R-:W-:Y:S05]  /*06a0*/  BSYNC.RECONVERGENT B2 ;  /* 0x0000000000027941 */ /* 0x000fea0003800200 */
.L_x_10:
[----:B------:R-:W-:Y:S01]  /*06b0*/  IMAD.IADD R0, R4, 0x1, -R7 ;  /* 0x0000000104007824 */ /* 0x000fe200078e0a07 */
[----:B------:R-:W-:Y:S04]  /*06c0*/  BSSY.RECONVERGENT B2, `(.L_x_13) ;  /* 0x0000019000027945 */ /* 0x000fe80003800200 */
[----:B------:R-:W-:-:S13]  /*06d0*/  ISETP.GT.AND P1, PT, R0, 0x800, PT ;  /* 0x000008000000780c */ /* 0x000fda0003f24270 */
[----:B------:R-:W-:Y:S05]  /*06e0*/  @!P1 BRA `(.L_x_14) ;  /* 0x0000000000589947 */ /* 0x000fea0003800000 */
        /* <DEDUP_REMOVED lines=12> */
[----:B------:R-:W-:Y:S01]  /*07b0*/  PLOP3.LUT P0, PT, PT, PT, PT, 0x8, 0x80 ;  /* 0x000000000080781c */ /* 0x000fe20003f0e170 */
[----:B------:R-:W-:Y:S01]  /*07c0*/  VIADD R7, R7, 0x1000 ;  /* 0x0000100007077836 */ /* 0x000fe20000000000 */
[----:B--2--5:R-:W-:-:S08]  /*07d0*/  DADD R10, R2, R10 ;  /* 0x00000000020a7229 */ /* 0x024fd0000000000a */
[----:B---3--:R-:W-:-:S08]  /*07e0*/  DADD R10, R10, R12 ;  /* 0x000000000a0a7229 */ /* 0x008fd0000000000c */
[----:B----4-:R-:W-:-:S08]  /*07f0*/  DADD R10, R10, R14 ;  /* 0x000000000a0a7229 */ /* 0x010fd0000000000e */
[----:B------:R-:W-:-:S08]  /*0800*/  DADD R10, R10, R16 ;  /* 0x000000000a0a7229 */ /* 0x000fd00000000010 */
[----:B------:R-:W-:-:S08]  /*0810*/  DADD R10, R10, R20 ;  /* 0x000000000a0a7229 */ /* 0x000fd00000000014 */
[----:B------:R-:W-:-:S08]  /*0820*/  DADD R10, R10, R22 ;  /* 0x000000000a0a7229 */ /* 0x000fd00000000016 */
[----:B------:R-:W-:-:S08]  /*0830*/  DADD R10, R10, R24 ;  /* 0x000000000a0a7229 */ /* 0x000fd00000000018 */
[----:B------:R-:W-:-:S11]  /*0840*/  DADD R2, R10, R26 ;  /* 0x000000000a027229 */ /* 0x000fd6000000001a */
.L_x_14:
[----:B------:R-:W-:Y:S05]  /*0850*/  BSYNC.RECONVERGENT B2 ;  /* 0x0000000000027941 */ /* 0x000fea0003800200 */
.L_x_13:
[----:B------:R-:W-:-:S13]  /*0860*/  ISETP.LT.OR P0, PT, R7, R4, P0 ;  /* 0x000000040700720c */ /* 0x000fda0000701670 */
[----:B------:R-:W-:Y:S05]  /*0870*/  @!P0 BRA `(.L_x_6) ;  /* 0x0000000000288947 */ /* 0x000fea0003800000 */
[----:B------:R-:W0:Y:S02]  /*0880*/  LDC.64 R8, c[0x0][0x380] ;  /* 0x0000e000ff087b82 */ /* 0x000e240000000a00 */
[----:B0-----:R-:W-:-:S05]  /*0890*/  IMAD.WIDE R6, R7, 0x8, R8 ;  /* 0x0000000807067825 */ /* 0x001fca00078e0208 */
[----:B------:R-:W2:Y:S04]  /*08a0*/  LDG.E.64.CONSTANT R8, desc[UR6][R6.64] ;  /* 0x0000000606087981 */ /* 0x000ea8000c1e9b00 */
[----:B------:R-:W3:Y:S04]  /*08b0*/  LDG.E.64.CONSTANT R10, desc[UR6][R6.64+0x1000] ;  /* 0x00100006060a7981 */ /* 0x000ee8000c1e9b00 */
[----:B------:R-:W4:Y:S04]  /*08c0*/  LDG.E.64.CONSTANT R12, desc[UR6][R6.64+0x2000] ;  /* 0x00200006060c7981 */ /* 0x000f28000c1e9b00 */
[----:B------:R-:W4:Y:S01]  /*08d0*/  LDG.E.64.CONSTANT R14, desc[UR6][R6.64+0x3000] ;  /* 0x00300006060e7981 */ /* 0x000f22000c1e9b00 */
[----:B--2--5:R-:W-:-:S08]  /*08e0*/  DADD R8, R2, R8 ;  /* 0x0000000002087229 */ /* 0x024fd00000000008 */
[----:B---3--:R-:W-:-:S08]  /*08f0*/  DADD R8, R8, R10 ;  /* 0x0000000008087229 */ /* 0x008fd0000000000a */
[----:B----4-:R-:W-:-:S08]  /*0900*/  DADD R8, R8, R12 ;  /* 0x0000000008087229 */ /* 0x010fd0000000000c */
[----:B------:R-:W-:-:S11]  /*0910*/  DADD R2, R8, R14 ;  /* 0x0000000008027229 */ /* 0x000fd6000000000e */
.L_x_6:
[----:B------:R-:W-:Y:S05]  /*0920*/  BSYNC.RECONVERGENT B1 ;  /* 0x0000000000017941 */ /* 0x000fea0003800200 */
.L_x_5:
[----:B------:R-:W-:-:S13]  /*0930*/  ISETP.GE.AND P0, PT, R4, 0x200, PT ;  /* 0x000002000400780c */ /* 0x000fda0003f06270 */
[----:B------:R-:W-:Y:S05]  /*0940*/  @!P0 BRA `(.L_x_15) ;  /* 0x0000000400148947 */ /* 0x000fea0003800000 */
[----:B------:R-:W0:Y:S01]  /*0950*/  S2R R12, SR_LANEID ;  /* 0x00000000000c7919 */ /* 0x000e220000000000 */
[----:B-----5:R-:W-:Y:S04]  /*0960*/  SHFL.DOWN PT, R6, R2, 0x1, 0x1f ;  /* 0x08201f0002067f89 */ /* 0x020fe800000e0000 */
[----:B------:R-:W1:Y:S02]  /*0970*/  SHFL.DOWN PT, R7, R3, 0x1, 0x1f ;  /* 0x08201f0003077f89 */ /* 0x000e6400000e0000 */
[----:B-1----:R-:W-:Y:S01]  /*0980*/  DADD R6, R6, R2 ;  /* 0x0000000006067229 */ /* 0x002fe20000000002 */
[C---:B0-----:R-:W-:Y:S02]  /*0990*/  ISETP.GT.AND P0, PT, R12.reuse, 0x1e, PT ;  /* 0x0000001e0c00780c */ /* 0x041fe40003f04270 */
[----:B------:R-:W-:-:S07]  /*09a0*/  ISETP.NE.AND P1, PT, R12, RZ, PT ;  /* 0x000000ff0c00720c */ /* 0x000fce0003f25270 */
[----:B------:R-:W-:Y:S02]  /*09b0*/  FSEL R8, R2, R6, P0 ;  /* 0x0000000602087208 */ /* 0x000fe40000000000 */
[----:B------:R-:W-:Y:S02]  /*09c0*/  FSEL R9, R3, R7, P0 ;  /* 0x0000000703097208 */ /* 0x000fe40000000000 */
[----:B------:R-:W-:Y:S01]  /*09d0*/  ISETP.GT.AND P0, PT, R12, 0x1d, PT ;  /* 0x0000001d0c00780c */ /* 0x000fe20003f04270 */
[----:B------:R-:W-:Y:S01]  /*09e0*/  SHFL.DOWN PT, R6, R8, 0x2, 0x1f ;  /* 0x08401f0008067f89 */ /* 0x000fe200000e0000 */
[----:B------:R-:W-:Y:S02]  /*09f0*/  @!P1 MOV R4, 0x400 ;  /* 0x0000040000049802 */ /* 0x000fe40000000f00 */
[----:B------:R-:W-:Y:S01]  /*0a00*/  @!P1 SHF.R.U32.HI R0, RZ, 0x2, R5 ;  /* 0x00000002ff009819 */ /* 0x000fe20000011605 */
[----:B------:R-:W0:Y:S03]  /*0a10*/  SHFL.DOWN PT, R7, R9, 0x2, 0x1f ;  /* 0x08401f0009077f89 */ /* 0x000e2600000e0000 */
[----:B------:R-:W-:Y:S01]  /*0a20*/  @!P1 LOP3.LUT R0, R0, 0xf8, RZ, 0xc0, !PT ;  /* 0x000000f800009812 */ /* 0x000fe200078ec0ff */
[----:B0-----:R-:W-:-:S10]  /*0a30*/  DADD R6, R6, R8 ;  /* 0x0000000006067229 */ /* 0x001fd40000000008 */
[----:B------:R-:W-:Y:S02]  /*0a40*/  FSEL R6, R8, R6, P0 ;  /* 0x0000000608067208 */ /* 0x000fe40000000000 */
[----:B------:R-:W-:Y:S02]  /*0a50*/  FSEL R7, R9, R7, P0 ;  /* 0x0000000709077208 */ /* 0x000fe40000000000 */
[----:B------:R-:W-:Y:S01]  /*0a60*/  ISETP.GT.AND P0, PT, R12, 0x1b, PT ;  /* 0x0000001b0c00780c */ /* 0x000fe20003f04270 */
[----:B------:R-:W-:Y:S04]  /*0a70*/  SHFL.DOWN PT, R2, R6, 0x4, 0x1f ;  /* 0x08801f0006027f89 */ /* 0x000fe800000e0000 */
[----:B------:R-:W0:Y:S01]  /*0a80*/  SHFL.DOWN PT, R3, R7, 0x4, 0x1f ;  /* 0x08801f0007037f89 */ /* 0x000e2200000e0000 */
[----:B------:R-:W1:Y:S01]  /*0a90*/  @!P1 S2R R9, SR_CgaCtaId ;  /* 0x0000000000099919 */ /* 0x000e620000008800 */
[----:B0-----:R-:W-:-:S10]  /*0aa0*/  DADD R2, R2, R6 ;  /* 0x0000000002027229 */ /* 0x001fd40000000006 */
[----:B------:R-:W-:Y:S02]  /*0ab0*/  FSEL R10, R6, R2, P0 ;  /* 0x00000002060a7208 */ /* 0x000fe40000000000 */
[----:B------:R-:W-:Y:S02]  /*0ac0*/  FSEL R11, R7, R3, P0 ;  /* 0x00000003070b7208 */ /* 0x000fe40000000000 */
[----:B------:R-:W-:Y:S01]  /*0ad0*/  ISETP.GT.AND P0, PT, R12, 0x17, PT ;  /* 0x000000170c00780c */ /* 0x000fe20003f04270 */
[----:B------:R-:W-:Y:S04]  /*0ae0*/  SHFL.DOWN PT, R2, R10, 0x8, 0x1f ;  /* 0x09001f000a027f89 */ /* 0x000fe800000e0000 */
[----:B------:R-:W0:Y:S02]  /*0af0*/  SHFL.DOWN PT, R3, R11, 0x8, 0x1f ;  /* 0x09001f000b037f89 */ /* 0x000e2400000e0000 */
[----:B0-----:R-:W-:-:S10]  /*0b00*/  DADD R2, R2, R10 ;  /* 0x0000000002027229 */ /* 0x001fd4000000000a */
[----:B------:R-:W-:Y:S02]  /*0b10*/  FSEL R6, R10, R2, P0 ;  /* 0x000000020a067208 */ /* 0x000fe40000000000 */
[----:B------:R-:W-:Y:S02]  /*0b20*/  FSEL R7, R11, R3, P0 ;  /* 0x000000030b077208 */ /* 0x000fe40000000000 */
[----:B-1----:R-:W-:Y:S01]  /*0b30*/  @!P1 LEA R11, R9, R4, 0x18 ;  /* 0x00000004090b9211 */ /* 0x002fe200078ec0ff */
[----:B------:R-:W-:Y:S01]  /*0b40*/  SHFL.DOWN PT, R2, R6, 0x10, 0x1f ;  /* 0x0a001f0006027f89 */ /* 0x000fe200000e0000 */
[----:B------:R-:W-:-:S03]  /*0b50*/  ISETP.NE.AND P0, PT, R5, RZ, PT ;  /* 0x000000ff0500720c */ /* 0x000fc60003f05270 */
[----:B------:R-:W0:Y:S01]  /*0b60*/  SHFL.DOWN PT, R3, R7, 0x10, 0x1f ;  /* 0x0a001f0007037f89 */ /* 0x000e2200000e0000 */
[----:B------:R-:W-:Y:S01]  /*0b70*/  @!P1 IMAD.IADD R11, R0, 0x1, R11 ;  /* 0x00000001000b9824 */ /* 0x000fe200078e020b */
[----:B0-----:R-:W-:-:S07]  /*0b80*/  DADD R8, R2, R6 ;  /* 0x0000000002087229 */ /* 0x001fce0000000006 */
[----:B------:R1:W-:Y:S01]  /*0b90*/  @!P1 STS.64 [R11+0x10], R8 ;  /* 0x000010080b009388 */ /* 0x0003e20000000a00 */
[----:B------:R-:W-:Y:S01]  /*0ba0*/  BAR.SYNC.DEFER_BLOCKING 0x0 ;  /* 0x0000000000007b1d */ /* 0x000fe20000010000 */
[----:B------:R-:W-:-:S04]  /*0bb0*/  ISETP.GT.AND P1, PT, R12, 0xf, PT ;  /* 0x0000000f0c00780c */ /* 0x000fc80003f24270 */
[----:B------:R-:W-:Y:S02]  /*0bc0*/  FSEL R2, R6, R8, P1 ;  /* 0x0000000806027208 */ /* 0x000fe40000800000 */
[----:B------:R-:W-:Y:S01]  /*0bd0*/  FSEL R3, R7, R9, P1 ;  /* 0x0000000907037208 */ /* 0x000fe20000800000 */
[----:B------:R-:W-:Y:S06]  /*0be0*/  @P0 BRA `(.L_x_16) ;  /* 0x0000001800440947 */ /* 0x000fec0003800000 */
[----:B------:R-:W0:Y:S01]  /*0bf0*/  S2UR UR5, SR_CgaCtaId ;  /* 0x00000000000579c3 */ /* 0x000e220000008800 */
[----:B------:R-:W-:Y:S02]  /*0c00*/  UMOV UR4, 0x400 ;  /* 0x0000040000047882 */ /* 0x000fe40000000000 */
[----:B0-----:R-:W-:-:S09]  /*0c10*/  ULEA UR4, UR5, UR4, 0x18 ;  /* 0x0000000405047291 */ /* 0x001fd2000f8ec0ff */
[----:B------:R-:W0:Y:S04]  /*0c20*/  LDS.64 R4, [UR4+0x18] ;  /* 0x00001804ff047984 */ /* 0x000e280008000a00 */
[----:B-1----:R-:W1:Y:S04]  /*0c30*/  LDS.128 R8, [UR4+0x20] ;  /* 0x00002004ff087984 */ /* 0x002e680008000c00 */
[----:B------:R-:W2:Y:S01]  /*0c40*/  LDS.128 R12, [UR4+0x30] ;  /* 0x00003004ff0c7984 */ /* 0x000ea20008000c00 */
[----:B0-----:R-:W-:-:S03]  /*0c50*/  DADD R2, R2, R4 ;  /* 0x0000000002027229 */ /* 0x001fc60000000004 */
[----:B------:R-:W0:Y:S05]  /*0c60*/  LDS.128 R4, [UR4+0x40] ;  /* 0x00004004ff047984 */ /* 0x000e2a0008000c00 */
[----:B-1----:R-:W-:-:S08]  /*0c70*/  DADD R2, R2, R8 ;  /* 0x0000000002027229 */ /* 0x002fd00000000008 */
[----:B------:R-:W-:Y:S01]  /*0c80*/  DADD R2, R2, R10 ;  /* 0x0000000002027229 */ /* 0x000fe2000000000a */
[----:B------:R-:W1:Y:S07]  /*0c90*/  LDS.128 R8, [UR4+0x50] ;  /* 0x00005004ff087984 */ /* 0x000e6e0008000c00 */
[----:B--2---:R-:W-:-:S08]  /*0ca0*/  DADD R2, R2, R12 ;  /* 0x0000000002027229 */ /* 0x004fd0000000000c */
[----:B------:R-:W-:Y:S01]  /*0cb0*/  DADD R2, R2, R14 ;  /* 0x0000000002027229 */ /* 0x000fe2000000000e */
[----:B------:R-:W2:Y:S07]  /*0cc0*/  LDS.128 R12, [UR4+0x60] ;  /* 0x00006004ff0c7984 */ /* 0x000eae0008000c00 */
[----:B0-----:R-:W-:-:S08]  /*0cd0*/  DADD R2, R2, R4 ;  /* 0x0000000002027229 */ /* 0x001fd00000000004 */
[----:B------:R-:W-:Y:S01]  /*0ce0*/  DADD R2, R2, R6 ;  /* 0x0000000002027229 */ /* 0x000fe20000000006 */
[----:B------:R-:W0:Y:S07]  /*0cf0*/  LDS.128 R4, [UR4+0x70] ;  /* 0x00007004ff047984 */ /* 0x000e2e0008000c00 */
[----:B-1----:R-:W-:-:S08]  /*0d00*/  DADD R2, R2, R8 ;  /* 0x0000000002027229 */ /* 0x002fd00000000008 */
[----:B------:R-:W-:Y:S01]  /*0d10*/  DADD R2, R2, R10 ;  /* 0x0000000002027229 */ /* 0x000fe2000000000a */
[----:B------:R-:W1:Y:S07]  /*0d20*/  LDS.128 R8, [UR4+0x80] ;  /* 0x00008004ff087984 */ /* 0x000e6e0008000c00 */
[----:B--2---:R-:W-:-:S08]  /*0d30*/  DADD R2, R2, R12 ;  /* 0x0000000002027229 */ /* 0x004fd0000000000c */
[----:B------:R-:W-:-:S08]  /*0d40*/  DADD R2, R2, R14 ;  /* 0x0000000002027229 */ /* 0x000fd0000000000e */
[----:B0-----:R-:W-:-:S08]  /*0d50*/  DADD R2, R2, R4 ;  /* 0x0000000002027229 */ /* 0x001fd00000000004 */
[----:B------:R-:W-:-:S08]  /*0d60*/  DADD R2, R2, R6 ;  /* 0x0000000002027229 */ /* 0x000fd00000000006 */
[----:B-1----:R-:W-:-:S08]  /*0d70*/  DADD R2, R2, R8 ;  /* 0x0000000002027229 */ /* 0x002fd00000000008 */
[----:B------:R-:W-:Y:S01]  /*0d80*/  DADD R2, R2, R10 ;  /* 0x0000000002027229 */ /* 0x000fe2000000000a */
[----:B------:R-:W-:Y:S10]  /*0d90*/  BRA `(.L_x_16) ;  /* 0x0000001400d87947 */ /* 0x000ff40003800000 */
.L_x_15:
[----:B------:R-:W-:Y:S01]  /*0da0*/  LOP3.LUT R0, R5, 0x3e0, RZ, 0xc0, !PT ;  /* 0x000003e005007812 */ /* 0x000fe200078ec0ff */
[----:B------:R-:W0:Y:S03]  /*0db0*/  S2R R10, SR_LANEID ;  /* 0x00000000000a7919 */ /* 0x000e260000000000 */
[----:B------:R-:W-:Y:S01]  /*0dc0*/  LOP3.LUT R9, RZ, R0, RZ, 0x33, !PT ;  /* 0x00000000ff097212 */ /* 0x000fe200078e33ff */
[----:B------:R-:W-:-:S04]  /*0dd0*/  VIADD R7, R0, 0x20 ;  /* 0x0000002000077836 */ /* 0x000fc80000000000 */
[----:B------:R-:W-:Y:S01]  /*0de0*/  IMAD.IADD R9, R9, 0x1, R4 ;  /* 0x0000000109097824 */ /* 0x000fe200078e0204 */
[----:B------:R-:W-:-:S04]  /*0df0*/  ISETP.GT.AND P0, PT, R7, R4, PT ;  /* 0x000000040700720c */ /* 0x000fc80003f04270 */
[----:B------:R-:W-:-:S05]  /*0e00*/  SEL R11, R9, 0x1f, P0 ;  /* 0x0000001f090b7807 */ /* 0x000fca0000000000 */
[----:B-----5:R-:W-:Y:S04]  /*0e10*/  SHFL.DOWN PT, R6, R2, 0x1, R11 ;  /* 0x0820000002067989 */ /* 0x020fe800000e000b */
[----:B------:R-:W1:Y:S01]  /*0e20*/  SHFL.DOWN PT, R7, R3, 0x1, R11 ;  /* 0x0820000003077989 */ /* 0x000e6200000e000b */
[C---:B0-----:R-:W-:Y:S01]  /*0e30*/  ISETP.GE.AND P0, PT, R10.reuse, R11, PT ;  /* 0x0000000b0a00720c */ /* 0x041fe20003f06270 */
[C---:B------:R-:W-:Y:S01]  /*0e40*/  VIADD R0, R10.reuse, 0x2 ;  /* 0x000000020a007836 */ /* 0x040fe20000000000 */
[----:B------:R-:W-:Y:S01]  /*0e50*/  ISETP.NE.AND P1, PT, R10, RZ, PT ;  /* 0x000000ff0a00720c */ /* 0x000fe20003f25270 */
[----:B-1----:R-:W-:-:S12]  /*0e60*/  DADD R6, R6, R2 ;  /* 0x0000000006067229 */ /* 0x002fd80000000002 */
[----:B------:R-:W0:Y:S01]  /*0e70*/  @!P1 S2R R12, SR_CgaCtaId ;  /* 0x00000000000c9919 */ /* 0x000e220000008800 */
[----:B------:R-:W-:Y:S02]  /*0e80*/  FSEL R8, R6, R2, !P0 ;  /* 0x0000000206087208 */ /* 0x000fe40004000000 */
[----:B------:R-:W-:Y:S02]  /*0e90*/  FSEL R9, R7, R3, !P0 ;  /* 0x0000000307097208 */ /* 0x000fe40004000000 */
[----:B------:R-:W-:Y:S01]  /*0ea0*/  ISETP.GT.AND P0, PT, R0, R11, PT ;  /* 0x0000000b0000720c */ /* 0x000fe20003f04270 */
[----:B------:R-:W-:Y:S01]  /*0eb0*/  SHFL.DOWN PT, R6, R8, 0x2, R11 ;  /* 0x0840000008067989 */ /* 0x000fe200000e000b */
[----:B------:R-:W-:-:S03]  /*0ec0*/  VIADD R0, R10, 0x4 ;  /* 0x000000040a007836 */ /* 0x000fc60000000000 */
[----:B------:R-:W1:Y:S02]  /*0ed0*/  SHFL.DOWN PT, R7, R9, 0x2, R11 ;  /* 0x0840000009077989 */ /* 0x000e6400000e000b */
[----:B-1----:R-:W-:-:S10]  /*0ee0*/  DADD R6, R6, R8 ;  /* 0x0000000006067229 */ /* 0x002fd40000000008 */
[----:B------:R-:W-:Y:S02]  /*0ef0*/  FSEL R6, R8, R6, P0 ;  /* 0x0000000608067208 */ /* 0x000fe40000000000 */
[----:B------:R-:W-:Y:S02]  /*0f00*/  FSEL R7, R9, R7, P0 ;  /* 0x0000000709077208 */ /* 0x000fe40000000000 */
        /* <DEDUP_REMOVED lines=16> */
[----:B------:R-:W-:Y:S02]  /*1010*/  @!P1 MOV R9, 0x400 ;  /* 0x0000040000099802 */ /* 0x000fe40000000f00 */
[----:B------:R-:W-:Y:S01]  /*1020*/  @!P1 SHF.R.U32.HI R8, RZ, 0x2, R5 ;  /* 0x00000002ff089819 */ /* 0x000fe20000011605 */
[----:B------:R-:W1:Y:S01]  /*1030*/  SHFL.DOWN PT, R3, R7, 0x10, R11 ;  /* 0x0a00000007037989 */ /* 0x000e6200000e000b */
[----:B0-----:R-:W-:-:S02]  /*1040*/  @!P1 LEA R9, R12, R9, 0x18 ;  /* 0x000000090c099211 */ /* 0x001fc400078ec0ff */
[----:B------:R-:W-:-:S05]  /*1050*/  @!P1 LOP3.LUT R8, R8, 0xf8, RZ, 0xc0, !PT ;  /* 0x000000f808089812 */ /* 0x000fca00078ec0ff */
[----:B------:R-:W-:Y:S01]  /*1060*/  @!P1 IMAD.IADD R9, R8, 0x1, R9 ;  /* 0x0000000108099824 */ /* 0x000fe200078e0209 */
[----:B-1----:R-:W-:-:S10]  /*1070*/  DADD R2, R2, R6 ;  /* 0x0000000002027229 */ /* 0x002fd40000000006 */
[----:B------:R-:W-:Y:S02]  /*1080*/  FSEL R2, R6, R2, P0 ;  /* 0x0000000206027208 */ /* 0x000fe40000000000 */
[----:B------:R-:W-:Y:S02]  /*1090*/  FSEL R3, R7, R3, P0 ;  /* 0x0000000307037208 */ /* 0x000fe40000000000 */
[----:B------:R-:W-:-:S03]  /*10a0*/  ISETP.NE.AND P0, PT, R5, RZ, PT ;  /* 0x000000ff0500720c */ /* 0x000fc60003f05270 */
[----:B------:R0:W-:Y:S01]  /*10b0*/  @!P1 STS.64 [R9+0x10], R2 ;  /* 0x0000100209009388 */ /* 0x0001e20000000a00 */
[----:B------:R-:W-:Y:S09]  /*10c0*/  BAR.SYNC.DEFER_BLOCKING 0x0 ;  /* 0x0000000000007b1d */ /* 0x000ff20000010000 */
[----:B------:R-:W-:Y:S05]  /*10d0*/  @P0 BRA `(.L_x_16) ;  /* 0x0000001400080947 */ /* 0x000fea0003800000 */
[----:B------:R-:W1:Y:S01]  /*10e0*/  S2UR UR5, SR_CgaCtaId ;  /* 0x00000000000579c3 */ /* 0x000e620000008800 */
[----:B------:R-:W-:Y:S01]  /*10f0*/  UMOV UR4, 0x400 ;  /* 0x0000040000047882 */ /* 0x000fe20000000000 */
[----:B------:R-:W-:Y:S01]  /*1100*/  ISETP.GT.AND P1, PT, R4, 0x20, PT ;  /* 0x000000200400780c */ /* 0x000fe20003f24270 */
[----:B-1----:R-:W-:-:S09]  /*1110*/  ULEA UR4, UR5, UR4, 0x18 ;  /* 0x0000000405047291 */ /* 0x002fd2000f8ec0ff */
[----:B------:R-:W1:Y:S04]  /*1120*/  LDS.64 R6, [UR4+0x18] ;  /* 0x00001804ff067984 */ /* 0x000e680008000a00 */
[----:B------:R-:W2:Y:S04]  /*1130*/  LDS.128 R12, [UR4+0x20] ;  /* 0x00002004ff0c7984 */ /* 0x000ea80008000c00 */
[----:B0-----:R-:W0:Y:S01]  /*1140*/  LDS.128 R8, [UR4+0x30] ;  /* 0x00003004ff087984 */ /* 0x001e220008000c00 */
[----:B-1----:R-:W-:-:S10]  /*1150*/  DADD R6, R2, R6 ;  /* 0x0000000002067229 */ /* 0x002fd40000000006 */
[----:B------:R-:W-:Y:S02]  /*1160*/  FSEL R2, R6, R2, P1 ;  /* 0x0000000206027208 */ /* 0x000fe40000800000 */
[----:B------:R-:W-:Y:S02]  /*1170*/  FSEL R3, R7, R3, P1 ;  /* 0x0000000307037208 */ /* 0x000fe40000800000 */
[----:B------:R-:W-:-:S04]  /*1180*/  ISETP.GT.AND P1, PT, R4, 0x40, PT ;  /* 0x000000400400780c */ /* 0x000fc80003f24270 */
[----:B--2---:R-:W-:-:S10]  /*1190*/  DADD R12, R12, R2 ;  /* 0x000000000c0c7229 */ /* 0x004fd40000000002 */
[----:B------:R-:W-:Y:S02]  /*11a0*/  FSEL R2, R12, R2, P1 ;  /* 0x000000020c027208 */ /* 0x000fe40000800000 */
[----:B------:R-:W-:Y:S02]  /*11b0*/  FSEL R3, R13, R3, P1 ;  /* 0x000000030d037208 */ /* 0x000fe40000800000 */
[----:B------:R-:W-:-:S04]  /*11c0*/  ISETP.GT.AND P1, PT, R4, 0x60, PT ;  /* 0x000000600400780c */ /* 0x000fc80003f24270 */
[----:B------:R-:W-:-:S10]  /*11d0*/  DADD R14, R2, R14 ;  /* 0x00000000020e7229 */ /* 0x000fd4000000000e */
[----:B------:R-:W-:Y:S02]  /*11e0*/  FSEL R2, R14, R2, P1 ;  /* 0x000000020e027208 */ /* 0x000fe40000800000 */
[----:B------:R-:W-:Y:S02]  /*11f0*/  FSEL R3, R15, R3, P1 ;  /* 0x000000030f037208 */ /* 0x000fe40000800000 */
[----:B------:R-:W1:Y:S01]  /*1200*/  LDS.128 R12, [UR4+0x40] ;  /* 0x00004004ff0c7984 */ /* 0x000e620008000c00 */
[----:B------:R-:W-:-:S03]  /*1210*/  ISETP.GT.AND P1, PT, R4, 0x80, PT ;  /* 0x000000800400780c */ /* 0x000fc60003f24270 */
[----:B0-----:R-:W-:-:S10]  /*1220*/  DADD R8, R8, R2 ;  /* 0x0000000008087229 */ /* 0x001fd40000000002 */
[----:B------:R-:W-:Y:S02]  /*1230*/  FSEL R2, R8, R2, P1 ;  /* 0x0000000208027208 */ /* 0x000fe40000800000 */
[----:B------:R-:W-:Y:S02]  /*1240*/  FSEL R3, R9, R3, P1 ;  /* 0x0000000309037208 */ /* 0x000fe40000800000 */
[----:B------:R-:W-:-:S04]  /*1250*/  ISETP.GT.AND P1, PT, R4, 0xa0, PT ;  /* 0x000000a00400780c */ /* 0x000fc80003f24270 */
[----:B------:R-:W-:-:S10]  /*1260*/  DADD R10, R2, R10 ;  /* 0x00000000020a7229 */ /* 0x000fd4000000000a */
[----:B------:R-:W-:Y:S02]  /*1270*/  FSEL R2, R10, R2, P1 ;  /* 0x000000020a027208 */ /* 0x000fe40000800000 */
[----:B------:R-:W-:Y:S02]  /*1280*/  FSEL R3, R11, R3, P1 ;  /* 0x000000030b037208 */ /* 0x000fe40000800000 */
[----:B------:R-:W0:Y:S01]  /*1290*/  LDS.128 R8, [UR4+0x50] ;  /* 0x00005004ff087984 */ /* 0x000e220008000c00 */
[----:B------:R-:W-:-:S03]  /*12a0*/  ISETP.GT.AND P1, PT, R4, 0xc0, PT ;  /* 0x000000c00400780c */ /* 0x000fc60003f24270 */
[----:B-1----:R-:W-:-:S10]  /*12b0*/  DADD R12, R12, R2 ;  /* 0x000000000c0c7229 */ /* 0x002fd40000000002 */
        /* <DEDUP_REMOVED lines=33> */
[----:B------:R-:W-:-:S04]  /*14d0*/  ISETP.GT.AND P1, PT, R4, 0x1c0, PT ;  /* 0x000001c00400780c */ /* 0x000fc80003f24270 */
[----:B-1----:R-:W-:-:S10]  /*14e0*/  DADD R12, R12, R2 ;  /* 0x000000000c0c7229 */ /* 0x002fd40000000002 */
[----:B------:R-:W-:Y:S02]  /*14f0*/  FSEL R2, R12, R2, P1 ;  /* 0x000000020c027208 */ /* 0x000fe40000800000 */
[----:B------:R-:W-:Y:S02]  /*1500*/  FSEL R3, R13, R3, P1 ;  /* 0x000000030d037208 */ /* 0x000fe40000800000 */
[----:B------:R-:W-:-:S04]  /*1510*/  ISETP.GT.AND P1, PT, R4, 0x1e0, PT ;  /* 0x000001e00400780c */ /* 0x000fc80003f24270 */
[----:B------:R-:W-:-:S10]  /*1520*/  DADD R14, R2, R14 ;  /* 0x00000000020e7229 */ /* 0x000fd4000000000e */
[----:B------:R-:W-:Y:S02]  /*1530*/  FSEL R2, R14, R2, P1 ;  /* 0x000000020e027208 */ /* 0x000fe40000800000 */
[----:B------:R-:W-:Y:S01]  /*1540*/  FSEL R3, R15, R3, P1 ;  /* 0x000000030f037208 */ /* 0x000fe20000800000 */
[----:B------:R-:W-:Y:S06]  /*1550*/  BRA `(.L_x_16) ;  /* 0x0000000c00e87947 */ /* 0x000fec0003800000 */
.L_x_2:
[----:B------:R-:W0:Y:S01]  /*1560*/  S2R R41, SR_TID.X ;  /* 0x0000000000297919 */ /* 0x000e220000002100 */
[----:B------:R-:W1:Y:S02]  /*1570*/  LDCU.64 UR4, c[0x0][0x380] ;  /* 0x00007000ff0477ac */ /* 0x000e640008000a00 */
[----:B-1----:R-:W-:Y:S02]  /*1580*/  IMAD.U32 R2, RZ, RZ, UR4 ;  /* 0x00000004ff027e24 */ /* 0x002fe4000f8e00ff */
[----:B------:R-:W-:Y:S02]  /*1590*/  IMAD.U32 R3, RZ, RZ, UR5 ;  /* 0x00000005ff037e24 */ /* 0x000fe4000f8e00ff */
[----:B0-----:R-:W-:-:S05]  /*15a0*/  IMAD.WIDE.U32 R18, R41, 0x8, R2 ;  /* 0x0000000829127825 */ /* 0x001fca00078e0002 */
[----:B------:R-:W2:Y:S04]  /*15b0*/  LDG.E.64.CONSTANT R20, desc[UR6][R18.64] ;  /* 0x0000000612147981 */ /* 0x000ea8000c1e9b00 */
[----:B------:R-:W2:Y:S04]  /*15c0*/  LDG.E.64.CONSTANT R6, desc[UR6][R18.64+0x1000] ;  /* 0x0010000612067981 */ /* 0x000ea8000c1e9b00 */
[----:B------:R-:W3:Y:S04]  /*15d0*/  LDG.E.64.CONSTANT R8, desc[UR6][R18.64+0x2000] ;  /* 0x0020000612087981 */ /* 0x000ee8000c1e9b00 */
[----:B------:R-:W4:Y:S04]  /*15e0*/  LDG.E.64.CONSTANT R10, desc[UR6][R18.64+0x3000] ;  /* 0x00300006120a7981 */ /* 0x000f28000c1e9b00 */
[----:B------:R-:W5:Y:S04]  /*15f0*/  LDG.E.64.CONSTANT R12, desc[UR6][R18.64+0x4000] ;  /* 0x00400006120c7981 */ /* 0x000f68000c1e9b00 */
[----:B------:R-:W5:Y:S04]  /*1600*/  LDG.E.64.CONSTANT R14, desc[UR6][R18.64+0x5000] ;  /* 0x00500006120e7981 */ /* 0x000f68000c1e9b00 */
[----:B------:R-:W5:Y:S01]  /*1610*/  LDG.E.64.CONSTANT R16, desc[UR6][R18.64+0x6000] ;  /* 0x0060000612107981 */ /* 0x000f62000c1e9b00 */
[----:B------:R-:W-:Y:S01]  /*1620*/  ISETP.GE.U32.AND P0, PT, R4, 0x1c00, PT ;  /* 0x00001c000400780c */ /* 0x000fe20003f06070 */
[----:B------:R-:W-:Y:S01]  /*1630*/  UMOV UR4, 0xe00 ;  /* 0x00000e0000047882 */ /* 0x000fe20000000000 */
[----:B--2---:R-:W-:-:S08]  /*1640*/  DADD R6, R20, R6 ;  /* 0x0000000014067229 */ /* 0x004fd00000000006 */
[----:B---3--:R-:W-:-:S08]  /*1650*/  DADD R6, R8, R6 ;  /* 0x0000000008067229 */ /* 0x008fd00000000006 */
[----:B----4-:R-:W-:-:S08]  /*1660*/  DADD R6, R10, R6 ;  /* 0x000000000a067229 */ /* 0x010fd00000000006 */
[----:B-----5:R-:W-:-:S08]  /*1670*/  DADD R6, R12, R6 ;  /* 0x000000000c067229 */ /* 0x020fd00000000006 */
[----:B------:R-:W-:-:S08]  /*1680*/  DADD R6, R14, R6 ;  /* 0x000000000e067229 */ /* 0x000fd00000000006 */
[----:B------:R-:W-:Y:S01]  /*1690*/  DADD R6, R16, R6 ;  /* 0x0000000010067229 */ /* 0x000fe20000000006 */
[----:B------:R-:W-:Y:S10]  /*16a0*/  @!P0 BRA `(.L_x_17) ;  /* 0x00000000006c8947 */ /* 0x000ff40003800000 */
[----:B------:R-:W0:Y:S01]  /*16b0*/  LDC R22, c[0x0][0x390] ;  /* 0x0000e400ff167b82 */ /* 0x000e220000000800 */
[----:B------:R-:W-:Y:S01]  /*16c0*/  VIADD R23, R4, 0xfffff200 ;  /* 0xfffff20004177836 */ /* 0x000fe20000000000 */
[----:B------:R-:W-:-:S06]  /*16d0*/  UMOV UR4, 0xe00 ;  /* 0x00000e0000047882 */ /* 0x000fcc0000000000 */
[----:B------:R-:W1:Y:S02]  /*16e0*/  LDC.64 R2, c[0x0][0x380] ;  /* 0x0000e000ff027b82 */ /* 0x000e640000000a00 */
.L_x_19:
[----:B------:R-:W-:-:S04]  /*16f0*/  VIADD R9, R41, UR4 ;  /* 0x0000000429097c36 */ /* 0x000fc80008000000 */
[----:B-1----:R-:W-:-:S05]  /*1700*/  IMAD.WIDE.U32 R8, R9, 0x8, R2 ;  /* 0x0000000809087825 */ /* 0x002fca00078e0002 */
[----:B------:R-:W2:Y:S04]  /*1710*/  LDG.E.64.CONSTANT R4, desc[UR6][R8.64] ;  /* 0x0000000608047981 */ /* 0x000ea8000c1e9b00 */
[----:B------:R-:W3:Y:S04]  /*1720*/  LDG.E.64.CONSTANT R10, desc[UR6][R8.64+0x1000] ;  /* 0x00100006080a7981 */ /* 0x000ee8000c1e9b00 */
[----:B------:R-:W4:Y:S04]  /*1730*/  LDG.E.64.CONSTANT R12, desc[UR6][R8.64+0x2000] ;  /* 0x00200006080c7981 */ /* 0x000f28000c1e9b00 */
[----:B------:R-:W5:Y:S04]  /*1740*/  LDG.E.64.CONSTANT R14, desc[UR6][R8.64+0x3000] ;  /* 0x00300006080e7981 */ /* 0x000f68000c1e9b00 */
[----:B------:R-:W5:Y:S04]  /*1750*/  LDG.E.64.CONSTANT R16, desc[UR6][R8.64+0x4000] ;  /* 0x0040000608107981 */ /* 0x000f68000c1e9b00 */
[----:B------:R-:W5:Y:S04]  /*1760*/  LDG.E.64.CONSTANT R18, desc[UR6][R8.64+0x5000] ;  /* 0x0050000608127981 */ /* 0x000f68000c1e9b00 */
[----:B------:R-:W5:Y:S01]  /*1770*/  LDG.E.64.CONSTANT R20, desc[UR6][R8.64+0x6000] ;  /* 0x0060000608147981 */ /* 0x000f62000c1e9b00 */
[----:B--2---:R-:W-:-:S08]  /*1780*/  DADD R4, R4, R6 ;  /* 0x0000000004047229 */ /* 0x004fd00000000006 */
[----:B---3--:R-:W-:-:S08]  /*1790*/  DADD R4, R10, R4 ;  /* 0x000000000a047229 */ /* 0x008fd00000000004 */
[----:B----4-:R-:W-:-:S08]  /*17a0*/  DADD R4, R12, R4 ;  /* 0x000000000c047229 */ /* 0x010fd00000000004 */
[----:B-----5:R-:W-:-:S08]  /*17b0*/  DADD R4, R14, R4 ;  /* 0x000000000e047229 */ /* 0x020fd00000000004 */
[----:B------:R-:W-:Y:S01]  /*17c0*/  DADD R16, R16, R4 ;  /* 0x0000000010107229 */ /* 0x000fe20000000004 */
[----:B0-----:R-:W-:-:S04]  /*17d0*/  IMAD.MOV.U32 R4, RZ, RZ, R22 ;  /* 0x000000ffff047224 */ /* 0x001fc800078e0016 */
[----:B------:R-:W-:-:S03]  /*17e0*/  VIADD R0, R4, -UR4 ;  /* 0x8000000404007c36 */ /* 0x000fc60008000000 */
[----:B------:R-:W-:Y:S02]  /*17f0*/  DADD R16, R18, R16 ;  /* 0x0000000012107229 */ /* 0x000fe40000000010 */
[----:B------:R-:W-:-:S06]  /*1800*/  ISETP.GE.AND P0, PT, R0, 0xe00, PT ;  /* 0x00000e000000780c */ /* 0x000fcc0003f06270 */
[----:B------:R-:W-:-:S07]  /*1810*/  DADD R6, R20, R16 ;  /* 0x0000000014067229 */ /* 0x000fce0000000010 */
[----:B------:R-:W-:Y:S05]  /*1820*/  @!P0 BRA `(.L_x_18) ;  /* 0x00000008001c8947 */ /* 0x000fea0003800000 */
[----:B------:R-:W-:-:S06]  /*1830*/  UIADD3 UR4, UPT, UPT, UR4, 0xe00, URZ ;  /* 0x00000e0004047890 */ /* 0x000fcc000fffe0ff */
[----:B------:R-:W-:-:S13]  /*1840*/  ISETP.LT.AND P0, PT, R23, UR4, PT ;  /* 0x0000000417007c0c */ /* 0x000fda000bf01270 */
[----:B------:R-:W-:Y:S05]  /*1850*/  @!P0 BRA `(.L_x_19) ;  /* 0xfffffffc00a48947 */ /* 0x000fea000383ffff */
.L_x_17:
[----:B------:R-:W-:-:S13]  /*1860*/  ISETP.LE.AND P0, PT, R4, UR4, PT ;  /* 0x0000000404007c0c */ /* 0x000fda000bf03270 */
[----:B------:R-:W-:Y:S05]  /*1870*/  @P0 BRA `(.L_x_18) ;  /* 0x0000000800080947 */ /* 0x000fea0003800000 */
[----:B------:R-:W-:Y:S01]  /*1880*/  VIADD R0, R4, -UR4 ;  /* 0x8000000404007c36 */ /* 0x000fe20008000000 */
[----:B------:R-:W-:Y:S04]  /*1890*/  BSSY.RECONVERGENT B1, `(.L_x_18) ;  /* 0x0000080000017945 */ /* 0x000fe80003800200 */
[----:B------:R-:W-:-:S13]  /*18a0*/  ISETP.GE.AND P0, PT, R41, R0, PT ;  /* 0x000000002900720c */ /* 0x000fda0003f06270 */
[----:B------:R-:W-:Y:S05]  /*18b0*/  @P0 BRA `(.L_x_20) ;  /* 0x0000000400f40947 */ /* 0x000fea0003800000 */
[----:B------:R-:W-:Y:S01]  /*18c0*/  LOP3.LUT R5, RZ, R41, RZ, 0x33, !PT ;  /* 0x00000029ff057212 */ /* 0x000fe200078e33ff */
[----:B------:R-:W-:Y:S01]  /*18d0*/  BSSY.RECONVERGENT B2, `(.L_x_21) ;  /* 0x0000014000027945 */ /* 0x000fe20003800200 */
[----:B------:R-:W-:Y:S02]  /*18e0*/  IMAD.MOV.U32 R45, RZ, RZ, R41 ;  /* 0x000000ffff2d7224 */ /* 0x000fe400078e0029 */
[----:B------:R-:W-:-:S04]  /*18f0*/  IADD3 R4, PT, PT, R4, -UR4, R5 ;  /* 0x8000000404047c10 */ /* 0x000fc8000fffe005 */
[C---:B------:R-:W-:Y:S02]  /*1900*/  LOP3.LUT R5, R4.reuse, 0x600, RZ, 0xc0, !PT ;  /* 0x0000060004057812 */ /* 0x040fe400078ec0ff */
[----:B------:R-:W-:Y:S02]  /*1910*/  ISETP.GE.U32.AND P1, PT, R4, 0x600, PT ;  /* 0x000006000400780c */ /* 0x000fe40003f26070 */
[----:B------:R-:W-:-:S13]  /*1920*/  ISETP.NE.AND P0, PT, R5, 0x600, PT ;  /* 0x000006000500780c */ /* 0x000fda0003f05270 */
[----:B------:R-:W-:Y:S05]  /*1930*/  @!P0 BRA `(.L_x_22) ;  /* 0x0000000000348947 */ /* 0x000fea0003800000 */
[----:B------:R-:W-:Y:S01]  /*1940*/  LEA.HI R4, R4, 0x1, RZ, 0x17 ;  /* 0x0000000104047811 */ /* 0x000fe200078fb8ff */
[----:B------:R-:W-:Y:S02]  /*1950*/  VIADD R9, R41, UR4 ;  /* 0x0000000429097c36 */ /* 0x000fe40008000000 */
[----:B------:R-:W-:Y:S01]  /*1960*/  IMAD.MOV.U32 R45, RZ, RZ, R41 ;  /* 0x000000ffff2d7224 */ /* 0x000fe200078e0029 */
[----:B------:R-:W-:-:S05]  /*1970*/  LOP3.LUT R4, R4, 0x3, RZ, 0xc0, !PT ;  /* 0x0000000304047812 */ /* 0x000fca00078ec0ff */
[----:B------:R-:W-:-:S07]  /*1980*/  IMAD.MOV R8, RZ, RZ, -R4 ;  /* 0x000000ffff087224 */ /* 0x000fce00078e0a04 */
.L_x_23:
[----:B------:R-:W-:-:S06]  /*1990*/  IMAD.WIDE.U32 R4, R9, 0x8, R2 ;  /* 0x0000000809047825 */ /* 0x000fcc00078e0002 */
[----:B------:R-:W2:Y:S01]  /*19a0*/  LDG.E.64.CONSTANT R4, desc[UR6][R4.64] ;  /* 0x0000000604047981 */ /* 0x000ea2000c1e9b00 */
[----:B------:R-:W-:Y:S02]  /*19b0*/  VIADD R8, R8, 0x1 ;  /* 0x0000000108087836 */ /* 0x000fe40000000000 */
[----:B------:R-:W-:Y:S02]  /*19c0*/  VIADD R45, R45, 0x200 ;  /* 0x000002002d2d7836 */ /* 0x000fe40000000000 */
[----:B------:R-:W-:Y:S01]  /*19d0*/  VIADD R9, R9, 0x200 ;  /* 0x0000020009097836 */ /* 0x000fe20000000000 */
[----:B------:R-:W-:Y:S01]  /*19e0*/  ISETP.NE.AND P0, PT, R8, RZ, PT ;  /* 0x000000ff0800720c */ /* 0x000fe20003f05270 */
[----:B--2---:R-:W-:-:S12]  /*19f0*/  DADD R6, R4, R6 ;  /* 0x0000000004067229 */ /* 0x004fd80000000006 */
[----:B------:R-:W-:Y:S05]  /*1a00*/  @P0 BRA `(.L_x_23) ;  /* 0xfffffffc00e00947 */ /* 0x000fea000383ffff */
.L_x_22:
[----:B------:R-:W-:Y:S05]  /*1a10*/  BSYNC.RECONVERGENT B2 ;  /* 0x0000000000027941 */ /* 0x000fea0003800200 */
.L_x_21:
[----:B------:R-:W-:Y:S05]  /*1a20*/  @!P1 BRA `(.L_x_20) ;  /* 0x0000000400989947 */ /* 0x000fea0003800000 */
[----:B------:R-:W0:Y:S01]  /*1a30*/  LDCU.64 UR8, c[0x0][0x380] ;  /* 0x00007000ff0877ac */ /* 0x000e220008000a00 */
[----:B------:R-:W-:Y:S01]  /*1a40*/  IMAD.IADD R9, R0, 0x1, -R45 ;  /* 0x0000000100097824 */ /* 0x000fe200078e0a2d */
[C---:B------:R-:W-:Y:S01]  /*1a50*/  IADD3 R5, P0, PT, R45.reuse, UR4, RZ ;  /* 0x000000042d057c10 */ /* 0x040fe2000ff1e0ff */
[----:B------:R-:W-:Y:S01]  /*1a60*/  BSSY.RECONVERGENT B2, `(.L_x_24) ;  /* 0x0000039000027945 */ /* 0x000fe20003800200 */
[----:B------:R-:W-:Y:S02]  /*1a70*/  VIADD R43, R45, UR4 ;  /* 0x000000042d2b7c36 */ /* 0x000fe40008000000 */
[----:B------:R-:W-:Y:S01]  /*1a80*/  ISETP.GT.AND P1, PT, R9, 0x1800, PT ;  /* 0x000018000900780c */ /* 0x000fe20003f24270 */
[----:B------:R-:W-:Y:S01]  /*1a90*/  IMAD.X R8, RZ, RZ, RZ, P0 ;  /* 0x000000ffff087224 */ /* 0x000fe200000e06ff */
[----:B0-----:R-:W-:-:S04]  /*1aa0*/  LEA R4, P0, R5, UR8, 0x3 ;  /* 0x0000000805047c11 */ /* 0x001fc8000f8018ff */
[----:B------:R-:W-:Y:S02]  /*1ab0*/  LEA.HI.X R5, R5, UR9, R8, 0x3, P0 ;  /* 0x0000000905057c11 */ /* 0x000fe400080f1c08 */
[----:B------:R-:W-:-:S05]  /*1ac0*/  IADD3 R4, P0, PT, R4, 0x2000, RZ ;  /* 0x0000200004047810 */ /* 0x000fca0007f1e0ff */
[----:B------:R-:W-:Y:S01]  /*1ad0*/  IMAD.X R5, RZ, RZ, R5, P0 ;  /* 0x000000ffff057224 */ /* 0x000fe200000e0605 */
[----:B------:R-:W-:Y:S01]  /*1ae0*/  PLOP3.LUT P0, PT, PT, PT, PT, 0x80, 0x8 ;  /* 0x000000000008781c */ /* 0x000fe20003f0f070 */
[----:B------:R-:W-:-:S12]  /*1af0*/  @!P1 BRA `(.L_x_25) ;  /* 0x0000000000bc9947 */ /* 0x000fd80003800000 */
[----:B------:R-:W-:Y:S01]  /*1b00*/  PLOP3.LUT P0, PT, PT, PT, PT, 0x8, 0x80 ;  /* 0x000000000080781c */ /* 0x000fe20003f0e170 */
[----:B------:R-:W-:-:S12]  /*1b10*/  VIADD R40, R0, 0xffffe800 ;  /* 0xffffe80000287836 */ /* 0x000fd80000000000 */
.L_x_26:
[C---:B------:R-:W-:Y:S01]  /*1b20*/  IMAD.WIDE.U32 R38, R43.reuse, 0x8, R2 ;  /* 0x000000082b267825 */ /* 0x040fe200078e0002 */
[----:B------:R-:W2:Y:S04]  /*1b30*/  LDG.E.64.CONSTANT R8, desc[UR6][R4.64+-0x1000] ;  /* 0xfff0000604087981 */ /* 0x000ea8000c1e9b00 */
[----:B------:R-:W3:Y:S04]  /*1b40*/  LDG.E.64.CONSTANT R10, desc[UR6][R4.64] ;  /* 0x00000006040a7981 */ /* 0x000ee8000c1e9b00 */
[----:B------:R-:W4:Y:S01]  /*1b50*/  LDG.E.64.CONSTANT R38, desc[UR6][R38.64] ;  /* 0x0000000626267981 */ /* 0x000f22000c1e9b00 */
[----:B------:R-:W-:-:S03]  /*1b60*/  VIADD R15, R43, 0x800 ;  /* 0x000008002b0f7836 */ /* 0x000fc60000000000 */
[----:B------:R-:W5:Y:S01]  /*1b70*/  LDG.E.64.CONSTANT R12, desc[UR6][R4.64+0x1000] ;  /* 0x00100006040c7981 */ /* 0x000f62000c1e9b00 */
[----:B------:R-:W-:-:S03]  /*1b80*/  IMAD.WIDE.U32 R14, R15, 0x8, R2 ;  /* 0x000000080f0e7825 */ /* 0x000fc600078e0002 */
[----:B------:R-:W5:Y:S04]  /*1b90*/  LDG.E.64.CONSTANT R16, desc[UR6][R4.64+0x3000] ;  /* 0x0030000604107981 */ /* 0x000f68000c1e9b00 */
[----:B------:R-:W5:Y:S04]  /*1ba0*/  LDG.E.64.CONSTANT R14, desc[UR6][R14.64] ;  /* 0x000000060e0e7981 */ /* 0x000f68000c1e9b00 */
[----:B------:R-:W5:Y:S01]  /*1bb0*/  LDG.E.64.CONSTANT R18, desc[UR6][R4.64+0x4000] ;  /* 0x0040000604127981 */ /* 0x000f62000c1e9b00 */
        /* <DEDUP_REMOVED lines=11> */
[----:B------:R-:W5:Y:S04]  /*1c70*/  LDG.E.64.CONSTANT R34, desc[UR6][R4.64+0xc000] ;  /* 0x00c0000604227981 */ /* 0x000f68000c1e9b00 */
[----:B------:R0:W5:Y:S01]  /*1c80*/  LDG.E.64.CONSTANT R36, desc[UR6][R4.64+0xd000] ;  /* 0x00d0000604247981 */ /* 0x000162000c1e9b00 */
[----:B------:R-:W-:-:S05]  /*1c90*/  VIADD R45, R45, 0x2000 ;  /* 0x000020002d2d7836 */ /* 0x000fca0000000000 */
[----:B------:R-:W-:Y:S02]  /*1ca0*/  ISETP.GE.AND P1, PT, R45, R40, PT ;  /* 0x000000282d00720c */ /* 0x000fe40003f26270 */
[----:B0-----:R-:W-:Y:S01]  /*1cb0*/  IADD3 R4, P2, PT, R4, 0x10000, RZ ;  /* 0x0001000004047810 */ /* 0x001fe20007f5e0ff */
[----:B------:R-:W-:-:S04]  /*1cc0*/  VIADD R43, R43, 0x2000 ;  /* 0x000020002b2b7836 */ /* 0x000fc80000000000 */
[----:B------:R-:W-:Y:S01]  /*1cd0*/  IMAD.X R5, RZ, RZ, R5, P2 ;  /* 0x000000ffff057224 */ /* 0x000fe200010e0605 */
[----:B----4-:R-:W-:-:S08]  /*1ce0*/  DADD R38, R38, R6 ;  /* 0x0000000026267229 */ /* 0x010fd00000000006 */
[----:B--2---:R-:W-:-:S08]  /*1cf0*/  DADD R8, R38, R8 ;  /* 0x0000000026087229 */ /* 0x004fd00000000008 */
[----:B---3--:R-:W-:-:S08]  /*1d00*/  DADD R8, R8, R10 ;  /* 0x0000000008087229 */ /* 0x008fd0000000000a */
[----:B-----5:R-:W-:-:S08]  /*1d10*/  DADD R8, R8, R12 ;  /* 0x0000000008087229 */ /* 0x020fd0000000000c */
        /* <DEDUP_REMOVED lines=13> */
.L_x_25:
[----:B------:R-:W-:Y:S05]  /*1df0*/  BSYNC.RECONVERGENT B2 ;  /* 0x0000000000027941 */ /* 0x000fea0003800200 */
.L_x_24:
[----:B------:R-:W-:Y:S01]  /*1e00*/  IMAD.IADD R8, R0, 0x1, -R45 ;  /* 0x0000000100087824 */ /* 0x000fe200078e0a2d */
[----:B------:R-:W-:Y:S04]  /*1e10*/  BSSY.RECONVERGENT B2, `(.L_x_27) ;  /* 0x000001c000027945 */ /* 0x000fe80003800200 */
[----:B------:R-:W-:-:S13]  /*1e20*/  ISETP.GT.AND P1, PT, R8, 0x800, PT ;  /* 0x000008000800780c */ /* 0x000fda0003f24270 */
[----:B------:R-:W-:Y:S05]  /*1e30*/  @!P1 BRA `(.L_x_28) ;  /* 0x0000000000649947 */ /* 0x000fea0003800000 */
        /* <DEDUP_REMOVED lines=9> */
[----:B------:R-:W5:Y:S04]  /*1ed0*/  LDG.E.64.CONSTANT R22, desc[UR6][R4.64+0x4000] ;  /* 0x0040000604167981 */ /* 0x000f68000c1e9b00 */
[----:B------:R0:W5:Y:S01]  /*1ee0*/  LDG.E.64.CONSTANT R8, desc[UR6][R4.64+0x5000] ;  /* 0x0050000604087981 */ /* 0x000162000c1e9b00 */
[----:B------:R-:W-:Y:S01]  /*1ef0*/  PLOP3.LUT P0, PT, PT, PT, PT, 0x8, 0x80 ;  /* 0x000000000080781c */ /* 0x000fe20003f0e170 */
[----:B------:R-:W-:-:S02]  /*1f00*/  VIADD R45, R45, 0x1000 ;  /* 0x000010002d2d7836 */ /* 0x000fc40000000000 */
[----:B------:R-:W-:Y:S01]  /*1f10*/  VIADD R43, R43, 0x1000 ;  /* 0x000010002b2b7836 */ /* 0x000fe20000000000 */
[----:B----4-:R-:W-:-:S08]  /*1f20*/  DADD R6, R6, R10 ;  /* 0x0000000006067229 */ /* 0x010fd0000000000a */
[----:B--2---:R-:W-:-:S08]  /*1f30*/  DADD R6, R6, R12 ;  /* 0x0000000006067229 */ /* 0x004fd0000000000c */
[----:B---3--:R-:W-:-:S08]  /*1f40*/  DADD R6, R6, R14 ;  /* 0x0000000006067229 */ /* 0x008fd0000000000e */
[----:B-----5:R-:W-:-:S08]  /*1f50*/  DADD R6, R6, R16 ;  /* 0x0000000006067229 */ /* 0x020fd00000000010 */
[----:B------:R-:W-:-:S08]  /*1f60*/  DADD R6, R6, R18 ;  /* 0x0000000006067229 */ /* 0x000fd00000000012 */
[----:B------:R-:W-:Y:S01]  /*1f70*/  DADD R6, R6, R20 ;  /* 0x0000000006067229 */ /* 0x000fe20000000014 */
[----:B------:R-:W-:-:S07]  /*1f80*/  IADD3 R10, P1, PT, R4, 0x8000, RZ ;  /* 0x00008000040a7810 */ /* 0x000fce0007f3e0ff */
[----:B------:R-:W-:Y:S01]  /*1f90*/  DADD R6, R6, R22 ;  /* 0x0000000006067229 */ /* 0x000fe20000000016 */
[----:B0-----:R-:W-:Y:S02]  /*1fa0*/  IMAD.X R5, RZ, RZ, R5, P1 ;  /* 0x000000ffff057224 */ /* 0x001fe400008e0605 */
[----:B------:R-:W-:-:S05]  /*1fb0*/  IMAD.MOV.U32 R4, RZ, RZ, R10 ;  /* 0x000000ffff047224 */ /* 0x000fca00078e000a */
[----:B------:R-:W-:-:S11]  /*1fc0*/  DADD R6, R6, R8 ;  /* 0x0000000006067229 */ /* 0x000fd60000000008 */
.L_x_28:
[----:B------:R-:W-:Y:S05]  /*1fd0*/  BSYNC.RECONVERGENT B2 ;  /* 0x0000000000027941 */ /* 0x000fea0003800200 */
.L_x_27:
[----:B------:R-:W-:-:S13]  /*1fe0*/  ISETP.LT.OR P0, PT, R45, R0, P0 ;  /* 0x000000002d00720c */ /* 0x000fda0000701670 */
[----:B------:R-:W-:Y:S05]  /*1ff0*/  @!P0 BRA `(.L_x_20) ;  /* 0x0000000000248947 */ /* 0x000fea0003800000 */
[----:B------:R-:W-:Y:S01]  /*2000*/  IMAD.WIDE.U32 R2, R43, 0x8, R2 ;  /* 0x000000082b027825 */ /* 0x000fe200078e0002 */
[----:B------:R-:W2:Y:S04]  /*2010*/  LDG.E.64.CONSTANT R8, desc[UR6][R4.64+-0x1000] ;  /* 0xfff0000604087981 */ /* 0x000ea8000c1e9b00 */
[----:B------:R-:W3:Y:S04]  /*2020*/  LDG.E.64.CONSTANT R10, desc[UR6][R4.64] ;  /* 0x00000006040a7981 */ /* 0x000ee8000c1e9b00 */
[----:B------:R-:W4:Y:S04]  /*2030*/  LDG.E.64.CONSTANT R2, desc[UR6][R2.64] ;  /* 0x0000000602027981 */ /* 0x000f28000c1e9b00 */
[----:B------:R-:W5:Y:S01]  /*2040*/  LDG.E.64.CONSTANT R12, desc[UR6][R4.64+0x1000] ;  /* 0x00100006040c7981 */ /* 0x000f62000c1e9b00 */
[----:B----4-:R-:W-:-:S08]  /*2050*/  DADD R6, R6, R2 ;  /* 0x0000000006067229 */ /* 0x010fd00000000002 */
[----:B--2---:R-:W-:-:S08]  /*2060*/  DADD R6, R6, R8 ;  /* 0x0000000006067229 */ /* 0x004fd00000000008 */
[----:B---3--:R-:W-:-:S08]  /*2070*/  DADD R6, R6, R10 ;  /* 0x0000000006067229 */ /* 0x008fd0000000000a */
[----:B-----5:R-:W-:-:S11]  /*2080*/  DADD R6, R6, R12 ;  /* 0x0000000006067229 */ /* 0x020fd6000000000c */
.L_x_20:
[----:B------:R-:W-:Y:S05]  /*2090*/  BSYNC.RECONVERGENT B1 ;  /* 0x0000000000017941 */ /* 0x000fea0003800200 */
.L_x_18:
[----:B------:R-:W0:Y:S01]  /*20a0*/  S2R R0, SR_LANEID ;  /* 0x0000000000007919 */ /* 0x000e220000000000 */
[----:B------:R-:W-:Y:S04]  /*20b0*/  SHFL.DOWN PT, R2, R6, 0x1, 0x1f ;  /* 0x08201f0006027f89 */ /* 0x000fe800000e0000 */
[----:B------:R-:W1:Y:S02]  /*20c0*/  SHFL.DOWN PT, R3, R7, 0x1, 0x1f ;  /* 0x08201f0007037f89 */ /* 0x000e6400000e0000 */
[----:B-1----:R-:W-:Y:S01]  /*20d0*/  DADD R2, R2, R6 ;  /* 0x0000000002027229 */ /* 0x002fe20000000006 */
[C---:B0-----:R-:W-:Y:S02]  /*20e0*/  ISETP.GT.AND P0, PT, R0.reuse, 0x1e, PT ;  /* 0x0000001e0000780c */ /* 0x041fe40003f04270 */
[----:B------:R-:W-:-:S07]  /*20f0*/  ISETP.NE.AND P1, PT, R0, RZ, PT ;  /* 0x000000ff0000720c */ /* 0x000fce0003f25270 */
        /* <DEDUP_REMOVED lines=15> */
[----:B------:R-:W-:Y:S01]  /*21f0*/  ISETP.GT.AND P0, PT, R0, 0x17, PT ;  /* 0x000000170000780c */ /* 0x000fe20003f04270 */
[----:B------:R-:W-:Y:S01]  /*2200*/  SHFL.DOWN PT, R2, R6, 0x8, 0x1f ;  /* 0x09001f0006027f89 */ /* 0x000fe200000e0000 */
[----:B------:R-:W-:-:S03]  /*2210*/  @!P1 MOV R8, 0x400 ;  /* 0x0000040000089802 */ /* 0x000fc60000000f00 */
[----:B------:R-:W0:Y:S01]  /*2220*/  SHFL.DOWN PT, R3, R7, 0x8, 0x1f ;  /* 0x09001f0007037f89 */ /* 0x000e2200000e0000 */
[----:B-1----:R-:W-:Y:S01]  /*2230*/  @!P1 LEA R11, R11, R8, 0x18 ;  /* 0x000000080b0b9211 */ /* 0x002fe200078ec0ff */
[----:B0-----:R-:W-:-:S10]  /*2240*/  DADD R2, R2, R6 ;  /* 0x0000000002027229 */ /* 0x001fd40000000006 */
[----:B------:R-:W-:Y:S02]  /*2250*/  FSEL R4, R6, R2, P0 ;  /* 0x0000000206047208 */ /* 0x000fe40000000000 */
[----:B------:R-:W-:Y:S02]  /*2260*/  FSEL R5, R7, R3, P0 ;  /* 0x0000000307057208 */ /* 0x000fe40000000000 */
[----:B------:R-:W-:Y:S01]  /*2270*/  @!P1 SHF.R.U32.HI R6, RZ, 0x2, R41 ;  /* 0x00000002ff069819 */ /* 0x000fe20000011629 */
[----:B------:R-:W-:Y:S01]  /*2280*/  SHFL.DOWN PT, R2, R4, 0x10, 0x1f ;  /* 0x0a001f0004027f89 */ /* 0x000fe200000e0000 */
[----:B------:R-:W-:Y:S02]  /*2290*/  ISETP.NE.AND P0, PT, R41, RZ, PT ;  /* 0x000000ff2900720c */ /* 0x000fe40003f05270 */
[----:B------:R-:W-:Y:S01]  /*22a0*/  @!P1 LOP3.LUT R6, R6, 0xf8, RZ, 0xc0, !PT ;  /* 0x000000f806069812 */ /* 0x000fe200078ec0ff */
[----:B------:R-:W0:Y:S04]  /*22b0*/  SHFL.DOWN PT, R3, R5, 0x10, 0x1f ;  /* 0x0a001f0005037f89 */ /* 0x000e2800000e0000 */
[----:B------:R-:W-:Y:S01]  /*22c0*/  @!P1 IMAD.IADD R11, R6, 0x1, R11 ;  /* 0x00000001060b9824 */ /* 0x000fe200078e020b */
[----:B0-----:R-:W-:-:S07]  /*22d0*/  DADD R2, R2, R4 ;  /* 0x0000000002027229 */ /* 0x001fce0000000004 */
[----:B------:R0:W-:Y:S01]  /*22e0*/  @!P1 STS.64 [R11+0x10], R2 ;  /* 0x000010020b009388 */ /* 0x0001e20000000a00 */
[----:B------:R-:W-:Y:S01]  /*22f0*/  BAR.SYNC.DEFER_BLOCKING 0x0 ;  /* 0x0000000000007b1d */ /* 0x000fe20000010000 */
[----:B------:R-:W-:-:S04]  /*2300*/  ISETP.GT.AND P1, PT, R0, 0xf, PT ;  /* 0x0000000f0000780c */ /* 0x000fc80003f24270 */
[----:B------:R-:W-:Y:S02]  /*2310*/  FSEL R0, R4, R2, P1 ;  /* 0x0000000204007208 */ /* 0x000fe40000800000 */
[----:B------:R-:W-:-:S03]  /*2320*/  FSEL R5, R5, R3, P1 ;  /* 0x0000000305057208 */ /* 0x000fc60000800000 */
[----:B0-----:R-:W-:Y:S02]  /*2330*/  IMAD.MOV.U32 R2, RZ, RZ, R0 ;  /* 0x000000ffff027224 */ /* 0x001fe400078e0000 */
[----:B------:R-:W-:Y:S01]  /*2340*/  IMAD.MOV.U32 R3, RZ, RZ, R5 ;  /* 0x000000ffff037224 */ /* 0x000fe200078e0005 */
[----:B------:R-:W-:Y:S06]  /*2350*/  @P0 BRA `(.L_x_16) ;  /* 0x0000000000680947 */ /* 0x000fec0003800000 */
[----:B------:R-:W0:Y:S01]  /*2360*/  S2UR UR5, SR_CgaCtaId ;  /* 0x00000000000579c3 */ /* 0x000e220000008800 */
[----:B------:R-:W-:Y:S02]  /*2370*/  UMOV UR4, 0x400 ;  /* 0x0000040000047882 */ /* 0x000fe40000000000 */
[----:B0-----:R-:W-:-:S09]  /*2380*/  ULEA UR4, UR5, UR4, 0x18 ;  /* 0x0000000405047291 */ /* 0x001fd2000f8ec0ff */
[----:B------:R-:W0:Y:S04]  /*2390*/  LDS.64 R4, [UR4+0x18] ;  /* 0x00001804ff047984 */ /* 0x000e280008000a00 */
[----:B------:R-:W1:Y:S04]  /*23a0*/  LDS.128 R8, [UR4+0x20] ;  /* 0x00002004ff087984 */ /* 0x000e680008000c00 */
        /* <DEDUP_REMOVED lines=20> */
[----:B------:R-:W-:-:S11]  /*24f0*/  DADD R2, R2, R10 ;  /* 0x0000000002027229 */ /* 0x000fd6000000000a */
.L_x_16:
[----:B------:R-:W-:Y:S05]  /*2500*/  BSYNC.RECONVERGENT B0 ;  /* 0x0000000000007941 */ /* 0x000fea0003800200 */
.L_x_1:
[----:B------:R-:W-:Y:S05]  /*2510*/  @P0 EXIT ;  /* 0x000000000000094d */ /* 0x000fea0003800000 */
[----:B------:R-:W0:Y:S01]  /*2520*/  LDCU.64 UR4, c[0x0][0x398] ;  /* 0x00007300ff0477ac */ /* 0x000e220008000a00 */
[----:B------:R-:W2:Y:S01]  /*2530*/  LDC.64 R4, c[0x0][0x388] ;  /* 0x0000e200ff047b82 */ /* 0x000ea20000000a00 */
[----:B0-----:R-:W-:-:S07]  /*2540*/  DADD R2, R2, UR4 ;  /* 0x0000000402027e29 */ /* 0x001fce0008000000 */
[----:B--2---:R-:W-:Y:S01]  /*2550*/  STG.E.64 desc[UR6][R4.64], R2 ;  /* 0x0000000204007986 */ /* 0x004fe2000c101b06 */
[----:B------:R-:W-:Y:S05]  /*2560*/  EXIT ;  /* 0x000000000000794d */ /* 0x000fea0003800000 */
.L_x_29:
[----:B------:R-:W-:-:S00]  /*2570*/  BRA `(.L_x_29) ;  /* 0xfffffffc00fc7947 */ /* 0x000fc0000383ffff */
[----:B------:R-:W-:-:S00]  /*2580*/  NOP ;  /* 0x0000000000007918 */ /* 0x000fc00000000000 */
[----:B------:R-:W-:-:S00]  /*2590*/  NOP ;  /* 0x0000000000007918 */ /* 0x000fc00000000000 */
[----:B------:R-:W-:-:S00]  /*25a0*/  NOP ;  /* 0x0000000000007918 */ /* 0x000fc00000000000 */
[----:B------:R-:W-:-:S00]  /*25b0*/  NOP ;  /* 0x0000000000007918 */ /* 0x000fc00000000000 */
[----:B------:R-:W-:-:S00]  /*25c0*/  NOP ;  /* 0x0000000000007918 */ /* 0x000fc00000000000 */
[----:B------:R-:W-:-:S00]  /*25d0*/  NOP ;  /* 0x0000000000007918 */ /* 0x000fc00000000000 */
[----:B------:R-:W-:-:S00]  /*25e0*/  NOP ;  /* 0x0000000000007918 */ /* 0x000fc00000000000 */
[----:B------:R-:W-:-:S00]  /*25f0*/  NOP ;  /* 0x0000000000007918 */ /* 0x000fc00000000000 */
.L_x_184:


//--------------------- .text._ZN3cub18CUB_300001_SM_10006detail6reduce18DeviceReduceKernelINS2_10policy_hubIdyN4cuda3std3__44plusIdEEE10Policy1000EN6thrust24THRUST_300001_SM_1000_NS10device_ptrIdEEyS9_dNS7_10__identityEEEvT0_PT3_T1_NS0_13GridEvenShareISK_EET2_T4_ --------------------------
	.section	.text._ZN3cub18CUB_300001_SM_10006detail6reduce18DeviceReduceKernelINS2_10policy_hubIdyN4cuda3std3__44plusIdEEE10Policy1000EN6thrust24THRUST_300001_SM_1000_NS10device_ptrIdEEyS9_dNS7_10__identityEEEvT0_PT3_T1_NS0_13GridEvenShareISK_EET2_T4_,"ax",@progbits
	.align	128
        .global         _ZN3cub18CUB_300001_SM_10006detail6reduce18DeviceReduceKernelINS2_10policy_hubIdyN4cuda3std3__44plusIdEEE10Policy1000EN6thrust24THRUST_300001_SM_1000_NS10device_ptrIdEEyS9_dNS7_10__identityEEEvT0_PT3_T1_NS0_13GridEvenShareISK_EET2_T4_
        .type           _ZN3cub18CUB_300001_SM_10006detail6reduce18DeviceReduceKernelINS2_10policy_hubIdyN4cuda3std3__44plusIdEEE10Policy1000EN6thrust24THRUST_300001_SM_1000_NS10device_ptrIdEEyS9_dNS7_10__identityEEEvT0_PT3_T1_NS0_13GridEvenShareISK_EET2_T4_,@function
        .size           _ZN3cub18CUB_300001_SM_10006detail6reduce18DeviceReduceKernelINS2_10policy_hubIdyN4cuda3std3__44plusIdEEE10Policy1000EN6thrust24THRUST_300001_SM_1000_NS10device_ptrIdEEyS9_dNS7_10__identityEEEvT0_PT3_T1_NS0_13GridEvenShareISK_EET2_T4_,(.L_x_185 - _ZN3cub18CUB_300001_SM_10006detail6reduce18DeviceReduceKernelINS2_10policy_hubIdyN4cuda3std3__44plusIdEEE10Policy1000EN6thrust24THRUST_300001_SM_1000_NS10device_ptrIdEEyS9_dNS7_10__identityEEEvT0_PT3_T1_NS0_13GridEvenShareISK_EET2_T4_)
        .other          _ZN3cub18CUB_300001_SM_10006detail6reduce18DeviceReduceKernelINS2_10policy_hubIdyN4cuda3std3__44plusIdEEE10Policy1000EN6thrust24THRUST_300001_SM_1000_NS10device_ptrIdEEyS9_dNS7_10__identityEEEvT0_PT3_T1_NS0_13GridEvenShareISK_EET2_T4_,@"STO_CUDA_ENTRY STV_DEFAULT"
_ZN3cub18CUB_300001_SM_10006detail6reduce18DeviceReduceKernelINS2_10policy_hubIdyN4cuda3std3__44plusIdEEE10Policy1000EN6thrust24THRUST_300001_SM_1000_NS10device_ptrIdEEyS9_dNS7_10__identityEEEvT0_PT3_T1_NS0_13GridEvenShareISK_EET2_T4_:
.text._ZN3cub18CUB_300001_SM_10006detail6reduce18DeviceReduceKernelINS2_10policy_hubIdyN4cuda3std3__44plusIdEEE10Policy1000EN6thrust24THRUST_300001_SM_1000_NS10device_ptrIdEEyS9_dNS7_10__identityEEEvT0_PT3_T1_NS0_13GridEvenShareISK_EET2_T4_:
[----:B------:R-:W-:Y:S08]  /*0000*/  LDC R1, c[0x0][0x37c] ;  /* 0x0000df00ff017b82 */ /* 0x000ff00000000800 */
[----:B------:R-:W0:Y:S01]  /*0010*/  S2UR UR18, SR_CTAID.X ;  /* 0x00000000001279c3 */ /* 0x000e220000002500 */
[----:B------:R-:W1:Y:S01]  /*0020*/  LDCU.64 UR4, c[0x0][0x3b8] ;  /* 0x00007700ff0477ac */ /* 0x000e620008000a00 */
[----:B------:R-:W-:Y:S01]  /*0030*/  BSSY.RECONVERGENT B0, `(.L_x_30) ;  /* 0x0000277000007945 */ /* 0x000fe20003800200 */
[----:B------:R-:W2:Y:S01]  /*0040*/  LDCU UR11, c[0x0][0x3c0] ;  /* 0x00007800ff0b77ac */ /* 0x000ea20008000800 */
[----:B------:R-:W3:Y:S01]  /*0050*/  LDCU.64 UR16, c[0x0][0x358] ;  /* 0x00006b00ff1077ac */ /* 0x000ee20008000a00 */
[----:B-1----:R-:W-:-:S02]  /*0060*/  IMAD.U32 R12, RZ, RZ, UR4 ;  /* 0x00000004ff0c7e24 */ /* 0x002fc4000f8e00ff */
[----:B------:R-:W-:Y:S01]  /*0070*/  IMAD.U32 R3, RZ, RZ, UR5 ;  /* 0x00000005ff037e24 */ /* 0x000fe2000f8e00ff */
[----:B--2---:R-:W-:Y:S02]  /*0080*/  UIMAD UR5, UR11, 0xe00, URZ ;  /* 0x00000e000b0578a4 */ /* 0x004fe4000f8e02ff */
[----:B0-----:R-:W-:Y:S02]  /*0090*/  UIMAD UR9, UR18, 0xe00, URZ ;  /* 0x00000e00120978a4 */ /* 0x001fe4000f8e02ff */
[----:B------:R-:W-:-:S04]  /*00a0*/  USHF.R.S32.HI UR4, URZ, 0x1f, UR5 ;  /* 0x0000001fff047899 */ /* 0x000fc80008011405 */
[----:B------:R-:W-:-:S04]  /*00b0*/  IADD3 R13, P1, PT, R12, -UR9, RZ ;  /* 0x800000090c0d7c10 */ /* 0x000fc8000ff3e0ff */
[----:B------:R-:W-:Y:S02]  /*00c0*/  ISETP.GT.U32.AND P0, PT, R13, 0xdff, PT ;  /* 0x00000dff0d00780c */ /* 0x000fe40003f04070 */
[----:B------:R-:W-:-:S04]  /*00d0*/  IADD3.X R2, PT, PT, R3, -0x1, RZ, P1, !PT ;  /* 0xffffffff03027810 */ /* 0x000fc80000ffe4ff */
[----:B------:R-:W-:-:S13]  /*00e0*/  ISETP.GT.U32.AND.EX P0, PT, R2, RZ, PT, P0 ;  /* 0x000000ff0200720c */ /* 0x000fda0003f04100 */
[----:B---3--:R-:W-:Y:S05]  /*00f0*/  @P0 BRA `(.L_x_31) ;  /* 0x0000001400280947 */ /* 0x008fea0003800000 */
[----:B------:R-:W0:Y:S01]  /*0100*/  S2R R0, SR_TID.X ;  /* 0x0000000000007919 */ /* 0x000e220000002100 */
[----:B------:R-:W-:Y:S01]  /*0110*/  VIADD R3, R12, -UR9 ;  /* 0x800000090c037c36 */ /* 0x000fe20008000000 */
[----:B------:R-:W-:Y:S01]  /*0120*/  BSSY.RECONVERGENT B1, `(.L_x_32) ;  /* 0x000000a000017945 */ /* 0x000fe20003800200 */
[----:B------:R-:W-:-:S03]  /*0130*/  CS2R R8, SRZ ;  /* 0x0000000000087805 */ /* 0x000fc6000001ff00 */
[----:B0-----:R-:W-:Y:S01]  /*0140*/  ISETP.GE.AND P0, PT, R0, R3, PT ;  /* 0x000000030000720c */ /* 0x001fe20003f06270 */
[----:B------:R-:W-:-:S12]  /*0150*/  IMAD.MOV.U32 R2, RZ, RZ, R0 ;  /* 0x000000ffff027224 */ /* 0x000fd800078e0000 */
[----:B------:R-:W-:Y:S05]  /*0160*/  @P0 BRA `(.L_x_33) ;  /* 0x0000000000140947 */ /* 0x000fea0003800000 */
[----:B------:R-:W0:Y:S01]  /*0170*/  LDC.64 R8, c[0x0][0x380] ;  /* 0x0000e000ff087b82 */ /* 0x000e220000000a00 */
[----:B------:R-:W-:-:S04]  /*0180*/  VIADD R5, R0, UR9 ;  /* 0x0000000900057c36 */ /* 0x000fc80008000000 */
[----:B0-----:R-:W-:-:S06]  /*0190*/  IMAD.WIDE.U32 R8, R5, 0x8, R8 ;  /* 0x0000000805087825 */ /* 0x001fcc00078e0008 */
[----:B------:R-:W5:Y:S01]  /*01a0*/  LDG.E.64 R8, desc[UR16][R8.64] ;  /* 0x0000001008087981 */ /* 0x000f62000c1e1b00 */
[----:B------:R-:W-:-:S07]  /*01b0*/  VIADD R2, R0, 0x200 ;  /* 0x0000020000027836 */ /* 0x000fce0000000000 */
.L_x_33:
[----:B------:R-:W-:Y:S05]  /*01c0*/  BSYNC.RECONVERGENT B1 ;  /* 0x0000000000017941 */ /* 0x000fea0003800200 */
.L_x_32:
[----:B------:R-:W-:Y:S01]  /*01d0*/  ISETP.GE.AND P0, PT, R2, R3, PT ;  /* 0x000000030200720c */ /* 0x000fe20003f06270 */
[----:B------:R-:W-:-:S12]  /*01e0*/  BSSY.RECONVERGENT B1, `(.L_x_34) ;  /* 0x0000078000017945 */ /* 0x000fd80003800200 */
[----:B------:R-:W-:Y:S05]  /*01f0*/  @P0 BRA `(.L_x_35) ;  /* 0x0000000400d80947 */ /* 0x000fea0003800000 */
[----:B------:R-:W-:Y:S01]  /*0200*/  LOP3.LUT R5, RZ, R2, RZ, 0x33, !PT ;  /* 0x00000002ff057212 */ /* 0x000fe200078e33ff */
[----:B------:R-:W-:Y:S03]  /*0210*/  BSSY.RECONVERGENT B2, `(.L_x_36) ;  /* 0x0000036000027945 */ /* 0x000fe60003800200 */
[----:B------:R-:W-:-:S04]  /*0220*/  IADD3 R12, PT, PT, R12, -UR9, R5 ;  /* 0x800000090c0c7c10 */ /* 0x000fc8000fffe005 */
[C---:B------:R-:W-:Y:S02]  /*0230*/  ISETP.GE.U32.AND P1, PT, R12.reuse, 0x1e00, PT ;  /* 0x00001e000c00780c */ /* 0x040fe40003f26070 */
[----:B------:R-:W-:-:S04]  /*0240*/  LEA.HI R4, R12, 0x1, RZ, 0x17 ;  /* 0x000000010c047811 */ /* 0x000fc800078fb8ff */
[----:B------:R-:W-:-:S04]  /*0250*/  LOP3.LUT R5, R4, 0xf, RZ, 0xc0, !PT ;  /* 0x0000000f04057812 */ /* 0x000fc800078ec0ff */
[----:B------:R-:W-:-:S03]  /*0260*/  ISETP.NE.AND P0, PT, R5, RZ, PT ;  /* 0x000000ff0500720c */ /* 0x000fc60003f05270 */
[----:B------:R-:W-:Y:S10]  /*0270*/  @!P1 BRA `(.L_x_37) ;  /* 0x0000000000bc9947 */ /* 0x000ff40003800000 */
[----:B------:R-:W0:Y:S01]  /*0280*/  LDCU.64 UR4, c[0x0][0x380] ;  /* 0x00007000ff0477ac */ /* 0x000e220008000a00 */
[----:B------:R-:W-:Y:S01]  /*0290*/  IMAD.WIDE.U32 R6, R2, 0x8, RZ ;  /* 0x0000000802067825 */ /* 0x000fe200078e00ff */
[----:B------:R-:W-:-:S03]  /*02a0*/  LOP3.LUT R26, R4, 0xfffff0, RZ, 0xc0, !PT ;  /* 0x00fffff0041a7812 */ /* 0x000fc600078ec0ff */
[----:B------:R-:W-:Y:S02]  /*02b0*/  IMAD.U32 R11, RZ, RZ, UR18 ;  /* 0x00000012ff0b7e24 */ /* 0x000fe4000f8e00ff */
[----:B------:R-:W-:Y:S02]  /*02c0*/  IMAD.MOV R26, RZ, RZ, -R26 ;  /* 0x000000ffff1a7224 */ /* 0x000fe400078e0a1a */
[----:B------:R-:W-:-:S03]  /*02d0*/  IMAD.WIDE.U32 R6, R11, 0x7000, R6 ;  /* 0x000070000b067825 */ /* 0x000fc600078e0006 */
[----:B0-----:R-:W-:-:S04]  /*02e0*/  IADD3 R6, P1, PT, R6, UR4, RZ ;  /* 0x0000000406067c10 */ /* 0x001fc8000ff3e0ff */
[----:B------:R-:W-:-:S04]  /*02f0*/  IADD3 R6, P2, PT, R6, 0x8000, RZ ;  /* 0x0000800006067810 */ /* 0x000fc80007f5e0ff */
[----:B------:R-:W-:-:S09]  /*0300*/  IADD3.X R7, PT, PT, RZ, UR5, R7, P2, P1 ;  /* 0x00000005ff077c10 */ /* 0x000fd200097e2407 */
.L_x_38:
[----:B------:R-:W2:Y:S04]  /*0310*/  LDG.E.64 R10, desc[UR16][R6.64+-0x8000] ;  /* 0xff800010060a7981 */ /* 0x000ea8000c1e1b00 */
[----:B------:R-:W3:Y:S04]  /*0320*/  LDG.E.64 R12, desc[UR16][R6.64+-0x7000] ;  /* 0xff900010060c7981 */ /* 0x000ee8000c1e1b00 */
[----:B------:R-:W4:Y:S04]  /*0330*/  LDG.E.64 R14, desc[UR16][R6.64+-0x6000] ;  /* 0xffa00010060e7981 */ /* 0x000f28000c1e1b00 */
[----:B------:R-:W4:Y:S04]  /*0340*/  LDG.E.64 R16, desc[UR16][R6.64+-0x5000] ;  /* 0xffb0001006107981 */ /* 0x000f28000c1e1b00 */
[----:B------:R-:W4:Y:S04]  /*0350*/  LDG.E.64 R18, desc[UR16][R6.64+-0x4000] ;  /* 0xffc0001006127981 */ /* 0x000f28000c1e1b00 */
[----:B------:R-:W4:Y:S04]  /*0360*/  LDG.E.64 R20, desc[UR16][R6.64+-0x3000] ;  /* 0xffd0001006147981 */ /* 0x000f28000c1e1b00 */
[----:B------:R-:W4:Y:S04]  /*0370*/  LDG.E.64 R24, desc[UR16][R6.64+-0x2000] ;  /* 0xffe0001006187981 */ /* 0x000f28000c1e1b00 */
[----:B------:R-:W4:Y:S01]  /*0380*/  LDG.E.64 R22, desc[UR16][R6.64+-0x1000] ;  /* 0xfff0001006167981 */ /* 0x000f22000c1e1b00 */
[----:B--2--5:R-:W-:-:S03]  /*0390*/  DADD R10, R10, R8 ;  /* 0x000000000a0a7229 */ /* 0x024fc60000000008 */
[----:B------:R-:W2:Y:S05]  /*03a0*/  LDG.E.64 R8, desc[UR16][R6.64] ;  /* 0x0000001006087981 */ /* 0x000eaa000c1e1b00 */
[----:B---3--:R-:W-:Y:S02]  /*03b0*/  DADD R12, R10, R12 ;  /* 0x000000000a0c7229 */ /* 0x008fe4000000000c */
[----:B------:R-:W3:Y:S06]  /*03c0*/  LDG.E.64 R10, desc[UR16][R6.64+0x1000] ;  /* 0x00100010060a7981 */ /* 0x000eec000c1e1b00 */
[----:B----4-:R-:W-:-:S02]  /*03d0*/  DADD R14, R12, R14 ;  /* 0x000000000c0e7229 */ /* 0x010fc4000000000e */
[----:B------:R-:W4:Y:S06]  /*03e0*/  LDG.E.64 R12, desc[UR16][R6.64+0x2000] ;  /* 0x00200010060c7981 */ /* 0x000f2c000c1e1b00 */
[----:B------:R-:W-:Y:S02]  /*03f0*/  DADD R16, R14, R16 ;  /* 0x000000000e107229 */ /* 0x000fe40000000010 */
[----:B------:R-:W4:Y:S06]  /*0400*/  LDG.E.64 R14, desc[UR16][R6.64+0x3000] ;  /* 0x00300010060e7981 */ /* 0x000f2c000c1e1b00 */
[----:B------:R-:W-:-:S02]  /*0410*/  DADD R18, R16, R18 ;  /* 0x0000000010127229 */ /* 0x000fc40000000012 */
[----:B------:R-:W4:Y:S06]  /*0420*/  LDG.E.64 R16, desc[UR16][R6.64+0x4000] ;  /* 0x0040001006107981 */ /* 0x000f2c000c1e1b00 */
[----:B------:R-:W-:Y:S02]  /*0430*/  DADD R20, R18, R20 ;  /* 0x0000000012147229 */ /* 0x000fe40000000014 */
[----:B------:R-:W4:Y:S06]  /*0440*/  LDG.E.64 R18, desc[UR16][R6.64+0x5000] ;  /* 0x0050001006127981 */ /* 0x000f2c000c1e1b00 */
[----:B------:R-:W-:-:S02]  /*0450*/  DADD R24, R20, R24 ;  /* 0x0000000014187229 */ /* 0x000fc40000000018 */
[----:B------:R-:W4:Y:S06]  /*0460*/  LDG.E.64 R20, desc[UR16][R6.64+0x6000] ;  /* 0x0060001006147981 */ /* 0x000f2c000c1e1b00 */
[----:B------:R-:W-:Y:S02]  /*0470*/  DADD R22, R24, R22 ;  /* 0x0000000018167229 */ /* 0x000fe40000000016 */
[----:B------:R0:W4:Y:S01]  /*0480*/  LDG.E.64 R24, desc[UR16][R6.64+0x7000] ;  /* 0x0070001006187981 */ /* 0x000122000c1e1b00 */
[----:B------:R-:W-:Y:S02]  /*0490*/  VIADD R26, R26, 0x10 ;  /* 0x000000101a1a7836 */ /* 0x000fe40000000000 */
[----:B------:R-:W-:-:S03]  /*04a0*/  VIADD R2, R2, 0x2000 ;  /* 0x0000200002027836 */ /* 0x000fc60000000000 */
[----:B------:R-:W-:Y:S02]  /*04b0*/  ISETP.NE.AND P1, PT, R26, RZ, PT ;  /* 0x000000ff1a00720c */ /* 0x000fe40003f25270 */
[----:B0-----:R-:W-:-:S05]  /*04c0*/  IADD3 R6, P2, PT, R6, 0x10000, RZ ;  /* 0x0001000006067810 */ /* 0x001fca0007f5e0ff */
[----:B------:R-:W-:Y:S01]  /*04d0*/  IMAD.X R7, RZ, RZ, R7, P2 ;  /* 0x000000ffff077224 */ /* 0x000fe200010e0607 */
[----:B--2---:R-:W-:-:S08]  /*04e0*/  DADD R8, R22, R8 ;  /* 0x0000000016087229 */ /* 0x004fd00000000008 */
[----:B---3--:R-:W-:-:S08]  /*04f0*/  DADD R8, R8, R10 ;  /* 0x0000000008087229 */ /* 0x008fd0000000000a */
[----:B----4-:R-:W-:-:S08]  /*0500*/  DADD R8, R8, R12 ;  /* 0x0000000008087229 */ /* 0x010fd0000000000c */
[----:B------:R-:W-:-:S08]  /*0510*/  DADD R8, R8, R14 ;  /* 0x0000000008087229 */ /* 0x000fd0000000000e */
[----:B------:R-:W-:-:S08]  /*0520*/  DADD R8, R8, R16 ;  /* 0x0000000008087229 */ /* 0x000fd00000000010 */
[----:B------:R-:W-:-:S08]  /*0530*/  DADD R8, R8, R18 ;  /* 0x0000000008087229 */ /* 0x000fd00000000012 */
[----:B------:R-:W-:-:S08]  /*0540*/  DADD R8, R8, R20 ;  /* 0x0000000008087229 */ /* 0x000fd00000000014 */
[----:B------:R-:W-:Y:S01]  /*0550*/  DADD R8, R8, R24 ;  /* 0x0000000008087229 */ /* 0x000fe20000000018 */
[----:B------:R-:W-:Y:S10]  /*0560*/  @P1 BRA `(.L_x_38) ;  /* 0xfffffffc00681947 */ /* 0x000ff4000383ffff */
.L_x_37:
[----:B------:R-:W-:Y:S05]  /*0570*/  BSYNC.RECONVERGENT B2 ;  /* 0x0000000000027941 */ /* 0x000fea0003800200 */
.L_x_36:
[----:B------:R-:W-:Y:S05]  /*0580*/  @!P0 BRA `(.L_x_35) ;  /* 0x0000000000f48947 */ /* 0x000fea0003800000 */
[----:B------:R-:W-:Y:S01]  /*0590*/  ISETP.GE.U32.AND P1, PT, R5, 0x8, PT ;  /* 0x000000080500780c */ /* 0x000fe20003f26070 */
[----:B------:R-:W-:Y:S01]  /*05a0*/  BSSY.RECONVERGENT B2, `(.L_x_39) ;  /* 0x000001a000027945 */ /* 0x000fe20003800200 */
[----:B------:R-:W-:-:S04]  /*05b0*/  LOP3.LUT R26, R4, 0x7, RZ, 0xc0, !PT ;  /* 0x00000007041a7812 */ /* 0x000fc800078ec0ff */
[----:B------:R-:W-:-:S07]  /*05c0*/  ISETP.NE.AND P0, PT, R26, RZ, PT ;  /* 0x000000ff1a00720c */ /* 0x000fce0003f05270 */
[----:B------:R-:W-:Y:S06]  /*05d0*/  @!P1 BRA `(.L_x_40) ;  /* 0x0000000000589947 */ /* 0x000fec0003800000 */
[----:B------:R-:W0:Y:S01]  /*05e0*/  LDCU.64 UR4, c[0x0][0x380] ;  /* 0x00007000ff0477ac */ /* 0x000e220008000a00 */
[----:B------:R-:W-:-:S04]  /*05f0*/  IADD3 R5, P1, PT, R2, UR9, RZ ;  /* 0x0000000902057c10 */ /* 0x000fc8000ff3e0ff */
[----:B------:R-:W-:Y:S02]  /*0600*/  LEA.HI.X.SX32 R6, R2, RZ, 0x1, P1 ;  /* 0x000000ff02067211 */ /* 0x000fe400008f0eff */
[----:B0-----:R-:W-:-:S04]  /*0610*/  LEA R24, P1, R5, UR4, 0x3 ;  /* 0x0000000405187c11 */ /* 0x001fc8000f8218ff */
[----:B------:R-:W-:-:S05]  /*0620*/  LEA.HI.X R25, R5, UR5, R6, 0x3, P1 ;  /* 0x0000000505197c11 */ /* 0x000fca00088f1c06 */
        /* <DEDUP_REMOVED lines=17> */
.L_x_40:
[----:B------:R-:W-:Y:S05]  /*0740*/  BSYNC.RECONVERGENT B2 ;  /* 0x0000000000027941 */ /* 0x000fea0003800200 */
.L_x_39:
        /* <DEDUP_REMOVED lines=14> */
[----:B------:R-:W4:Y:S01]  /*0830*/  LDG.E.64 R14, desc[UR16][R4.64+0x3000] ;  /* 0x00300010040e7981 */ /* 0x000f22000c1e1b00 */
[----:B------:R-:W-:Y:S01]  /*0840*/  VIADD R2, R2, 0x800 ;  /* 0x0000080002027836 */ /* 0x000fe20000000000 */
[----:B--2--5:R-:W-:-:S08]  /*0850*/  DADD R6, R8, R6 ;  /* 0x0000000008067229 */ /* 0x024fd00000000006 */
[----:B---3--:R-:W-:-:S08]  /*0860*/  DADD R6, R6, R10 ;  /* 0x0000000006067229 */ /* 0x008fd0000000000a */
[----:B----4-:R-:W-:-:S08]  /*0870*/  DADD R6, R6, R12 ;  /* 0x0000000006067229 */ /* 0x010fd0000000000c */
[----:B------:R-:W-:-:S11]  /*0880*/  DADD R8, R6, R14 ;  /* 0x0000000006087229 */ /* 0x000fd6000000000e */
.L_x_42:
[----:B------:R-:W-:Y:S05]  /*0890*/  BSYNC.RECONVERGENT B2 ;  /* 0x0000000000027941 */ /* 0x000fea0003800200 */
.L_x_41:
[----:B------:R-:W-:Y:S05]  /*08a0*/  @!P0 BRA `(.L_x_35) ;  /* 0x00000000002c8947 */ /* 0x000fea0003800000 */
[----:B------:R-:W0:Y:S01]  /*08b0*/  LDC.64 R4, c[0x0][0x380] ;  /* 0x0000e000ff047b82 */ /* 0x000e220000000a00 */
[----:B------:R-:W-:Y:S02]  /*08c0*/  IMAD.U32 R7, RZ, RZ, UR18 ;  /* 0x00000012ff077e24 */ /* 0x000fe4000f8e00ff */
[----:B------:R-:W-:Y:S02]  /*08d0*/  IMAD.MOV R10, RZ, RZ, -R16 ;  /* 0x000000ffff0a7224 */ /* 0x000fe400078e0a10 */
[----:B0-----:R-:W-:-:S07]  /*08e0*/  IMAD.WIDE.U32 R4, R7, 0x7000, R4 ;  /* 0x0000700007047825 */ /* 0x001fce00078e0004 */
.L_x_43:
[----:B------:R-:W-:-:S06]  /*08f0*/  IMAD.WIDE R6, R2, 0x8, R4 ;  /* 0x0000000802067825 */ /* 0x000fcc00078e0204 */
[----:B------:R-:W2:Y:S01]  /*0900*/  LDG.E.64 R6, desc[UR16][R6.64] ;  /* 0x0000001006067981 */ /* 0x000ea2000c1e1b00 */
[----:B------:R-:W-:Y:S02]  /*0910*/  VIADD R10, R10, 0x1 ;  /* 0x000000010a0a7836 */ /* 0x000fe40000000000 */
[----:B------:R-:W-:-:S03]  /*0920*/  VIADD R2, R2, 0x200 ;  /* 0x0000020002027836 */ /* 0x000fc60000000000 */
[----:B------:R-:W-:Y:S01]  /*0930*/  ISETP.NE.AND P0, PT, R10, RZ, PT ;  /* 0x000000ff0a00720c */ /* 0x000fe20003f05270 */
[----:B--2--5:R-:W-:-:S12]  /*0940*/  DADD R8, R6, R8 ;  /* 0x0000000006087229 */ /* 0x024fd80000000008 */
[----:B------:R-:W-:Y:S05]  /*0950*/  @P0 BRA `(.L_x_43) ;  /* 0xfffffffc00e40947 */ /* 0x000fea000383ffff */
.L_x_35:
[----:B------:R-:W-:Y:S05]  /*0960*/  BSYNC.RECONVERGENT B1 ;  /* 0x0000000000017941 */ /* 0x000fea0003800200 */
.L_x_34:
        /* <DEDUP_REMOVED lines=12> */
[----:B------:R-:W-:-:S03]  /*0a30*/  @!P1 SHF.R.U32.HI R3, RZ, 0x2, R0 ;  /* 0x00000002ff039819 */ /* 0x000fc60000011600 */
[----:B------:R-:W0:Y:S01]  /*0a40*/  SHFL.DOWN PT, R5, R7, 0x2, 0x1f ;  /* 0x08401f0007057f89 */ /* 0x000e2200000e0000 */
[----:B------:R-:W-:Y:S01]  /*0a50*/  @!P1 LOP3.LUT R3, R3, 0xf8, RZ, 0xc0, !PT ;  /* 0x000000f803039812 */ /* 0x000fe200078ec0ff */
        /* <DEDUP_REMOVED lines=14> */
[----:B-1----:R-:W-:-:S05]  /*0b40*/  @!P1 LEA R10, R13, R10, 0x18 ;  /* 0x0000000a0d0a9211 */ /* 0x002fca00078ec0ff */
[----:B------:R-:W-:Y:S01]  /*0b50*/  @!P1 IMAD.IADD R3, R3, 0x1, R10 ;  /* 0x0000000103039824 */ /* 0x000fe200078e020a */
[----:B0-----:R-:W-:-:S10]  /*0b60*/  DADD R4, R4, R8 ;  /* 0x0000000004047229 */ /* 0x001fd40000000008 */
[----:B------:R-:W-:Y:S02]  /*0b70*/  FSEL R6, R8, R4, P0 ;  /* 0x0000000408067208 */ /* 0x000fe40000000000 */
[----:B------:R-:W-:Y:S02]  /*0b80*/  FSEL R7, R9, R5, P0 ;  /* 0x0000000509077208 */ /* 0x000fe40000000000 */
[----:B------:R-:W-:Y:S01]  /*0b90*/  ISETP.NE.AND P0, PT, R0, RZ, PT ;  /* 0x000000ff0000720c */ /* 0x000fe20003f05270 */
[----:B------:R-:W-:Y:S04]  /*0ba0*/  SHFL.DOWN PT, R4, R6, 0x10, 0x1f ;  /* 0x0a001f0006047f89 */ /* 0x000fe800000e0000 */
[----:B------:R-:W0:Y:S02]  /*0bb0*/  SHFL.DOWN PT, R5, R7, 0x10, 0x1f ;  /* 0x0a001f0007057f89 */ /* 0x000e2400000e0000 */
        /* <DEDUP_REMOVED lines=10> */
[----:B--2---:R-:W0:Y:S04]  /*0c60*/  LDS.64 R2, [UR4+0x18] ;  /* 0x00001804ff027984 */ /* 0x004e280008000a00 */
        /* <DEDUP_REMOVED lines=23> */
.L_x_44:
[----:B------:R-:W-:-:S05]  /*0de0*/  LOP3.LUT R2, R0, 0x3e0, RZ, 0xc0, !PT ;  /* 0x000003e000027812 */ /* 0x000fca00078ec0ff */
[----:B------:R-:W-:Y:S01]  /*0df0*/  VIADD R4, R2, 0x20 ;  /* 0x0000002002047836 */ /* 0x000fe20000000000 */
[----:B------:R-:W-:-:S04]  /*0e00*/  LOP3.LUT R2, RZ, R2, RZ, 0x33, !PT ;  /* 0x00000002ff027212 */ /* 0x000fc800078e33ff */
[----:B------:R-:W-:Y:S01]  /*0e10*/  ISETP.GT.AND P0, PT, R4, R3, PT ;  /* 0x000000030400720c */ /* 0x000fe20003f04270 */
[----:B------:R-:W-:-:S05]  /*0e20*/  IMAD.IADD R2, R3, 0x1, R2 ;  /* 0x0000000103027824 */ /* 0x000fca00078e0202 */
[----:B------:R-:W-:Y:S02]  /*0e30*/  SEL R5, R2, 0x1f, P0 ;  /* 0x0000001f02057807 */ /* 0x000fe40000000000 */
[----:B------:R-:W0:Y:S03]  /*0e40*/  S2R R2, SR_LANEID ;  /* 0x0000000000027919 */ /* 0x000e260000000000 */
[----:B-----5:R-:W-:Y:S04]  /*0e50*/  SHFL.DOWN PT, R6, R8, 0x1, R5 ;  /* 0x0820000008067989 */ /* 0x020fe800000e0005 */
[----:B------:R-:W1:Y:S02]  /*0e60*/  SHFL.DOWN PT, R7, R9, 0x1, R5 ;  /* 0x0820000009077989 */ /* 0x000e6400000e0005 */
[----:B-1----:R-:W-:Y:S01]  /*0e70*/  DADD R6, R6, R8 ;  /* 0x0000000006067229 */ /* 0x002fe20000000008 */
[C---:B0-----:R-:W-:Y:S01]  /*0e80*/  ISETP.GE.AND P0, PT, R2.reuse, R5, PT ;  /* 0x000000050200720c */ /* 0x041fe20003f06270 */
[C---:B------:R-:W-:Y:S01]  /*0e90*/  VIADD R4, R2.reuse, 0x2 ;  /* 0x0000000202047836 */ /* 0x040fe20000000000 */
[----:B------:R-:W-:-:S07]  /*0ea0*/  ISETP.NE.AND P1, PT, R2, RZ, PT ;  /* 0x000000ff0200720c */ /* 0x000fce0003f25270 */
[----:B------:R-:W-:Y:S02]  /*0eb0*/  FSEL R10, R6, R8, !P0 ;  /* 0x00000008060a7208 */ /* 0x000fe40004000000 */
[----:B------:R-:W-:Y:S02]  /*0ec0*/  FSEL R11, R7, R9, !P0 ;  /* 0x00000009070b7208 */ /* 0x000fe40004000000 */
[----:B------:R-:W-:Y:S01]  /*0ed0*/  ISETP.GT.AND P0, PT, R4, R5, PT ;  /* 0x000000050400720c */ /* 0x000fe20003f04270 */
[----:B------:R-:W-:Y:S01]  /*0ee0*/  SHFL.DOWN PT, R6, R10, 0x2, R5 ;  /* 0x084000000a067989 */ /* 0x000fe200000e0005 */
[----:B------:R-:W-:-:S03]  /*0ef0*/  VIADD R4, R2, 0x4 ;  /* 0x0000000402047836 */ /* 0x000fc60000000000 */
[----:B------:R-:W0:Y:S02]  /*0f00*/  SHFL.DOWN PT, R7, R11, 0x2, R5 ;  /* 0x084000000b077989 */ /* 0x000e2400000e0005 */
[----:B0-----:R-:W-:-:S10]  /*0f10*/  DADD R6, R6, R10 ;  /* 0x0000000006067229 */ /* 0x001fd4000000000a */
[----:B------:R-:W-:Y:S02]  /*0f20*/  FSEL R12, R10, R6, P0 ;  /* 0x000000060a0c7208 */ /* 0x000fe40000000000 */
[----:B------:R-:W-:Y:S02]  /*0f30*/  FSEL R13, R11, R7, P0 ;  /* 0x000000070b0d7208 */ /* 0x000fe40000000000 */
[----:B------:R-:W-:Y:S01]  /*0f40*/  ISETP.GT.AND P0, PT, R4, R5, PT ;  /* 0x000000050400720c */ /* 0x000fe20003f04270 */
[----:B------:R-:W-:Y:S01]  /*0f50*/  SHFL.DOWN PT, R6, R12, 0x4, R5 ;  /* 0x088000000c067989 */ /* 0x000fe200000e0005 */
[C---:B------:R-:W-:Y:S02]  /*0f60*/  VIADD R4, R2.reuse, 0x8 ;  /* 0x0000000802047836 */ /* 0x040fe40000000000 */
[----:B------:R-:W-:Y:S01]  /*0f70*/  VIADD R2, R2, 0x10 ;  /* 0x0000001002027836 */ /* 0x000fe20000000000 */
[----:B------:R-:W0:Y:S02]  /*0f80*/  SHFL.DOWN PT, R7, R13, 0x4, R5 ;  /* 0x088000000d077989 */ /* 0x000e2400000e0005 */
[----:B0-----:R-:W-:-:S10]  /*0f90*/  DADD R6, R6, R12 ;  /* 0x0000000006067229 */ /* 0x001fd4000000000c */
[----:B------:R-:W-:Y:S02]  /*0fa0*/  FSEL R8, R12, R6, P0 ;  /* 0x000000060c087208 */ /* 0x000fe40000000000 */
[----:B------:R-:W-:Y:S02]  /*0fb0*/  FSEL R9, R13, R7, P0 ;  /* 0x000000070d097208 */ /* 0x000fe40000000000 */
[----:B------:R-:W-:Y:S01]  /*0fc0*/  ISETP.GT.AND P0, PT, R4, R5, PT ;  /* 0x000000050400720c */ /* 0x000fe20003f04270 */
[----:B------:R-:W-:Y:S01]  /*0fd0*/  SHFL.DOWN PT, R6, R8, 0x8, R5 ;  /* 0x0900000008067989 */ /* 0x000fe200000e0005 */
[----:B------:R-:W-:-:S03]  /*0fe0*/  @!P1 SHF.R.U32.HI R4, RZ, 0x2, R0 ;  /* 0x00000002ff049819 */ /* 0x000fc60000011600 */
[----:B------:R-:W0:Y:S01]  /*0ff0*/  SHFL.DOWN PT, R7, R9, 0x8, R5 ;  /* 0x0900000009077989 */ /* 0x000e2200000e0005 */
[----:B------:R-:W-:Y:S01]  /*1000*/  @!P1 LOP3.LUT R4, R4, 0xf8, RZ, 0xc0, !PT ;  /* 0x000000f804049812 */ /* 0x000fe200078ec0ff */
[----:B------:R-:W1:Y:S01]  /*1010*/  @!P1 S2R R13, SR_CgaCtaId ;  /* 0x00000000000d9919 */ /* 0x000e620000008800 */
[----:B0-----:R-:W-:-:S10]  /*1020*/  DADD R6, R6, R8 ;  /* 0x0000000006067229 */ /* 0x001fd40000000008 */
[----:B------:R-:W-:Y:S02]  /*1030*/  FSEL R10, R8, R6, P0 ;  /* 0x00000006080a7208 */ /* 0x000fe40000000000 */
[----:B------:R-:W-:Y:S02]  /*1040*/  FSEL R11, R9, R7, P0 ;  /* 0x00000007090b7208 */ /* 0x000fe40000000000 */
[----:B------:R-:W-:Y:S01]  /*1050*/  @!P1 MOV R8, 0x400 ;  /* 0x0000040000089802 */ /* 0x000fe20000000f00 */
[----:B------:R-:W-:Y:S01]  /*1060*/  SHFL.DOWN PT, R6, R10, 0x10, R5 ;  /* 0x0a0000000a067989 */ /* 0x000fe200000e0005 */
[----:B------:R-:W-:Y:S02]  /*1070*/  ISETP.GT.AND P0, PT, R2, R5, PT ;  /* 0x000000050200720c */ /* 0x000fe40003f04270 */
[----:B-1----:R-:W-:Y:S01]  /*1080*/  @!P1 LEA R13, R13, R8, 0x18 ;  /* 0x000000080d0d9211 */ /* 0x002fe200078ec0ff */
[----:B------:R-:W0:Y:S04]  /*1090*/  SHFL.DOWN PT, R7, R11, 0x10, R5 ;  /* 0x0a0000000b077989 */ /* 0x000e2800000e0005 */
[----:B------:R-:W-:Y:S01]  /*10a0*/  @!P1 IMAD.IADD R13, R4, 0x1, R13 ;  /* 0x00000001040d9824 */ /* 0x000fe200078e020d */
[----:B0-----:R-:W-:-:S10]  /*10b0*/  DADD R6, R6, R10 ;  /* 0x0000000006067229 */ /* 0x001fd4000000000a */
[----:B------:R-:W-:Y:S02]  /*10c0*/  FSEL R8, R10, R6, P0 ;  /* 0x000000060a087208 */ /* 0x000fe40000000000 */
[----:B------:R-:W-:Y:S02]  /*10d0*/  FSEL R9, R11, R7, P0 ;  /* 0x000000070b097208 */ /* 0x000fe40000000000 */
[----:B------:R-:W-:-:S03]  /*10e0*/  ISETP.NE.AND P0, PT, R0, RZ, PT ;  /* 0x000000ff0000720c */ /* 0x000fc60003f05270 */
[----:B------:R1:W-:Y:S01]  /*10f0*/  @!P1 STS.64 [R13+0x10], R8 ;  /* 0x000010080d009388 */ /* 0x0003e20000000a00 */
[----:B------:R-:W-:Y:S09]  /*1100*/  BAR.SYNC.DEFER_BLOCKING 0x0 ;  /* 0x0000000000007b1d */ /* 0x000ff20000010000 */
[----:B------:R-:W-:Y:S05]  /*1110*/  @P0 BRA `(.L_x_45) ;  /* 0x0000001400a00947 */ /* 0x000fea0003800000 */
[----:B------:R-:W0:Y:S01]  /*1120*/  S2UR UR5, SR_CgaCtaId ;  /* 0x00000000000579c3 */ /* 0x000e220000008800 */
[----:B------:R-:W-:Y:S01]  /*1130*/  UMOV UR4, 0x400 ;  /* 0x0000040000047882 */ /* 0x000fe20000000000 */
[----:B------:R-:W-:Y:S01]  /*1140*/  ISETP.GT.AND P1, PT, R3, 0x20, PT ;  /* 0x000000200300780c */ /* 0x000fe20003f24270 */
[----:B0-----:R-:W-:-:S09]  /*1150*/  ULEA UR4, UR5, UR4, 0x18 ;  /* 0x0000000405047291 */ /* 0x001fd2000f8ec0ff */
[----:B------:R-:W0:Y:S04]  /*1160*/  LDS.64 R10, [UR4+0x18] ;  /* 0x00001804ff0a7984 */ /* 0x000e280008000a00 */
[----:B------:R-:W2:Y:S01]  /*1170*/  LDS.128 R4, [UR4+0x20] ;  /* 0x00002004ff047984 */ /* 0x000ea20008000c00 */
[----:B0-----:R-:W-:-:S10]  /*1180*/  DADD R10, R8, R10 ;  /* 0x00000000080a7229 */ /* 0x001fd4000000000a */
[----:B------:R-:W-:Y:S02]  /*1190*/  FSEL R12, R10, R8, P1 ;  /* 0x000000080a0c7208 */ /* 0x000fe40000800000 */
[----:B-1----:R-:W-:Y:S02]  /*11a0*/  FSEL R13, R11, R9, P1 ;  /* 0x000000090b0d7208 */ /* 0x002fe40000800000 */
[----:B------:R-:W0:Y:S01]  /*11b0*/  LDS.128 R8, [UR4+0x30] ;  /* 0x00003004ff087984 */ /* 0x000e220008000c00 */
[----:B------:R-:W-:-:S03]  /*11c0*/  ISETP.GT.AND P1, PT, R3, 0x40, PT ;  /* 0x000000400300780c */ /* 0x000fc60003f24270 */
        /* <DEDUP_REMOVED lines=61> */
.L_x_31:
[----:B------:R-:W0:Y:S01]  /*15a0*/  S2R R0, SR_TID.X ;  /* 0x0000000000007919 */ /* 0x000e220000002100 */
[----:B------:R-:W1:Y:S01]  /*15b0*/  LDC.64 R4, c[0x0][0x380] ;  /* 0x0000e000ff047b82 */ /* 0x000e620000000a00 */
[----:B0-----:R-:W-:-:S04]  /*15c0*/  VIADD R21, R0, UR9 ;  /* 0x0000000900157c36 */ /* 0x001fc80008000000 */
[----:B-1----:R-:W-:-:S05]  /*15d0*/  IMAD.WIDE.U32 R20, R21, 0x8, R4 ;  /* 0x0000000815147825 */ /* 0x002fca00078e0004 */
[----:B------:R-:W2:Y:S04]  /*15e0*/  LDG.E.64 R14, desc[UR16][R20.64] ;  /* 0x00000010140e7981 */ /* 0x000ea8000c1e1b00 */
[----:B------:R-:W2:Y:S04]  /*15f0*/  LDG.E.64 R16, desc[UR16][R20.64+0x1000] ;  /* 0x0010001014107981 */ /* 0x000ea8000c1e1b00 */
[----:B------:R-:W3:Y:S04]  /*1600*/  LDG.E.64 R18, desc[UR16][R20.64+0x2000] ;  /* 0x0020001014127981 */ /* 0x000ee8000c1e1b00 */
[----:B------:R-:W4:Y:S04]  /*1610*/  LDG.E.64 R10, desc[UR16][R20.64+0x3000] ;  /* 0x00300010140a7981 */ /* 0x000f28000c1e1b00 */
[----:B------:R-:W5:Y:S04]  /*1620*/  LDG.E.64 R6, desc[UR16][R20.64+0x4000] ;  /* 0x0040001014067981 */ /* 0x000f68000c1e1b00 */
[----:B------:R-:W5:Y:S04]  /*1630*/  LDG.E.64 R4, desc[UR16][R20.64+0x5000] ;  /* 0x0050001014047981 */ /* 0x000f68000c1e1b00 */
[----:B------:R-:W5:Y:S01]  /*1640*/  LDG.E.64 R8, desc[UR16][R20.64+0x6000] ;  /* 0x0060001014087981 */ /* 0x000f62000c1e1b00 */
[----:B------:R-:W-:-:S04]  /*1650*/  ISETP.GE.U32.AND P0, PT, R13, UR5, PT ;  /* 0x000000050d007c0c */ /* 0x000fc8000bf06070 */
[----:B------:R-:W-:Y:S01]  /*1660*/  ISETP.GE.U32.AND.EX P0, PT, R2, UR4, PT, P0 ;  /* 0x0000000402007c0c */ /* 0x000fe2000bf06100 */
[----:B--2---:R-:W-:-:S08]  /*1670*/  DADD R14, R14, R16 ;  /* 0x000000000e0e7229 */ /* 0x004fd00000000010 */
[----:B---3--:R-:W-:-:S08]  /*1680*/  DADD R14, R18, R14 ;  /* 0x00000000120e7229 */ /* 0x008fd0000000000e */
[----:B----4-:R-:W-:-:S08]  /*1690*/  DADD R10, R10, R14 ;  /* 0x000000000a0a7229 */ /* 0x010fd0000000000e */
[----:B-----5:R-:W-:-:S08]  /*16a0*/  DADD R6, R6, R10 ;  /* 0x0000000006067229 */ /* 0x020fd0000000000a */
[----:B------:R-:W-:-:S08]  /*16b0*/  DADD R4, R4, R6 ;  /* 0x0000000004047229 */ /* 0x000fd00000000006 */
[----:B------:R-:W-:Y:S01]  /*16c0*/  DADD R8, R8, R4 ;  /* 0x0000000008087229 */ /* 0x000fe20000000004 */
[----:B------:R-:W-:Y:S10]  /*16d0*/  @!P0 BRA `(.L_x_46) ;  /* 0x0000000c001c8947 */ /* 0x000ff40003800000 */
[----:B------:R-:W-:Y:S01]  /*16e0*/  UIADD3 UR7, UP0, UPT, UR5, UR9, URZ ;  /* 0x0000000905077290 */ /* 0x000fe2000ff1e0ff */
[----:B------:R-:W-:Y:S01]  /*16f0*/  IADD3 R23, P1, PT, R12, -0xe00, RZ ;  /* 0xfffff2000c177810 */ /* 0x000fe20007f3e0ff */
[----:B------:R-:W0:Y:S01]  /*1700*/  LDCU.64 UR12, c[0x0][0x380] ;  /* 0x00007000ff0c77ac */ /* 0x000e220008000a00 */
[----:B------:R-:W-:Y:S02]  /*1710*/  LOP3.LUT R5, RZ, R0, RZ, 0x33, !PT ;  /* 0x00000000ff057212 */ /* 0x000fe400078e33ff */
[----:B------:R-:W-:Y:S01]  /*1720*/  IADD3.X R22, PT, PT, R3, -0x1, RZ, P1, !PT ;  /* 0xffffffff03167810 */ /* 0x000fe20000ffe4ff */
[----:B------:R-:W-:Y:S01]  /*1730*/  UIADD3.X UR8, UPT, UPT, URZ, UR4, URZ, UP0, !UPT ;  /* 0x00000004ff087290 */ /* 0x000fe200087fe4ff */
[----:B------:R-:W-:Y:S01]  /*1740*/  ISETP.LT.U32.AND P0, PT, R23, UR7, PT ;  /* 0x0000000717007c0c */ /* 0x000fe2000bf01070 */
[----:B------:R-:W-:Y:S01]  /*1750*/  UMOV UR6, UR5 ;  /* 0x0000000500067c82 */ /* 0x000fe20008000000 */
[----:B------:R-:W-:Y:S01]  /*1760*/  IADD3 R7, P2, PT, R0, UR7, RZ ;  /* 0x0000000700077c10 */ /* 0x000fe2000ff5e0ff */
[----:B------:R-:W-:Y:S01]  /*1770*/  UMOV UR4, URZ ;  /* 0x000000ff00047c82 */ /* 0x000fe20008000000 */
[----:B------:R-:W-:Y:S01]  /*1780*/  IADD3 R5, PT, PT, R12, -UR5, R5 ;  /* 0x800000050c057c10 */ /* 0x000fe2000fffe005 */
[----:B------:R-:W-:Y:S01]  /*1790*/  IMAD.U32 R11, RZ, RZ, UR8 ;  /* 0x00000008ff0b7e24 */ /* 0x000fe2000f8e00ff */
[----:B------:R-:W-:Y:S01]  /*17a0*/  UMOV UR10, UR8 ;  /* 0x00000008000a7c82 */ /* 0x000fe20008000000 */
[----:B------:R-:W-:-:S03]  /*17b0*/  IMAD.X R0, RZ, RZ, UR8, P2 ;  /* 0x00000008ff007e24 */ /* 0x000fc600090e06ff */
[----:B------:R-:W-:Y:S02]  /*17c0*/  ISETP.GT.U32.AND.EX P0, PT, R11, R22, PT, P0 ;  /* 0x000000160b00720c */ /* 0x000fe40003f04100 */
[----:B0-----:R-:W-:-:S04]  /*17d0*/  LEA R6, P1, R7, UR12, 0x3 ;  /* 0x0000000c07067c11 */ /* 0x001fc8000f8218ff */
[----:B------:R-:W-:Y:S02]  /*17e0*/  IADD3 R6, P2, PT, R6, 0x8000, RZ ;  /* 0x0000800006067810 */ /* 0x000fe40007f5e0ff */
[----:B------:R-:W-:Y:S01]  /*17f0*/  LEA.HI.X R7, R7, UR13, R0, 0x3, P1 ;  /* 0x0000000d07077c11 */ /* 0x000fe200088f1c00 */
[----:B------:R-:W-:Y:S01]  /*1800*/  VIADD R0, R5, -UR9 ;  /* 0x8000000905007c36 */ /* 0x000fe20008000000 */
[----:B------:R-:W-:-:S03]  /*1810*/  UMOV UR9, UR7 ;  /* 0x0000000700097c82 */ /* 0x000fc60008000000 */
[----:B------:R-:W-:Y:S01]  /*1820*/  IMAD.X R7, RZ, RZ, R7, P2 ;  /* 0x000000ffff077224 */ /* 0x000fe200010e0607 */
[----:B------:R-:W-:Y:S06]  /*1830*/  @P0 BRA `(.L_x_47) ;  /* 0x0000000000b80947 */ /* 0x000fec0003800000 */
[----:B------:R-:W0:Y:S01]  /*1840*/  LDC.64 R2, c[0x0][0x3b8] ;  /* 0x0000ee00ff027b82 */ /* 0x000e220000000a00 */
[----:B------:R-:W1:Y:S01]  /*1850*/  LDCU UR11, c[0x0][0x3c0] ;  /* 0x00007800ff0b77ac */ /* 0x000e620008000800 */
[----:B------:R-:W2:Y:S01]  /*1860*/  LDCU.64 UR12, c[0x0][0x380] ;  /* 0x00007000ff0c77ac */ /* 0x000ea20008000a00 */
[----:B------:R-:W-:Y:S01]  /*1870*/  NOP ;  /* 0x0000000000007918 */ /* 0x000fe20000000000 */
.L_x_48:
[----:B------:R-:W3:Y:S02]  /*1880*/  S2R R4, SR_TID.X ;  /* 0x0000000000047919 */ /* 0x000ee40000002100 */
[----:B---3--:R-:W-:-:S05]  /*1890*/  IADD3 R4, P0, PT, R4, UR7, RZ ;  /* 0x0000000704047c10 */ /* 0x008fca000ff1e0ff */
[----:B------:R-:W-:Y:S01]  /*18a0*/  IMAD.X R5, RZ, RZ, UR8, P0 ;  /* 0x00000008ff057e24 */ /* 0x000fe200080e06ff */
[----:B--2---:R-:W-:-:S04]  /*18b0*/  LEA R24, P0, R4, UR12, 0x3 ;  /* 0x0000000c04187c11 */ /* 0x004fc8000f8018ff */
[----:B------:R-:W-:-:S05]  /*18c0*/  LEA.HI.X R25, R4, UR13, R5, 0x3, P0 ;  /* 0x0000000d04197c11 */ /* 0x000fca00080f1c05 */
[----:B------:R-:W2:Y:S04]  /*18d0*/  LDG.E.64 R12, desc[UR16][R24.64] ;  /* 0x00000010180c7981 */ /* 0x000ea8000c1e1b00 */
[----:B------:R-:W3:Y:S04]  /*18e0*/  LDG.E.64 R14, desc[UR16][R24.64+0x1000] ;  /* 0x00100010180e7981 */ /* 0x000ee8000c1e1b00 */
[----:B------:R-:W4:Y:S04]  /*18f0*/  LDG.E.64 R16, desc[UR16][R24.64+0x2000] ;  /* 0x0020001018107981 */ /* 0x000f28000c1e1b00 */
[----:B------:R-:W5:Y:S04]  /*1900*/  LDG.E.64 R18, desc[UR16][R24.64+0x3000] ;  /* 0x0030001018127981 */ /* 0x000f68000c1e1b00 */
[----:B------:R-:W5:Y:S04]  /*1910*/  LDG.E.64 R20, desc[UR16][R24.64+0x4000] ;  /* 0x0040001018147981 */ /* 0x000f68000c1e1b00 */
[----:B------:R-:W5:Y:S04]  /*1920*/  LDG.E.64 R4, desc[UR16][R24.64+0x5000] ;  /* 0x0050001018047981 */ /* 0x000f68000c1e1b00 */
[----:B------:R-:W5:Y:S01]  /*1930*/  LDG.E.64 R10, desc[UR16][R24.64+0x6000] ;  /* 0x00600010180a7981 */ /* 0x000f62000c1e1b00 */
[----:B-1----:R-:W-:-:S04]  /*1940*/  UIMAD UR14, UR11, 0xe00, URZ ;  /* 0x00000e000b0e78a4 */ /* 0x002fc8000f8e02ff */
[----:B------:R-:W-:Y:S02]  /*1950*/  USHF.R.S32.HI UR15, URZ, 0x1f, UR14 ;  /* 0x0000001fff0f7899 */ /* 0x000fe4000801140e */
[----:B------:R-:W-:-:S04]  /*1960*/  UIADD3 UR5, UP0, UPT, UR14, UR9, URZ ;  /* 0x000000090e057290 */ /* 0x000fc8000ff1e0ff */
[----:B------:R-:W-:Y:S01]  /*1970*/  UIADD3.X UR6, UPT, UPT, UR15, UR10, URZ, UP0, !UPT ;  /* 0x0000000a0f067290 */ /* 0x000fe200087fe4ff */
[----:B--2---:R-:W-:-:S08]  /*1980*/  DADD R12, R12, R8 ;  /* 0x000000000c0c7229 */ /* 0x004fd00000000008 */
[----:B---3--:R-:W-:-:S08]  /*1990*/  DADD R12, R14, R12 ;  /* 0x000000000e0c7229 */ /* 0x008fd0000000000c */
[----:B----4-:R-:W-:-:S08]  /*19a0*/  DADD R12, R16, R12 ;  /* 0x00000000100c7229 */ /* 0x010fd0000000000c */
[----:B-----5:R-:W-:-:S08]  /*19b0*/  DADD R12, R18, R12 ;  /* 0x00000000120c7229 */ /* 0x020fd0000000000c */
[----:B------:R-:W-:Y:S01]  /*19c0*/  DADD R20, R20, R12 ;  /* 0x0000000014147229 */ /* 0x000fe2000000000c */
[----:B0-----:R-:W-:-:S05]  /*19d0*/  IMAD.MOV.U32 R12, RZ, RZ, R2 ;  /* 0x000000ffff0c7224 */ /* 0x001fca00078e0002 */
[----:B------:R-:W-:Y:S02]  /*19e0*/  IADD3 R8, P1, PT, R12, -UR7, RZ ;  /* 0x800000070c087c10 */ /* 0x000fe4000ff3e0ff */
[----:B------:R-:W-:Y:S02]  /*19f0*/  DADD R4, R4, R20 ;  /* 0x0000000004047229 */ /* 0x000fe40000000014 */
[----:B------:R-:W-:Y:S02]  /*1a00*/  ISETP.GE.U32.AND P0, PT, R8, UR14, PT ;  /* 0x0000000e08007c0c */ /* 0x000fe4000bf06070 */
[----:B------:R-:W-:-:S04]  /*1a10*/  IADD3.X R8, PT, PT, R3, ~UR8, RZ, P1, !PT ;  /* 0x8000000803087c10 */ /* 0x000fc80008ffe4ff */
[----:B------:R-:W-:Y:S01]  /*1a20*/  ISETP.GE.U32.AND.EX P0, PT, R8, UR15, PT, P0 ;  /* 0x0000000f08007c0c */ /* 0x000fe2000bf06100 */
[----:B------:R-:W-:-:S12]  /*1a30*/  DADD R8, R10, R4 ;  /* 0x000000000a087229 */ /* 0x000fd80000000004 */
[----:B------:R-:W-:Y:S05]  /*1a40*/  @!P0 BRA `(.L_x_46) ;  /* 0x0000000800408947 */ /* 0x000fea0003800000 */
[----:B------:R-:W-:Y:S02]  /*1a50*/  UIADD3 UR7, UP0, UPT, UR14, UR7, URZ ;  /* 0x000000070e077290 */ /* 0x000fe4000ff1e0ff */
[----:B------:R-:W-:Y:S01]  /*1a60*/  IMAD.U32 R5, RZ, RZ, UR14 ;  /* 0x0000000eff057e24 */ /* 0x000fe2000f8e00ff */
[----:B------:R-:W-:Y:S01]  /*1a70*/  UIADD3 UR4, UPT, UPT, UR4, 0x1, URZ ;  /* 0x0000000104047890 */ /* 0x000fe2000fffe0ff */
[----:B------:R-:W-:Y:S01]  /*1a80*/  VIADD R0, R0, -UR14 ;  /* 0x8000000e00007c36 */ /* 0x000fe20008000000 */
[----:B------:R-:W-:Y:S01]  /*1a90*/  UIADD3.X UR8, UPT, UPT, UR15, UR8, URZ, UP0, !UPT ;  /* 0x000000080f087290 */ /* 0x000fe200087fe4ff */
[----:B------:R-:W-:Y:S01]  /*1aa0*/  IMAD.WIDE R6, R5, 0x8, R6 ;  /* 0x0000000805067825 */ /* 0x000fe200078e0206 */
[----:B------:R-:W-:Y:S01]  /*1ab0*/  ISETP.LT.U32.AND P0, PT, R23, UR7, PT ;  /* 0x0000000717007c0c */ /* 0x000fe2000bf01070 */
[----:B------:R-:W-:Y:S01]  /*1ac0*/  UMOV UR9, UR5 ;  /* 0x0000000500097c82 */ /* 0x000fe20008000000 */
[----:B------:R-:W-:Y:S02]  /*1ad0*/  UMOV UR10, UR6 ;  /* 0x00000006000a7c82 */ /* 0x000fe40008000000 */
[----:B------:R-:W-:-:S05]  /*1ae0*/  IMAD.U32 R11, RZ, RZ, UR8 ;  /* 0x00000008ff0b7e24 */ /* 0x000fca000f8e00ff */
[----:B------:R-:W-:-:S13]  /*1af0*/  ISETP.GT.U32.AND.EX P0, PT, R11, R22, PT, P0 ;  /* 0x000000160b00720c */ /* 0x000fda0003f04100 */
[----:B------:R-:W-:Y:S05]  /*1b00*/  @!P0 BRA `(.L_x_48) ;  /* 0xfffffffc005c8947 */ /* 0x000fea000383ffff */
[----:B------:R-:W-:-:S05]  /*1b10*/  UMOV UR6, UR14 ;  /* 0x0000000e00067c82 */ /* 0x000fca0008000000 */
.L_x_47:
[----:B------:R-:W0:Y:S01]  /*1b20*/  S2R R11, SR_TID.X ;  /* 0x00000000000b7919 */ /* 0x000e220000002100 */
[C---:B------:R-:W-:Y:S01]  /*1b30*/  VIADD R2, R12.reuse, -UR7 ;  /* 0x800000070c027c36 */ /* 0x040fe20008000000 */
[----:B------:R-:W-:Y:S01]  /*1b40*/  ISETP.LE.U32.AND P1, PT, R12, UR7, PT ;  /* 0x000000070c007c0c */ /* 0x000fe2000bf23070 */
[----:B------:R-:W-:Y:S01]  /*1b50*/  IMAD.U32 R4, RZ, RZ, UR8 ;  /* 0x00000008ff047e24 */ /* 0x000fe2000f8e00ff */
[----:B------:R-:W-:Y:S02]  /*1b60*/  BSSY.RECONVERGENT B1, `(.L_x_46) ;  /* 0x000007e000017945 */ /* 0x000fe40003800200 */
[----:B0-----:R-:W-:-:S04]  /*1b70*/  ISETP.GE.AND P0, PT, R11, R2, PT ;  /* 0x000000020b00720c */ /* 0x001fc80003f06270 */
[----:B------:R-:W-:-:S13]  /*1b80*/  ISETP.GE.U32.OR.EX P0, PT, R4, R3, P0, P1 ;  /* 0x000000030400720c */ /* 0x000fda0000706510 */
[----:B------:R-:W-:Y:S05]  /*1b90*/  @P0 BRA `(.L_x_49) ;  /* 0x0000000400e80947 */ /* 0x000fea0003800000 */
[----:B------:R-:W-:Y:S01]  /*1ba0*/  UIMAD UR5, UR18, 0xe00, URZ ;  /* 0x00000e00120578a4 */ /* 0x000fe2000f8e02ff */
[----:B------:R-:W-:Y:S01]  /*1bb0*/  LOP3.LUT R3, RZ, R11, RZ, 0x33, !PT ;  /* 0x0000000bff037212 */ /* 0x000fe200078e33ff */
[----:B------:R-:W-:Y:S01]  /*1bc0*/  UIMAD UR14, UR4, UR11, URZ ;  /* 0x0000000b040e72a4 */ /* 0x000fe2000f8e02ff */
[----:B------:R-:W-:Y:S01]  /*1bd0*/  BSSY.RECONVERGENT B2, `(.L_x_50) ;  /* 0x0000035000027945 */ /* 0x000fe20003800200 */
[----:B------:R-:W-:Y:S01]  /*1be0*/  UIADD3 UR5, UPT, UPT, UR5, UR6, URZ ;  /* 0x0000000605057290 */ /* 0x000fe2000fffe0ff */
[----:B------:R-:W-:-:S03]  /*1bf0*/  IMAD.MOV.U32 R2, RZ, RZ, R11 ;  /* 0x000000ffff027224 */ /* 0x000fc600078e000b */
[----:B------:R-:W-:Y:S02]  /*1c00*/  IMAD.U32 R5, RZ, RZ, UR14 ;  /* 0x0000000eff057e24 */ /* 0x000fe4000f8e00ff */
[----:B------:R-:W-:-:S05]  /*1c10*/  IADD3 R12, PT, PT, R12, -UR5, R3 ;  /* 0x800000050c0c7c10 */ /* 0x000fca000fffe003 */
[----:B------:R-:W-:-:S05]  /*1c20*/  IMAD R12, R5, -0xe00, R12 ;  /* 0xfffff200050c7824 */ /* 0x000fca00078e020c */
[C---:B------:R-:W-:Y:S02]  /*1c30*/  ISETP.GE.U32.AND P1, PT, R12.reuse, 0x1e00, PT ;  /* 0x00001e000c00780c */ /* 0x040fe40003f26070 */
[----:B------:R-:W-:-:S04]  /*1c40*/  LEA.HI R3, R12, 0x1, RZ, 0x17 ;  /* 0x000000010c037811 */ /* 0x000fc800078fb8ff */
[----:B------:R-:W-:-:S04]  /*1c50*/  LOP3.LUT R4, R3, 0xf, RZ, 0xc0, !PT ;  /* 0x0000000f03047812 */ /* 0x000fc800078ec0ff */
[----:B------:R-:W-:-:S03]  /*1c60*/  ISETP.NE.AND P0, PT, R4, RZ, PT ;  /* 0x000000ff0400720c */ /* 0x000fc60003f05270 */
[----:B------:R-:W-:Y:S10]  /*1c70*/  @!P1 BRA `(.L_x_51) ;  /* 0x0000000000a89947 */ /* 0x000ff40003800000 */
[----:B------:R-:W-:-:S04]  /*1c80*/  LEA.HI R2, R0, 0x1, RZ, 0x17 ;  /* 0x0000000100027811 */ /* 0x000fc800078fb8ff */
[----:B------:R-:W-:Y:S01]  /*1c90*/  LOP3.LUT R5, R2, 0xfffff0, RZ, 0xc0, !PT ;  /* 0x00fffff002057812 */ /* 0x000fe200078ec0ff */
[----:B------:R-:W-:-:S04]  /*1ca0*/  IMAD.MOV.U32 R2, RZ, RZ, R11 ;  /* 0x000000ffff027224 */ /* 0x000fc800078e000b */
[----:B------:R-:W-:-:S07]  /*1cb0*/  IMAD.MOV R5, RZ, RZ, -R5 ;  /* 0x000000ffff057224 */ /* 0x000fce00078e0a05 */
.L_x_52:
[----:B------:R-:W2:Y:S04]  /*1cc0*/  LDG.E.64 R20, desc[UR16][R6.64+-0x8000] ;  /* 0xff80001006147981 */ /* 0x000ea8000c1e1b00 */
[----:B------:R-:W3:Y:S04]  /*1cd0*/  LDG.E.64 R18, desc[UR16][R6.64+-0x7000] ;  /* 0xff90001006127981 */ /* 0x000ee8000c1e1b00 */
[----:B------:R-:W4:Y:S04]  /*1ce0*/  LDG.E.64 R16, desc[UR16][R6.64+-0x6000] ;  /* 0xffa0001006107981 */ /* 0x000f28000c1e1b00 */
[----:B------:R-:W5:Y:S04]  /*1cf0*/  LDG.E.64 R14, desc[UR16][R6.64+-0x5000] ;  /* 0xffb00010060e7981 */ /* 0x000f68000c1e1b00 */
[----:B------:R-:W5:Y:S04]  /*1d00*/  LDG.E.64 R12, desc[UR16][R6.64+-0x4000] ;  /* 0xffc00010060c7981 */ /* 0x000f68000c1e1b00 */
[----:B------:R-:W5:Y:S04]  /*1d10*/  LDG.E.64 R10, desc[UR16][R6.64+-0x3000] ;  /* 0xffd00010060a7981 */ /* 0x000f68000c1e1b00 */
[----:B------:R-:W5:Y:S04]  /*1d20*/  LDG.E.64 R24, desc[UR16][R6.64+-0x2000] ;  /* 0xffe0001006187981 */ /* 0x000f68000c1e1b00 */
[----:B------:R-:W5:Y:S01]  /*1d30*/  LDG.E.64 R22, desc[UR16][R6.64+-0x1000] ;  /* 0xfff0001006167981 */ /* 0x000f62000c1e1b00 */
[----:B--2---:R-:W-:-:S03]  /*1d40*/  DADD R20, R20, R8 ;  /* 0x0000000014147229 */ /* 0x004fc60000000008 */
[----:B------:R-:W2:Y:S05]  /*1d50*/  LDG.E.64 R8, desc[UR16][R6.64] ;  /* 0x0000001006087981 */ /* 0x000eaa000c1e1b00 */
[----:B---3--:R-:W-:Y:S02]  /*1d60*/  DADD R18, R20, R18 ;  /* 0x0000000014127229 */ /* 0x008fe40000000012 */
[----:B------:R-:W3:Y:S06]  /*1d70*/  LDG.E.64 R20, desc[UR16][R6.64+0x1000] ;  /* 0x0010001006147981 */ /* 0x000eec000c1e1b00 */
[----:B----4-:R-:W-:-:S02]  /*1d80*/  DADD R16, R18, R16 ;  /* 0x0000000012107229 */ /* 0x010fc40000000010 */
[----:B------:R-:W4:Y:S06]  /*1d90*/  LDG.E.64 R18, desc[UR16][R6.64+0x2000] ;  /* 0x0020001006127981 */ /* 0x000f2c000c1e1b00 */
[----:B-----5:R-:W-:Y:S02]  /*1da0*/  DADD R14, R16, R14 ;  /* 0x00000000100e7229 */ /* 0x020fe4000000000e */
[----:B------:R-:W5:Y:S06]  /*1db0*/  LDG.E.64 R16, desc[UR16][R6.64+0x3000] ;  /* 0x0030001006107981 */ /* 0x000f6c000c1e1b00 */
[----:B------:R-:W-:-:S02]  /*1dc0*/  DADD R12, R14, R12 ;  /* 0x000000000e0c7229 */ /* 0x000fc4000000000c */
[----:B------:R-:W5:Y:S06]  /*1dd0*/  LDG.E.64 R14, desc[UR16][R6.64+0x4000] ;  /* 0x00400010060e7981 */ /* 0x000f6c000c1e1b00 */
[----:B------:R-:W-:Y:S02]  /*1de0*/  DADD R10, R12, R10 ;  /* 0x000000000c0a7229 */ /* 0x000fe4000000000a */
[----:B------:R-:W5:Y:S06]  /*1df0*/  LDG.E.64 R12, desc[UR16][R6.64+0x5000] ;  /* 0x00500010060c7981 */ /* 0x000f6c000c1e1b00 */
[----:B------:R-:W-:-:S02]  /*1e00*/  DADD R24, R10, R24 ;  /* 0x000000000a187229 */ /* 0x000fc40000000018 */
[----:B------:R-:W5:Y:S06]  /*1e10*/  LDG.E.64 R10, desc[UR16][R6.64+0x6000] ;  /* 0x00600010060a7981 */ /* 0x000f6c000c1e1b00 */
[----:B------:R-:W-:Y:S02]  /*1e20*/  DADD R22, R24, R22 ;  /* 0x0000000018167229 */ /* 0x000fe40000000016 */
[----:B------:R0:W5:Y:S01]  /*1e30*/  LDG.E.64 R24, desc[UR16][R6.64+0x7000] ;  /* 0x0070001006187981 */ /* 0x000162000c1e1b00 */
        /* <DEDUP_REMOVED lines=8> */
[----:B-----5:R-:W-:-:S08]  /*1ec0*/  DADD R8, R8, R16 ;  /* 0x0000000008087229 */ /* 0x020fd00000000010 */
[----:B------:R-:W-:-:S08]  /*1ed0*/  DADD R8, R8, R14 ;  /* 0x0000000008087229 */ /* 0x000fd0000000000e */
[----:B------:R-:W-:-:S08]  /*1ee0*/  DADD R8, R8, R12 ;  /* 0x0000000008087229 */ /* 0x000fd0000000000c */
[----:B------:R-:W-:-:S08]  /*1ef0*/  DADD R8, R8, R10 ;  /* 0x0000000008087229 */ /* 0x000fd0000000000a */
[----:B------:R-:W-:Y:S01]  /*1f00*/  DADD R8, R8, R24 ;  /* 0x0000000008087229 */ /* 0x000fe20000000018 */
[----:B------:R-:W-:Y:S10]  /*1f10*/  @P1 BRA `(.L_x_52) ;  /* 0xfffffffc00681947 */ /* 0x000ff4000383ffff */
.L_x_51:
[----:B------:R-:W-:Y:S05]  /*1f20*/  BSYNC.RECONVERGENT B2 ;  /* 0x0000000000027941 */ /* 0x000fea0003800200 */
.L_x_50:
[----:B------:R-:W-:Y:S05]  /*1f30*/  @!P0 BRA `(.L_x_49) ;  /* 0x0000000400008947 */ /* 0x000fea0003800000 */
[----:B------:R-:W-:Y:S01]  /*1f40*/  ISETP.GE.U32.AND P1, PT, R4, 0x8, PT ;  /* 0x000000080400780c */ /* 0x000fe20003f26070 */
[----:B------:R-:W-:Y:S01]  /*1f50*/  BSSY.RECONVERGENT B2, `(.L_x_53) ;  /* 0x0000019000027945 */ /* 0x000fe20003800200 */
[----:B------:R-:W-:-:S04]  /*1f60*/  LOP3.LUT R24, R3, 0x7, RZ, 0xc0, !PT ;  /* 0x0000000703187812 */ /* 0x000fc800078ec0ff */
[----:B------:R-:W-:-:S07]  /*1f70*/  ISETP.NE.AND P0, PT, R24, RZ, PT ;  /* 0x000000ff1800720c */ /* 0x000fce0003f05270 */
[----:B------:R-:W-:Y:S06]  /*1f80*/  @!P1 BRA `(.L_x_54) ;  /* 0x0000000000549947 */ /* 0x000fec0003800000 */
[----:B------:R-:W-:-:S05]  /*1f90*/  IADD3 R4, P1, PT, R2, UR7, RZ ;  /* 0x0000000702047c10 */ /* 0x000fca000ff3e0ff */
[----:B------:R-:W-:Y:S01]  /*1fa0*/  IMAD.X R5, RZ, RZ, UR8, P1 ;  /* 0x00000008ff057e24 */ /* 0x000fe200088e06ff */
[----:B------:R-:W-:-:S04]  /*1fb0*/  LEA R20, P1, R4, UR12, 0x3 ;  /* 0x0000000c04147c11 */ /* 0x000fc8000f8218ff */
[----:B------:R-:W-:-:S05]  /*1fc0*/  LEA.HI.X R21, R4, UR13, R5, 0x3, P1 ;  /* 0x0000000d04157c11 */ /* 0x000fca00088f1c05 */
        /* <DEDUP_REMOVED lines=8> */
[----:B------:R-:W-:Y:S01]  /*2050*/  VIADD R2, R2, 0x1000 ;  /* 0x0000100002027836 */ /* 0x000fe20000000000 */
[----:B--2---:R-:W-:-:S08]  /*2060*/  DADD R22, R8, R22 ;  /* 0x0000000008167229 */ /* 0x004fd00000000016 */
[----:B---3--:R-:W-:-:S08]  /*2070*/  DADD R16, R22, R16 ;  /* 0x0000000016107229 */ /* 0x008fd00000000010 */
[----:B----4-:R-:W-:-:S08]  /*2080*/  DADD R14, R16, R14 ;  /* 0x00000000100e7229 */ /* 0x010fd0000000000e */
[----:B-----5:R-:W-:-:S08]  /*2090*/  DADD R12, R14, R12 ;  /* 0x000000000e0c7229 */ /* 0x020fd0000000000c */
[----:B------:R-:W-:-:S08]  /*20a0*/  DADD R10, R12, R10 ;  /* 0x000000000c0a7229 */ /* 0x000fd0000000000a */
[----:B------:R-:W-:-:S08]  /*20b0*/  DADD R6, R10, R6 ;  /* 0x000000000a067229 */ /* 0x000fd00000000006 */
[----:B------:R-:W-:-:S08]  /*20c0*/  DADD R4, R6, R4 ;  /* 0x0000000006047229 */ /* 0x000fd00000000004 */
[----:B------:R-:W-:-:S11]  /*20d0*/  DADD R8, R4, R18 ;  /* 0x0000000004087229 */ /* 0x000fd60000000012 */
.L_x_54:
[----:B------:R-:W-:Y:S05]  /*20e0*/  BSYNC.RECONVERGENT B2 ;  /* 0x0000000000027941 */ /* 0x000fea0003800200 */
.L_x_53:
[----:B------:R-:W-:Y:S05]  /*20f0*/  @!P0 BRA `(.L_x_49) ;  /* 0x0000000000908947 */ /* 0x000fea0003800000 */
[----:B------:R-:W-:Y:S01]  /*2100*/  ISETP.GE.U32.AND P1, PT, R24, 0x4, PT ;  /* 0x000000041800780c */ /* 0x000fe20003f26070 */
[----:B------:R-:W-:Y:S01]  /*2110*/  BSSY.RECONVERGENT B2, `(.L_x_55) ;  /* 0x0000010000027945 */ /* 0x000fe20003800200 */
[----:B------:R-:W-:-:S11]  /*2120*/  LOP3.LUT P0, RZ, R3, 0x3, RZ, 0xc0, !PT ;  /* 0x0000000303ff7812 */ /* 0x000fd6000780c0ff */
[----:B------:R-:W-:Y:S05]  /*2130*/  @!P1 BRA `(.L_x_56) ;  /* 0x0000000000349947 */ /* 0x000fea0003800000 */
[----:B------:R-:W-:-:S05]  /*2140*/  IADD3 R3, P1, PT, R2, UR7, RZ ;  /* 0x0000000702037c10 */ /* 0x000fca000ff3e0ff */
[----:B------:R-:W-:Y:S01]  /*2150*/  IMAD.X R6, RZ, RZ, UR8, P1 ;  /* 0x00000008ff067e24 */ /* 0x000fe200088e06ff */
[----:B------:R-:W-:-:S04]  /*2160*/  LEA R4, P1, R3, UR12, 0x3 ;  /* 0x0000000c03047c11 */ /* 0x000fc8000f8218ff */
[----:B------:R-:W-:-:S05]  /*2170*/  LEA.HI.X R5, R3, UR13, R6, 0x3, P1 ;  /* 0x0000000d03057c11 */ /* 0x000fca00088f1c06 */
[----:B------:R-:W2:Y:S04]  /*2180*/  LDG.E.64 R6, desc[UR16][R4.64] ;  /* 0x0000001004067981 */ /* 0x000ea8000c1e1b00 */
[----:B------:R-:W3:Y:S04]  /*2190*/  LDG.E.64 R10, desc[UR16][R4.64+0x1000] ;  /* 0x00100010040a7981 */ /* 0x000ee8000c1e1b00 */
[----:B------:R-:W4:Y:S04]  /*21a0*/  LDG.E.64 R12, desc[UR16][R4.64+0x2000] ;  /* 0x00200010040c7981 */ /* 0x000f28000c1e1b00 */
[----:B------:R-:W5:Y:S01]  /*21b0*/  LDG.E.64 R14, desc[UR16][R4.64+0x3000] ;  /* 0x00300010040e7981 */ /* 0x000f62000c1e1b00 */
[----:B------:R-:W-:Y:S01]  /*21c0*/  VIADD R2, R2, 0x800 ;  /* 0x0000080002027836 */ /* 0x000fe20000000000 */
[----:B--2---:R-:W-:-:S08]  /*21d0*/  DADD R6, R8, R6 ;  /* 0x0000000008067229 */ /* 0x004fd00000000006 */
[----:B---3--:R-:W-:-:S08]  /*21e0*/  DADD R6, R6, R10 ;  /* 0x0000000006067229 */ /* 0x008fd0000000000a */
[----:B----4-:R-:W-:-:S08]  /*21f0*/  DADD R6, R6, R12 ;  /* 0x0000000006067229 */ /* 0x010fd0000000000c */
[----:B-----5:R-:W-:-:S11]  /*2200*/  DADD R8, R6, R14 ;  /* 0x0000000006087229 */ /* 0x020fd6000000000e */
.L_x_56:
[----:B------:R-:W-:Y:S05]  /*2210*/  BSYNC.RECONVERGENT B2 ;  /* 0x0000000000027941 */ /* 0x000fea0003800200 */
.L_x_55:
[----:B------:R-:W-:Y:S05]  /*2220*/  @!P0 BRA `(.L_x_49) ;  /* 0x0000000000448947 */ /* 0x000fea0003800000 */
[----:B------:R-:W-:Y:S02]  /*2230*/  LOP3.LUT R0, R0, 0xffff, RZ, 0xc0, !PT ;  /* 0x0000ffff00007812 */ /* 0x000fe400078ec0ff */
[----:B------:R-:W-:Y:S02]  /*2240*/  IADD3 R2, P0, PT, R2, UR9, RZ ;  /* 0x0000000902027c10 */ /* 0x000fe4000ff1e0ff */
[----:B------:R-:W-:Y:S02]  /*2250*/  LEA.HI R0, R0, 0x1, RZ, 0x17 ;  /* 0x0000000100007811 */ /* 0x000fe400078fb8ff */
[----:B------:R-:W-:Y:S01]  /*2260*/  LEA R4, P1, R2, UR12, 0x3 ;  /* 0x0000000c02047c11 */ /* 0x000fe2000f8218ff */
[----:B------:R-:W-:Y:S01]  /*2270*/  IMAD.X R5, RZ, RZ, UR10, P0 ;  /* 0x0000000aff057e24 */ /* 0x000fe200080e06ff */
[----:B------:R-:W-:-:S04]  /*2280*/  LOP3.LUT R0, R0, 0x3, RZ, 0xc0, !PT ;  /* 0x0000000300007812 */ /* 0x000fc800078ec0ff */
[----:B------:R-:W-:Y:S01]  /*2290*/  LEA.HI.X R5, R2, UR13, R5, 0x3, P1 ;  /* 0x0000000d02057c11 */ /* 0x000fe200088f1c05 */
[----:B------:R-:W-:-:S07]  /*22a0*/  IMAD.MOV R0, RZ, RZ, -R0 ;  /* 0x000000ffff007224 */ /* 0x000fce00078e0a00 */
.L_x_57:
[----:B------:R-:W-:Y:S02]  /*22b0*/  IMAD.MOV.U32 R2, RZ, RZ, R4 ;  /* 0x000000ffff027224 */ /* 0x000fe400078e0004 */
[----:B------:R-:W-:-:S06]  /*22c0*/  IMAD.MOV.U32 R3, RZ, RZ, R5 ;  /* 0x000000ffff037224 */ /* 0x000fcc00078e0005 */
[----:B------:R-:W2:Y:S01]  /*22d0*/  LDG.E.64 R2, desc[UR16][R2.64] ;  /* 0x0000001002027981 */ /* 0x000ea2000c1e1b00 */
[----:B------:R-:W-:Y:S01]  /*22e0*/  VIADD R0, R0, 0x1 ;  /* 0x0000000100007836 */ /* 0x000fe20000000000 */
[----:B------:R-:W-:-:S04]  /*22f0*/  IADD3 R4, P1, PT, R4, 0x1000, RZ ;  /* 0x0000100004047810 */ /* 0x000fc80007f3e0ff */
[----:B------:R-:W-:Y:S01]  /*2300*/  ISETP.NE.AND P0, PT, R0, RZ, PT ;  /* 0x000000ff0000720c */ /* 0x000fe20003f05270 */
[----:B------:R-:W-:Y:S01]  /*2310*/  IMAD.X R5, RZ, RZ, R5, P1 ;  /* 0x000000ffff057224 */ /* 0x000fe200008e0605 */
[----:B--2---:R-:W-:-:S11]  /*2320*/  DADD R8, R2, R8 ;  /* 0x0000000002087229 */ /* 0x004fd60000000008 */
[----:B------:R-:W-:Y:S05]  /*2330*/  @P0 BRA `(.L_x_57) ;  /* 0xfffffffc00dc0947 */ /* 0x000fea000383ffff */
.L_x_49:
[----:B------:R-:W-:Y:S05]  /*2340*/  BSYNC.RECONVERGENT B1 ;  /* 0x0000000000017941 */ /* 0x000fea0003800200 */
.L_x_46:
[----:B------:R-:W0:Y:S01]  /*2350*/  S2R R0, SR_LANEID ;  /* 0x0000000000007919 */ /* 0x000e220000000000 */
[----:B------:R-:W-:Y:S04]  /*2360*/  SHFL.DOWN PT, R2, R8, 0x1, 0x1f ;  /* 0x08201f0008027f89 */ /* 0x000fe800000e0000 */
[----:B------:R-:W1:Y:S01]  /*2370*/  SHFL.DOWN PT, R3, R9, 0x1, 0x1f ;  /* 0x08201f0009037f89 */ /* 0x000e6200000e0000 */
[----:B------:R-:W2:Y:S01]  /*2380*/  S2R R11, SR_TID.X ;  /* 0x00000000000b7919 */ /* 0x000ea20000002100 */
        /* <DEDUP_REMOVED lines=20> */
[----:B------:R-:W-:Y:S02]  /*24d0*/  @!P1 MOV R7, 0x400 ;  /* 0x0000040000079802 */ /* 0x000fe40000000f00 */
[----:B--2---:R-:W-:Y:S01]  /*24e0*/  @!P1 SHF.R.U32.HI R6, RZ, 0x2, R11 ;  /* 0x00000002ff069819 */ /* 0x004fe2000001160b */
[----:B------:R-:W0:Y:S01]  /*24f0*/  SHFL.DOWN PT, R3, R9, 0x8, 0x1f ;  /* 0x09001f0009037f89 */ /* 0x000e2200000e0000 */
[----:B-1----:R-:W-:-:S02]  /*2500*/  @!P1 LEA R7, R10, R7, 0x18 ;  /* 0x000000070a079211 */ /* 0x002fc400078ec0ff */
[----:B------:R-:W-:-:S05]  /*2510*/  @!P1 LOP3.LUT R6, R6, 0xf8, RZ, 0xc0, !PT ;  /* 0x000000f806069812 */ /* 0x000fca00078ec0ff */
        /* <DEDUP_REMOVED lines=14> */
[----:B------:R-:W1:Y:S01]  /*2600*/  S2UR UR5, SR_CgaCtaId ;  /* 0x00000000000579c3 */ /* 0x000e620000008800 */
[----:B------:R-:W-:Y:S02]  /*2610*/  UMOV UR4, 0x400 ;  /* 0x0000040000047882 */ /* 0x000fe40000000000 */
[----:B-1----:R-:W-:-:S09]  /*2620*/  ULEA UR4, UR5, UR4, 0x18 ;  /* 0x0000000405047291 */ /* 0x002fd2000f8ec0ff */
[----:B0-----:R-:W0:Y:S04]  /*2630*/  LDS.64 R2, [UR4+0x18] ;  /* 0x00001804ff027984 */ /* 0x001e280008000a00 */
        /* <DEDUP_REMOVED lines=22> */
.L_x_45:
[----:B------:R-:W-:Y:S05]  /*27a0*/  BSYNC.RECONVERGENT B0 ;  /* 0x0000000000007941 */ /* 0x000fea0003800200 */
.L_x_30:
[----:B------:R-:W-:Y:S05]  /*27b0*/  @P0 EXIT ;  /* 0x000000000000094d */ /* 0x000fea0003800000 */
[----:B------:R-:W3:Y:S02]  /*27c0*/  LDCU.64 UR4, c[0x0][0x388] ;  /* 0x00007100ff0477ac */ /* 0x000ee40008000a00 */
[----:B---3--:R-:W-:-:S06]  /*27d0*/  UIMAD.WIDE.U32 UR4, UR18, 0x8, UR4 ;  /* 0x00000008120478a5 */ /* 0x008fcc000f8e0004 */
[----:B0-----:R-:W-:Y:S02]  /*27e0*/  IMAD.U32 R2, RZ, RZ, UR4 ;  /* 0x00000004ff027e24 */ /* 0x001fe4000f8e00ff */
[----:B--2---:R-:W-:-:S05]  /*27f0*/  IMAD.U32 R3, RZ, RZ, UR5 ;  /* 0x00000005ff037e24 */ /* 0x004fca000f8e00ff */
[----:B------:R-:W-:Y:S01]  /*2800*/  STG.E.64 desc[UR16][R2.64], R8 ;  /* 0x0000000802007986 */ /* 0x000fe2000c101b10 */
[----:B------:R-:W-:Y:S05]  /*2810*/  EXIT ;  /* 0x000000000000794d */ /* 0x000fea0003800000 */
.L_x_58:
        /* <DEDUP_REMOVED lines=14> */
.L_x_185:


//--------------------- .text._ZN3cub18CUB_300001_SM_10006detail6reduce28DeviceReduceSingleTileKernelINS2_10policy_hubIdyN4cuda3std3__44plusIdEEE10Policy1000EN6thrust24THRUST_300001_SM_1000_NS10device_ptrIdEEPdyS9_ddNS7_10__identityEEEvT0_T1_T2_T3_T4_T6_ --------------------------
	.section	.text._ZN3cub18CUB_300001_SM_10006detail6reduce28DeviceReduceSingleTileKernelINS2_10policy_hubIdyN4cuda3std3__44plusIdEEE10Policy1000EN6thrust24THRUST_300001_SM_1000_NS10device_ptrIdEEPdyS9_ddNS7_10__identityEEEvT0_T1_T2_T3_T4_T6_,"ax",@progbits
	.align	128
        .global         _ZN3cub18CUB_300001_SM_10006detail6reduce28DeviceReduceSingleTileKernelINS2_10policy_hubIdyN4cuda3std3__44plusIdEEE10Policy1000EN6thrust24THRUST_300001_SM_1000_NS10device_ptrIdEEPdyS9_ddNS7_10__identityEEEvT0_T1_T2_T3_T4_T6_
        .type           _ZN3cub18CUB_300001_SM_10006detail6reduce28DeviceReduceSingleTileKernelINS2_10policy_hubIdyN4cuda3std3__44plusIdEEE10Policy1000EN6thrust24THRUST_300001_SM_1000_NS10device_ptrIdEEPdyS9_ddNS7_10__identityEEEvT0_T1_T2_T3_T4_T6_,@function
        .size           _ZN3cub18CUB_300001_SM_10006detail6reduce28DeviceReduceSingleTileKernelINS2_10policy_hubIdyN4cuda3std3__44plusIdEEE10Policy1000EN6thrust24THRUST_300001_SM_1000_NS10device_ptrIdEEPdyS9_ddNS7_10__identityEEEvT0_T1_T2_T3_T4_T6_,(.L_x_186 - _ZN3cub18CUB_300001_SM_10006detail6reduce28DeviceReduceSingleTileKernelINS2_10policy_hubIdyN4cuda3std3__44plusIdEEE10Policy1000EN6thrust24THRUST_300001_SM_1000_NS10device_ptrIdEEPdyS9_ddNS7_10__identityEEEvT0_T1_T2_T3_T4_T6_)
        .other          _ZN3cub18CUB_300001_SM_10006detail6reduce28DeviceReduceSingleTileKernelINS2_10policy_hubIdyN4cuda3std3__44plusIdEEE10Policy1000EN6thrust24THRUST_300001_SM_1000_NS10device_ptrIdEEPdyS9_ddNS7_10__identityEEEvT0_T1_T2_T3_T4_T6_,@"STO_CUDA_ENTRY STV_DEFAULT"
_ZN3cub18CUB_300001_SM_10006detail6reduce28DeviceReduceSingleTileKernelINS2_10policy_hubIdyN4cuda3std3__44plusIdEEE10Policy1000EN6thrust24THRUST_300001_SM_1000_NS10device_ptrIdEEPdyS9_ddNS7_10__identityEEEvT0_T1_T2_T3_T4_T6_:
.text._ZN3cub18CUB_300001_SM_10006detail6reduce28DeviceReduceSingleTileKernelINS2_10policy_hubIdyN4cuda3std3__44plusIdEEE10Policy1000EN6thrust24THRUST_300001_SM_1000_NS10device_ptrIdEEPdyS9_ddNS7_10__identityEEEvT0_T1_T2_T3_T4_T6_:
[----:B------:R-:W-:Y:S01]  /*0000*/  LDC R1, c[0x0][0x37c] ;  /* 0x0000df00ff017b82 */ /* 0x000fe20000000800 */
[----:B------:R-:W0:Y:S01]  /*0010*/  LDCU.64 UR4, c[0x0][0x390] ;  /* 0x00007200ff0477ac */ /* 0x000e220008000a00 */
[----:B------:R-:W1:Y:S01]  /*0020*/  LDCU.64 UR6, c[0x0][0x358] ;  /* 0x00006b00ff0677ac */ /* 0x000e620008000a00 */
[----:B0-----:R-:W-:Y:S02]  /*0030*/  IMAD.U32 R8, RZ, RZ, UR4 ;  /* 0x00000004ff087e24 */ /* 0x001fe4000f8e00ff */
[----:B------:R-:W-:-:S03]  /*0040*/  IMAD.U32 R9, RZ, RZ, UR5 ;  /* 0x00000005ff097e24 */ /* 0x000fc6000f8e00ff */
[----:B------:R-:W-:-:S04]  /*0050*/  ISETP.NE.U32.AND P0, PT, R8, RZ, PT ;  /* 0x000000ff0800720c */ /* 0x000fc80003f05070 */
[----:B------:R-:W-:-:S13]  /*0060*/  ISETP.NE.AND.EX P0, PT, R9, RZ, PT, P0 ;  /* 0x000000ff0900720c */ /* 0x000fda0003f05300 */
        /* <DEDUP_REMOVED lines=8> */
.L_x_59:
[----:B------:R-:W-:Y:S01]  /*00f0*/  ISETP.GT.U32.AND P0, PT, R8, 0xdff, PT ;  /* 0x00000dff0800780c */ /* 0x000fe20003f04070 */
[----:B------:R-:W-:Y:S03]  /*0100*/  BSSY.RECONVERGENT B0, `(.L_x_60) ;  /* 0x000024d000007945 */ /* 0x000fe60003800200 */
[----:B------:R-:W-:-:S13]  /*0110*/  ISETP.GT.U32.AND.EX P0, PT, R9, RZ, PT, P0 ;  /* 0x000000ff0900720c */ /* 0x000fda0003f04100 */
[----:B------:R-:W-:Y:S05]  /*0120*/  @P0 BRA `(.L_x_61) ;  /* 0x0000001400340947 */ /* 0x000fea0003800000 */
[----:B------:R-:W0:Y:S01]  /*0130*/  S2R R0, SR_TID.X ;  /* 0x0000000000007919 */ /* 0x000e220000002100 */
[----:B------:R-:W-:Y:S01]  /*0140*/  BSSY.RECONVERGENT B1, `(.L_x_62) ;  /* 0x0000009000017945 */ /* 0x000fe20003800200 */
[----:B------:R-:W-:Y:S02]  /*0150*/  CS2R R4, SRZ ;  /* 0x0000000000047805 */ /* 0x000fe4000001ff00 */
[----:B0-----:R-:W-:Y:S01]  /*0160*/  ISETP.GE.U32.AND P0, PT, R0, R8, PT ;  /* 0x000000080000720c */ /* 0x001fe20003f06070 */
[----:B------:R-:W-:-:S12]  /*0170*/  IMAD.MOV.U32 R2, RZ, RZ, R0 ;  /* 0x000000ffff027224 */ /* 0x000fd800078e0000 */
[----:B------:R-:W-:Y:S05]  /*0180*/  @P0 BRA `(.L_x_63) ;  /* 0x0000000000100947 */ /* 0x000fea0003800000 */
[----:B------:R-:W0:Y:S02]  /*0190*/  LDC.64 R4, c[0x0][0x380] ;  /* 0x0000e000ff047b82 */ /* 0x000e240000000a00 */
[----:B0-----:R-:W-:-:S06]  /*01a0*/  IMAD.WIDE.U32 R4, R0, 0x8, R4 ;  /* 0x0000000800047825 */ /* 0x001fcc00078e0004 */
[----:B------:R-:W5:Y:S01]  /*01b0*/  LDG.E.64 R4, desc[UR6][R4.64] ;  /* 0x0000000604047981 */ /* 0x000f62000c1e1b00 */
[----:B------:R-:W-:-:S07]  /*01c0*/  VIADD R2, R0, 0x200 ;  /* 0x0000020000027836 */ /* 0x000fce0000000000 */
.L_x_63:
[----:B------:R-:W-:Y:S05]  /*01d0*/  BSYNC.RECONVERGENT B1 ;  /* 0x0000000000017941 */ /* 0x000fea0003800200 */
.L_x_62:
[----:B------:R-:W-:Y:S01]  /*01e0*/  ISETP.GE.U32.AND P0, PT, R2, R8, PT ;  /* 0x000000080200720c */ /* 0x000fe20003f06070 */
[----:B------:R-:W-:-:S12]  /*01f0*/  BSSY.RECONVERGENT B1, `(.L_x_64) ;  /* 0x000006d000017945 */ /* 0x000fd80003800200 */
[----:B------:R-:W-:Y:S05]  /*0200*/  @P0 BRA `(.L_x_65) ;  /* 0x0000000400ac0947 */ /* 0x000fea0003800000 */
[----:B------:R-:W-:Y:S01]  /*0210*/  LOP3.LUT R3, RZ, R2, RZ, 0x33, !PT ;  /* 0x00000002ff037212 */ /* 0x000fe200078e33ff */
[----:B------:R-:W-:Y:S04]  /*0220*/  BSSY.RECONVERGENT B2, `(.L_x_66) ;  /* 0x0000033000027945 */ /* 0x000fe80003800200 */
[----:B------:R-:W-:-:S05]  /*0230*/  IMAD.IADD R6, R3, 0x1, R8 ;  /* 0x0000000103067824 */ /* 0x000fca00078e0208 */
[C---:B------:R-:W-:Y:S02]  /*0240*/  ISETP.GE.U32.AND P1, PT, R6.reuse, 0x1e00, PT ;  /* 0x00001e000600780c */ /* 0x040fe40003f26070 */
[----:B------:R-:W-:-:S04]  /*0250*/  LEA.HI R3, R6, 0x1, RZ, 0x17 ;  /* 0x0000000106037811 */ /* 0x000fc800078fb8ff */
[----:B------:R-:W-:-:S04]  /*0260*/  LOP3.LUT R43, R3, 0xf, RZ, 0xc0, !PT ;  /* 0x0000000f032b7812 */ /* 0x000fc800078ec0ff */
[----:B------:R-:W-:-:S03]  /*0270*/  ISETP.NE.AND P0, PT, R43, RZ, PT ;  /* 0x000000ff2b00720c */ /* 0x000fc60003f05270 */
[----:B------:R-:W-:Y:S10]  /*0280*/  @!P1 BRA `(.L_x_67) ;  /* 0x0000000000b09947 */ /* 0x000ff40003800000 */
[----:B------:R-:W0:Y:S01]  /*0290*/  LDC.64 R6, c[0x0][0x380] ;  /* 0x0000e000ff067b82 */ /* 0x000e220000000a00 */
[----:B------:R-:W-:-:S05]  /*02a0*/  LOP3.LUT R42, R3, 0xfffff0, RZ, 0xc0, !PT ;  /* 0x00fffff0032a7812 */ /* 0x000fca00078ec0ff */
[----:B------:R-:W-:Y:S02]  /*02b0*/  IMAD.MOV R42, RZ, RZ, -R42 ;  /* 0x000000ffff2a7224 */ /* 0x000fe400078e0a2a */
[----:B0-----:R-:W-:-:S03]  /*02c0*/  IMAD.WIDE.U32 R6, R2, 0x8, R6 ;  /* 0x0000000802067825 */ /* 0x001fc600078e0006 */
[----:B------:R-:W-:-:S05]  /*02d0*/  IADD3 R6, P1, PT, R6, 0x8000, RZ ;  /* 0x0000800006067810 */ /* 0x000fca0007f3e0ff */
[----:B------:R-:W-:-:S08]  /*02e0*/  IMAD.X R7, RZ, RZ, R7, P1 ;  /* 0x000000ffff077224 */ /* 0x000fd000008e0607 */
.L_x_68:
[----:B------:R-:W2:Y:S04]  /*02f0*/  LDG.E.64 R10, desc[UR6][R6.64+-0x8000] ;  /* 0xff800006060a7981 */ /* 0x000ea8000c1e1b00 */
[----:B------:R-:W3:Y:S04]  /*0300*/  LDG.E.64 R12, desc[UR6][R6.64+-0x7000] ;  /* 0xff900006060c7981 */ /* 0x000ee8000c1e1b00 */
[----:B------:R-:W4:Y:S04]  /*0310*/  LDG.E.64 R14, desc[UR6][R6.64+-0x6000] ;  /* 0xffa00006060e7981 */ /* 0x000f28000c1e1b00 */
        /* <DEDUP_REMOVED lines=12> */
[----:B------:R0:W4:Y:S01]  /*03e0*/  LDG.E.64 R40, desc[UR6][R6.64+0x7000] ;  /* 0x0070000606287981 */ /* 0x000122000c1e1b00 */
[----:B------:R-:W-:-:S02]  /*03f0*/  VIADD R42, R42, 0x10 ;  /* 0x000000102a2a7836 */ /* 0x000fc40000000000 */
[----:B------:R-:W-:-:S03]  /*0400*/  VIADD R2, R2, 0x2000 ;  /* 0x0000200002027836 */ /* 0x000fc60000000000 */
[----:B------:R-:W-:Y:S02]  /*0410*/  ISETP.NE.AND P1, PT, R42, RZ, PT ;  /* 0x000000ff2a00720c */ /* 0x000fe40003f25270 */
[----:B0-----:R-:W-:-:S05]  /*0420*/  IADD3 R6, P2, PT, R6, 0x10000, RZ ;  /* 0x0001000006067810 */ /* 0x001fca0007f5e0ff */
[----:B------:R-:W-:Y:S01]  /*0430*/  IMAD.X R7, RZ, RZ, R7, P2 ;  /* 0x000000ffff077224 */ /* 0x000fe200010e0607 */
        /* <DEDUP_REMOVED lines=16> */
[----:B------:R-:W-:Y:S10]  /*0540*/  @P1 BRA `(.L_x_68) ;  /* 0xfffffffc00681947 */ /* 0x000ff4000383ffff */
.L_x_67:
[----:B------:R-:W-:Y:S05]  /*0550*/  BSYNC.RECONVERGENT B2 ;  /* 0x0000000000027941 */ /* 0x000fea0003800200 */
.L_x_66:
[----:B------:R-:W-:Y:S05]  /*0560*/  @!P0 BRA `(.L_x_65) ;  /* 0x0000000000d48947 */ /* 0x000fea0003800000 */
[----:B------:R-:W-:Y:S01]  /*0570*/  ISETP.GE.U32.AND P0, PT, R43, 0x8, PT ;  /* 0x000000082b00780c */ /* 0x000fe20003f06070 */
[----:B------:R-:W-:Y:S01]  /*0580*/  BSSY.RECONVERGENT B2, `(.L_x_69) ;  /* 0x0000017000027945 */ /* 0x000fe20003800200 */
[----:B------:R-:W-:-:S04]  /*0590*/  LOP3.LUT R26, R3, 0x7, RZ, 0xc0, !PT ;  /* 0x00000007031a7812 */ /* 0x000fc800078ec0ff */
[----:B------:R-:W-:-:S07]  /*05a0*/  ISETP.NE.AND P1, PT, R26, RZ, PT ;  /* 0x000000ff1a00720c */ /* 0x000fce0003f25270 */
[----:B------:R-:W-:Y:S06]  /*05b0*/  @!P0 BRA `(.L_x_70) ;  /* 0x00000000004c8947 */ /* 0x000fec0003800000 */
[----:B------:R-:W0:Y:S02]  /*05c0*/  LDC.64 R6, c[0x0][0x380] ;  /* 0x0000e000ff067b82 */ /* 0x000e240000000a00 */
[----:B0-----:R-:W-:-:S05]  /*05d0*/  IMAD.WIDE R6, R2, 0x8, R6 ;  /* 0x0000000802067825 */ /* 0x001fca00078e0206 */
        /* <DEDUP_REMOVED lines=17> */
.L_x_70:
[----:B------:R-:W-:Y:S05]  /*06f0*/  BSYNC.RECONVERGENT B2 ;  /* 0x0000000000027941 */ /* 0x000fea0003800200 */
.L_x_69:
        /* <DEDUP_REMOVED lines=17> */
.L_x_72:
[----:B------:R-:W-:Y:S05]  /*0810*/  BSYNC.RECONVERGENT B2 ;  /* 0x0000000000027941 */ /* 0x000fea0003800200 */
.L_x_71:
[----:B------:R-:W-:Y:S05]  /*0820*/  @!P1 BRA `(.L_x_65) ;  /* 0x0000000000249947 */ /* 0x000fea0003800000 */
[----:B------:R-:W0:Y:S01]  /*0830*/  LDC.64 R10, c[0x0][0x380] ;  /* 0x0000e000ff0a7b82 */ /* 0x000e220000000a00 */
[----:B------:R-:W-:-:S07]  /*0840*/  IMAD.MOV R3, RZ, RZ, -R3 ;  /* 0x000000ffff037224 */ /* 0x000fce00078e0a03 */
.L_x_73:
[----:B0-----:R-:W-:-:S06]  /*0850*/  IMAD.WIDE R6, R2, 0x8, R10 ;  /* 0x0000000802067825 */ /* 0x001fcc00078e020a */
[----:B------:R-:W2:Y:S01]  /*0860*/  LDG.E.64 R6, desc[UR6][R6.64] ;  /* 0x0000000606067981 */ /* 0x000ea2000c1e1b00 */
[----:B------:R-:W-:Y:S02]  /*0870*/  VIADD R3, R3, 0x1 ;  /* 0x0000000103037836 */ /* 0x000fe40000000000 */
[----:B------:R-:W-:-:S03]  /*0880*/  VIADD R2, R2, 0x200 ;  /* 0x0000020002027836 */ /* 0x000fc60000000000 */
[----:B------:R-:W-:Y:S01]  /*0890*/  ISETP.NE.AND P0, PT, R3, RZ, PT ;  /* 0x000000ff0300720c */ /* 0x000fe20003f05270 */
[----:B--2--5:R-:W-:-:S12]  /*08a0*/  DADD R4, R6, R4 ;  /* 0x0000000006047229 */ /* 0x024fd80000000004 */
[----:B------:R-:W-:Y:S05]  /*08b0*/  @P0 BRA `(.L_x_73) ;  /* 0xfffffffc00e40947 */ /* 0x000fea000383ffff */
.L_x_65:
[----:B------:R-:W-:Y:S05]  /*08c0*/  BSYNC.RECONVERGENT B1 ;  /* 0x0000000000017941 */ /* 0x000fea0003800200 */
.L_x_64:
[----:B------:R-:W-:-:S04]  /*08d0*/  ISETP.GE.U32.AND P0, PT, R8, 0x200, PT ;  /* 0x000002000800780c */ /* 0x000fc80003f06070 */
[----:B------:R-:W-:-:S13]  /*08e0*/  ISETP.GE.U32.AND.EX P0, PT, R9, RZ, PT, P0 ;  /* 0x000000ff0900720c */ /* 0x000fda0003f06100 */
        /* <DEDUP_REMOVED lines=32> */
[----:B------:R-:W-:Y:S02]  /*0af0*/  ISETP.GT.AND P0, PT, R10, 0xf, PT ;  /* 0x0000000f0a00780c */ /* 0x000fe40003f04270 */
[----:B------:R-:W-:Y:S01]  /*0b00*/  @!P1 LOP3.LUT R8, R4, 0xf8, RZ, 0xc0, !PT ;  /* 0x000000f804089812 */ /* 0x000fe200078ec0ff */
[----:B------:R-:W0:Y:S04]  /*0b10*/  SHFL.DOWN PT, R3, R7, 0x10, 0x1f ;  /* 0x0a001f0007037f89 */ /* 0x000e2800000e0000 */
[----:B------:R-:W-:Y:S01]  /*0b20*/  @!P1 IMAD.IADD R9, R8, 0x1, R9 ;  /* 0x0000000108099824 */ /* 0x000fe200078e0209 */
[----:B0-----:R-:W-:-:S07]  /*0b30*/  DADD R4, R2, R6 ;  /* 0x0000000002047229 */ /* 0x001fce0000000006 */
[----:B------:R0:W-:Y:S01]  /*0b40*/  @!P1 STS.64 [R9+0x10], R4 ;  /* 0x0000100409009388 */ /* 0x0001e20000000a00 */
[----:B------:R-:W-:Y:S01]  /*0b50*/  BAR.SYNC.DEFER_BLOCKING 0x0 ;  /* 0x0000000000007b1d */ /* 0x000fe20000010000 */
[----:B------:R-:W-:Y:S02]  /*0b60*/  ISETP.NE.AND P1, PT, R0, RZ, PT ;  /* 0x000000ff0000720c */ /* 0x000fe40003f25270 */
[----:B------:R-:W-:Y:S02]  /*0b70*/  FSEL R2, R6, R4, P0 ;  /* 0x0000000406027208 */ /* 0x000fe40000000000 */
[----:B------:R-:W-:-:S09]  /*0b80*/  FSEL R3, R7, R5, P0 ;  /* 0x0000000507037208 */ /* 0x000fd20000000000 */
[----:B0-----:R-:W-:Y:S05]  /*0b90*/  @P1 BRA `(.L_x_75) ;  /* 0x00000018008c1947 */ /* 0x001fea0003800000 */
        /* <DEDUP_REMOVED lines=27> */
.L_x_74:
[----:B------:R-:W-:Y:S01]  /*0d50*/  LOP3.LUT R2, R0, 0x3e0, RZ, 0xc0, !PT ;  /* 0x000003e000027812 */ /* 0x000fe200078ec0ff */
[----:B------:R-:W0:Y:S03]  /*0d60*/  S2R R12, SR_LANEID ;  /* 0x00000000000c7919 */ /* 0x000e260000000000 */
[----:B------:R-:W-:Y:S01]  /*0d70*/  LOP3.LUT R7, RZ, R2, RZ, 0x33, !PT ;  /* 0x00000002ff077212 */ /* 0x000fe200078e33ff */
[----:B------:R-:W-:-:S04]  /*0d80*/  VIADD R3, R2, 0x20 ;  /* 0x0000002002037836 */ /* 0x000fc80000000000 */
[----:B------:R-:W-:Y:S01]  /*0d90*/  IMAD.IADD R7, R7, 0x1, R8 ;  /* 0x0000000107077824 */ /* 0x000fe200078e0208 */
[----:B------:R-:W-:-:S04]  /*0da0*/  ISETP.GT.U32.AND P0, PT, R3, R8, PT ;  /* 0x000000080300720c */ /* 0x000fc80003f04070 */
[----:B------:R-:W-:-:S05]  /*0db0*/  SEL R13, R7, 0x1f, P0 ;  /* 0x0000001f070d7807 */ /* 0x000fca0000000000 */
[----:B-----5:R-:W-:Y:S04]  /*0dc0*/  SHFL.DOWN PT, R2, R4, 0x1, R13 ;  /* 0x0820000004027989 */ /* 0x020fe800000e000d */
[----:B------:R-:W1:Y:S01]  /*0dd0*/  SHFL.DOWN PT, R3, R5, 0x1, R13 ;  /* 0x0820000005037989 */ /* 0x000e6200000e000d */
[C---:B0-----:R-:W-:Y:S01]  /*0de0*/  ISETP.GE.AND P0, PT, R12.reuse, R13, PT ;  /* 0x0000000d0c00720c */ /* 0x041fe20003f06270 */
[C---:B------:R-:W-:Y:S01]  /*0df0*/  VIADD R10, R12.reuse, 0x2 ;  /* 0x000000020c0a7836 */ /* 0x040fe20000000000 */
[----:B------:R-:W-:Y:S01]  /*0e00*/  ISETP.NE.AND P1, PT, R12, RZ, PT ;  /* 0x000000ff0c00720c */ /* 0x000fe20003f25270 */
[----:B-1----:R-:W-:-:S10]  /*0e10*/  DADD R2, R2, R4 ;  /* 0x0000000002027229 */ /* 0x002fd40000000004 */
[----:B------:R-:W-:Y:S01]  /*0e20*/  FSEL R6, R2, R4, !P0 ;  /* 0x0000000402067208 */ /* 0x000fe20004000000 */
[----:B------:R-:W-:Y:S01]  /*0e30*/  VIADD R4, R12, 0x4 ;  /* 0x000000040c047836 */ /* 0x000fe20000000000 */
[----:B------:R-:W-:Y:S02]  /*0e40*/  FSEL R7, R3, R5, !P0 ;  /* 0x0000000503077208 */ /* 0x000fe40004000000 */
[----:B------:R-:W-:Y:S01]  /*0e50*/  ISETP.GT.AND P0, PT, R10, R13, PT ;  /* 0x0000000d0a00720c */ /* 0x000fe20003f04270 */
[----:B------:R-:W-:Y:S04]  /*0e60*/  SHFL.DOWN PT, R2, R6, 0x2, R13 ;  /* 0x0840000006027989 */ /* 0x000fe800000e000d */
[----:B------:R-:W0:Y:S02]  /*0e70*/  SHFL.DOWN PT, R3, R7, 0x2, R13 ;  /* 0x0840000007037989 */ /* 0x000e2400000e000d */
[----:B0-----:R-:W-:-:S10]  /*0e80*/  DADD R2, R2, R6 ;  /* 0x0000000002027229 */ /* 0x001fd40000000006 */
[----:B------:R-:W-:Y:S01]  /*0e90*/  FSEL R10, R6, R2, P0 ;  /* 0x00000002060a7208 */ /* 0x000fe20000000000 */
[----:B------:R-:W-:Y:S01]  /*0ea0*/  VIADD R6, R12, 0x8 ;  /* 0x000000080c067836 */ /* 0x000fe20000000000 */
[----:B------:R-:W-:Y:S02]  /*0eb0*/  FSEL R11, R7, R3, P0 ;  /* 0x00000003070b7208 */ /* 0x000fe40000000000 */
[----:B------:R-:W-:Y:S01]  /*0ec0*/  ISETP.GT.AND P0, PT, R4, R13, PT ;  /* 0x0000000d0400720c */ /* 0x000fe20003f04270 */
[----:B------:R-:W-:Y:S04]  /*0ed0*/  SHFL.DOWN PT, R2, R10, 0x4, R13 ;  /* 0x088000000a027989 */ /* 0x000fe800000e000d */
[----:B------:R-:W0:Y:S02]  /*0ee0*/  SHFL.DOWN PT, R3, R11, 0x4, R13 ;  /* 0x088000000b037989 */ /* 0x000e2400000e000d */
[----:B0-----:R-:W-:-:S10]  /*0ef0*/  DADD R2, R2, R10 ;  /* 0x0000000002027229 */ /* 0x001fd4000000000a */
[----:B------:R-:W-:Y:S02]  /*0f00*/  FSEL R4, R10, R2, P0 ;  /* 0x000000020a047208 */ /* 0x000fe40000000000 */
[----:B------:R-:W-:Y:S02]  /*0f10*/  FSEL R5, R11, R3, P0 ;  /* 0x000000030b057208 */ /* 0x000fe40000000000 */
[----:B------:R-:W-:Y:S01]  /*0f20*/  ISETP.GT.AND P0, PT, R6, R13, PT ;  /* 0x0000000d0600720c */ /* 0x000fe20003f04270 */
[----:B------:R-:W-:Y:S01]  /*0f30*/  SHFL.DOWN PT, R2, R4, 0x8, R13 ;  /* 0x0900000004027989 */ /* 0x000fe200000e000d */
[----:B------:R-:W-:-:S03]  /*0f40*/  @!P1 MOV R10, 0x400 ;  /* 0x00000400000a9802 */ /* 0x000fc60000000f00 */
[----:B------:R-:W0:Y:S01]  /*0f50*/  SHFL.DOWN PT, R3, R5, 0x8, R13 ;  /* 0x0900000005037989 */ /* 0x000e2200000e000d */
[----:B------:R-:W1:Y:S01]  /*0f60*/  @!P1 S2R R11, SR_CgaCtaId ;  /* 0x00000000000b9919 */ /* 0x000e620000008800 */
[----:B0-----:R-:W-:-:S10]  /*0f70*/  DADD R2, R2, R4 ;  /* 0x0000000002027229 */ /* 0x001fd40000000004 */
[----:B------:R-:W-:Y:S01]  /*0f80*/  FSEL R6, R4, R2, P0 ;  /* 0x0000000204067208 */ /* 0x000fe20000000000 */
[----:B------:R-:W-:Y:S01]  /*0f90*/  VIADD R4, R12, 0x10 ;  /* 0x000000100c047836 */ /* 0x000fe20000000000 */
[----:B------:R-:W-:Y:S02]  /*0fa0*/  FSEL R7, R5, R3, P0 ;  /* 0x0000000305077208 */ /* 0x000fe40000000000 */
[----:B------:R-:W-:Y:S01]  /*0fb0*/  @!P1 SHF.R.U32.HI R5, RZ, 0x2, R0 ;  /* 0x00000002ff059819 */ /* 0x000fe20000011600 */
[----:B------:R-:W-:Y:S01]  /*0fc0*/  SHFL.DOWN PT, R2, R6, 0x10, R13 ;  /* 0x0a00000006027989 */ /* 0x000fe200000e000d */
[----:B-1----:R-:W-:Y:S02]  /*0fd0*/  @!P1 LEA R10, R11, R10, 0x18 ;  /* 0x0000000a0b0a9211 */ /* 0x002fe400078ec0ff */
[----:B------:R-:W-:Y:S01]  /*0fe0*/  @!P1 LOP3.LUT R5, R5, 0xf8, RZ, 0xc0, !PT ;  /* 0x000000f805059812 */ /* 0x000fe200078ec0ff */
[----:B------:R-:W0:Y:S01]  /*0ff0*/  SHFL.DOWN PT, R3, R7, 0x10, R13 ;  /* 0x0a00000007037989 */ /* 0x000e2200000e000d */
[----:B------:R-:W-:-:S03]  /*1000*/  ISETP.GT.AND P0, PT, R4, R13, PT ;  /* 0x0000000d0400720c */ /* 0x000fc60003f04270 */
[----:B------:R-:W-:Y:S01]  /*1010*/  @!P1 IMAD.IADD R5, R5, 0x1, R10 ;  /* 0x0000000105059824 */ /* 0x000fe200078e020a */
[----:B0-----:R-:W-:-:S10]  /*1020*/  DADD R2, R2, R6 ;  /* 0x0000000002027229 */ /* 0x001fd40000000006 */
[----:B------:R-:W-:Y:S02]  /*1030*/  FSEL R2, R6, R2, P0 ;  /* 0x0000000206027208 */ /* 0x000fe40000000000 */
[----:B------:R-:W-:-:S05]  /*1040*/  FSEL R3, R7, R3, P0 ;  /* 0x0000000307037208 */ /* 0x000fca0000000000 */
[----:B------:R0:W-:Y:S01]  /*1050*/  @!P1 STS.64 [R5+0x10], R2 ;  /* 0x0000100205009388 */ /* 0x0001e20000000a00 */
[----:B------:R-:W-:Y:S01]  /*1060*/  BAR.SYNC.DEFER_BLOCKING 0x0 ;  /* 0x0000000000007b1d */ /* 0x000fe20000010000 */
[----:B------:R-:W-:-:S13]  /*1070*/  ISETP.NE.AND P1, PT, R0, RZ, PT ;  /* 0x000000ff0000720c */ /* 0x000fda0003f25270 */
[----:B0-----:R-:W-:Y:S05]  /*1080*/  @P1 BRA `(.L_x_75) ;  /* 0x0000001400501947 */ /* 0x001fea0003800000 */
[----:B------:R-:W0:Y:S01]  /*1090*/  S2UR UR5, SR_CgaCtaId ;  /* 0x00000000000579c3 */ /* 0x000e220000008800 */
[----:B------:R-:W-:Y:S01]  /*10a0*/  UMOV UR4, 0x400 ;  /* 0x0000040000047882 */ /* 0x000fe20000000000 */
[----:B------:R-:W-:-:S04]  /*10b0*/  ISETP.GT.U32.AND P0, PT, R8, 0x20, PT ;  /* 0x000000200800780c */ /* 0x000fc80003f04070 */
[----:B------:R-:W-:Y:S01]  /*10c0*/  ISETP.GT.U32.AND.EX P0, PT, R9, RZ, PT, P0 ;  /* 0x000000ff0900720c */ /* 0x000fe20003f04100 */
[----:B0-----:R-:W-:-:S09]  /*10d0*/  ULEA UR4, UR5, UR4, 0x18 ;  /* 0x0000000405047291 */ /* 0x001fd2000f8ec0ff */
[----:B------:R-:W0:Y:S04]  /*10e0*/  LDS.64 R4, [UR4+0x18] ;  /* 0x00001804ff047984 */ /* 0x000e280008000a00 */
[----:B------:R-:W1:Y:S01]  /*10f0*/  LDS.128 R12, [UR4+0x20] ;  /* 0x00002004ff0c7984 */ /* 0x000e620008000c00 */
[----:B0-----:R-:W-:-:S10]  /*1100*/  DADD R4, R2, R4 ;  /* 0x0000000002047229 */ /* 0x001fd40000000004 */
[----:B------:R-:W-:Y:S02]  /*1110*/  FSEL R2, R4, R2, P0 ;  /* 0x0000000204027208 */ /* 0x000fe40000000000 */
[----:B------:R-:W-:Y:S02]  /*1120*/  FSEL R3, R5, R3, P0 ;  /* 0x0000000305037208 */ /* 0x000fe40000000000 */
[----:B------:R-:W0:Y:S01]  /*1130*/  LDS.128 R4, [UR4+0x30] ;  /* 0x00003004ff047984 */ /* 0x000e220008000c00 */
[----:B------:R-:W-:-:S03]  /*1140*/  ISETP.GT.U32.AND P0, PT, R8, 0x40, PT ;  /* 0x000000400800780c */ /* 0x000fc60003f04070 */
[----:B-1----:R-:W-:Y:S01]  /*1150*/  DADD R12, R12, R2 ;  /* 0x000000000c0c7229 */ /* 0x002fe20000000002 */
[----:B------:R-:W-:-:S09]  /*1160*/  ISETP.GT.U32.AND.EX P0, PT, R9, RZ, PT, P0 ;  /* 0x000000ff0900720c */ /* 0x000fd20003f04100 */
[----:B------:R-:W-:Y:S02]  /*1170*/  FSEL R2, R12, R2, P0 ;  /* 0x000000020c027208 */ /* 0x000fe40000000000 */
[----:B------:R-:W-:Y:S02]  /*1180*/  FSEL R3, R13, R3, P0 ;  /* 0x000000030d037208 */ /* 0x000fe40000000000 */
[----:B------:R-:W-:-:S04]  /*1190*/  ISETP.GT.U32.AND P0, PT, R8, 0x60, PT ;  /* 0x000000600800780c */ /* 0x000fc80003f04070 */
[----:B------:R-:W-:Y:S01]  /*11a0*/  DADD R14, R2, R14 ;  /* 0x00000000020e7229 */ /* 0x000fe2000000000e */
[----:B------:R-:W-:-:S09]  /*11b0*/  ISETP.GT.U32.AND.EX P0, PT, R9, RZ, PT, P0 ;  /* 0x000000ff0900720c */ /* 0x000fd20003f04100 */
[----:B------:R-:W-:Y:S02]  /*11c0*/  FSEL R2, R14, R2, P0 ;  /* 0x000000020e027208 */ /* 0x000fe40000000000 */
[----:B------:R-:W-:Y:S02]  /*11d0*/  FSEL R3, R15, R3, P0 ;  /* 0x000000030f037208 */ /* 0x000fe40000000000 */
[----:B------:R-:W1:Y:S01]  /*11e0*/  LDS.128 R12, [UR4+0x40] ;  /* 0x00004004ff0c7984 */ /* 0x000e620008000c00 */
[----:B------:R-:W-:-:S03]  /*11f0*/  ISETP.GT.U32.AND P0, PT, R8, 0x80, PT ;  /* 0x000000800800780c */ /* 0x000fc60003f04070 */
[----:B0-----:R-:W-:Y:S01]  /*1200*/  DADD R4, R4, R2 ;  /* 0x0000000004047229 */ /* 0x001fe20000000002 */
        /* <DEDUP_REMOVED lines=52> */
[----:B------:R-:W-:-:S04]  /*1550*/  ISETP.GT.U32.AND P0, PT, R8, 0x1c0, PT ;  /* 0x000001c00800780c */ /* 0x000fc80003f04070 */
        /* <DEDUP_REMOVED lines=8> */
[----:B------:R-:W-:Y:S01]  /*15e0*/  FSEL R3, R15, R3, P0 ;  /* 0x000000030f037208 */ /* 0x000fe20000000000 */
[----:B------:R-:W-:Y:S06]  /*15f0*/  BRA `(.L_x_75) ;  /* 0x0000000c00f47947 */ /* 0x000fec0003800000 */
.L_x_61:
[----:B------:R-:W0:Y:S01]  /*1600*/  S2R R0, SR_TID.X ;  /* 0x0000000000007919 */ /* 0x000e220000002100 */
[----:B------:R-:W0:Y:S02]  /*1610*/  LDC.64 R4, c[0x0][0x380] ;  /* 0x0000e000ff047b82 */ /* 0x000e240000000a00 */
[----:B0-----:R-:W-:-:S05]  /*1620*/  IMAD.WIDE.U32 R4, R0, 0x8, R4 ;  /* 0x0000000800047825 */ /* 0x001fca00078e0004 */
[----:B------:R-:W2:Y:S04]  /*1630*/  LDG.E.64 R2, desc[UR6][R4.64] ;  /* 0x0000000604027981 */ /* 0x000ea8000c1e1b00 */
[----:B------:R-:W2:Y:S04]  /*1640*/  LDG.E.64 R6, desc[UR6][R4.64+0x1000] ;  /* 0x0010000604067981 */ /* 0x000ea8000c1e1b00 */
[----:B------:R-:W3:Y:S04]  /*1650*/  LDG.E.64 R10, desc[UR6][R4.64+0x2000] ;  /* 0x00200006040a7981 */ /* 0x000ee8000c1e1b00 */
[----:B------:R-:W4:Y:S04]  /*1660*/  LDG.E.64 R12, desc[UR6][R4.64+0x3000] ;  /* 0x00300006040c7981 */ /* 0x000f28000c1e1b00 */
[----:B------:R-:W5:Y:S04]  /*1670*/  LDG.E.64 R14, desc[UR6][R4.64+0x4000] ;  /* 0x00400006040e7981 */ /* 0x000f68000c1e1b00 */
[----:B------:R-:W5:Y:S04]  /*1680*/  LDG.E.64 R16, desc[UR6][R4.64+0x5000] ;  /* 0x0050000604107981 */ /* 0x000f68000c1e1b00 */
[----:B------:R-:W5:Y:S01]  /*1690*/  LDG.E.64 R18, desc[UR6][R4.64+0x6000] ;  /* 0x0060000604127981 */ /* 0x000f62000c1e1b00 */
[----:B--2---:R-:W-:-:S08]  /*16a0*/  DADD R2, R2, R6 ;  /* 0x0000000002027229 */ /* 0x004fd00000000006 */
[----:B---3--:R-:W-:-:S08]  /*16b0*/  DADD R2, R10, R2 ;  /* 0x000000000a027229 */ /* 0x008fd00000000002 */
[----:B----4-:R-:W-:Y:S01]  /*16c0*/  DADD R2, R12, R2 ;  /* 0x000000000c027229 */ /* 0x010fe20000000002 */
[----:B------:R-:W-:-:S04]  /*16d0*/  IADD3 R12, P1, PT, R8, -0xe00, RZ ;  /* 0xfffff200080c7810 */ /* 0x000fc80007f3e0ff */
[----:B------:R-:W-:Y:S02]  /*16e0*/  ISETP.GE.U32.AND P0, PT, R12, 0xe00, PT ;  /* 0x00000e000c00780c */ /* 0x000fe40003f06070 */
[----:B------:R-:W-:Y:S01]  /*16f0*/  IADD3.X R13, PT, PT, R9, -0x1, RZ, P1, !PT ;  /* 0xffffffff090d7810 */ /* 0x000fe20000ffe4ff */
[----:B-----5:R-:W-:-:S03]  /*1700*/  DADD R2, R14, R2 ;  /* 0x000000000e027229 */ /* 0x020fc60000000002 */
[----:B------:R-:W-:-:S05]  /*1710*/  ISETP.GE.U32.AND.EX P0, PT, R13, RZ, PT, P0 ;  /* 0x000000ff0d00720c */ /* 0x000fca0003f06100 */
[----:B------:R-:W-:-:S08]  /*1720*/  DADD R2, R16, R2 ;  /* 0x0000000010027229 */ /* 0x000fd00000000002 */
[----:B------:R-:W-:Y:S01]  /*1730*/  DADD R6, R18, R2 ;  /* 0x0000000012067229 */ /* 0x000fe20000000002 */
[----:B------:R-:W-:Y:S02]  /*1740*/  IMAD.MOV.U32 R3, RZ, RZ, 0xe00 ;  /* 0x00000e00ff037424 */ /* 0x000fe400078e00ff */
[----:B------:R-:W-:Y:S01]  /*1750*/  IMAD.MOV.U32 R2, RZ, RZ, RZ ;  /* 0x000000ffff027224 */ /* 0x000fe200078e00ff */
[----:B------:R-:W-:Y:S07]  /*1760*/  @!P0 BRA `(.L_x_76) ;  /* 0x0000000000748947 */ /* 0x000fee0003800000 */
[----:B------:R-:W0:Y:S01]  /*1770*/  LDC.64 R8, c[0x0][0x390] ;  /* 0x0000e400ff087b82 */ /* 0x000e220000000a00 */
[----:B------:R-:W-:Y:S02]  /*1780*/  IMAD.MOV.U32 R3, RZ, RZ, 0xe00 ;  /* 0x00000e00ff037424 */ /* 0x000fe400078e00ff */
[----:B------:R-:W-:-:S07]  /*1790*/  IMAD.MOV.U32 R2, RZ, RZ, RZ ;  /* 0x000000ffff027224 */ /* 0x000fce00078e00ff */
.L_x_78:
[----:B------:R-:W-:-:S04]  /*17a0*/  LEA R16, P0, R3, R4, 0x3 ;  /* 0x0000000403107211 */ /* 0x000fc800078018ff */
[----:B------:R-:W-:-:S05]  /*17b0*/  LEA.HI.X R17, R3, R5, R2, 0x3, P0 ;  /* 0x0000000503117211 */ /* 0x000fca00000f1c02 */
[----:B------:R-:W2:Y:S04]  /*17c0*/  LDG.E.64 R18, desc[UR6][R16.64] ;  /* 0x0000000610127981 */ /* 0x000ea8000c1e1b00 */
[----:B------:R-:W3:Y:S04]  /*17d0*/  LDG.E.64 R20, desc[UR6][R16.64+0x1000] ;  /* 0x0010000610147981 */ /* 0x000ee8000c1e1b00 */
[----:B------:R-:W4:Y:S04]  /*17e0*/  LDG.E.64 R22, desc[UR6][R16.64+0x2000] ;  /* 0x0020000610167981 */ /* 0x000f28000c1e1b00 */
[----:B------:R-:W5:Y:S04]  /*17f0*/  LDG.E.64 R24, desc[UR6][R16.64+0x3000] ;  /* 0x0030000610187981 */ /* 0x000f68000c1e1b00 */
[----:B------:R-:W5:Y:S04]  /*1800*/  LDG.E.64 R26, desc[UR6][R16.64+0x4000] ;  /* 0x00400006101a7981 */ /* 0x000f68000c1e1b00 */
[----:B------:R-:W5:Y:S04]  /*1810*/  LDG.E.64 R10, desc[UR6][R16.64+0x5000] ;  /* 0x00500006100a7981 */ /* 0x000f68000c1e1b00 */
[----:B------:R-:W5:Y:S01]  /*1820*/  LDG.E.64 R14, desc[UR6][R16.64+0x6000] ;  /* 0x00600006100e7981 */ /* 0x000f62000c1e1b00 */
[----:B--2---:R-:W-:Y:S01]  /*1830*/  DADD R18, R18, R6 ;  /* 0x0000000012127229 */ /* 0x004fe20000000006 */
[----:B0-----:R-:W-:-:S04]  /*1840*/  IADD3 R6, P1, PT, -R3, R8, RZ ;  /* 0x0000000803067210 */ /* 0x001fc80007f3e1ff */
[----:B------:R-:W-:Y:S01]  /*1850*/  ISETP.GE.U32.AND P0, PT, R6, 0xe00, PT ;  /* 0x00000e000600780c */ /* 0x000fe20003f06070 */
[----:B------:R-:W-:Y:S02]  /*1860*/  IMAD.X R6, R9, 0x1, ~R2, P1 ;  /* 0x0000000109067824 */ /* 0x000fe400008e0e02 */
[----:B---3--:R-:W-:-:S03]  /*1870*/  DADD R18, R20, R18 ;  /* 0x0000000014127229 */ /* 0x008fc60000000012 */
[----:B------:R-:W-:-:S05]  /*1880*/  ISETP.GE.U32.AND.EX P0, PT, R6, RZ, PT, P0 ;  /* 0x000000ff0600720c */ /* 0x000fca0003f06100 */
[----:B----4-:R-:W-:-:S08]  /*1890*/  DADD R18, R22, R18 ;  /* 0x0000000016127229 */ /* 0x010fd00000000012 */
[----:B-----5:R-:W-:-:S08]  /*18a0*/  DADD R18, R24, R18 ;  /* 0x0000000018127229 */ /* 0x020fd00000000012 */
[----:B------:R-:W-:-:S08]  /*18b0*/  DADD R18, R26, R18 ;  /* 0x000000001a127229 */ /* 0x000fd00000000012 */
[----:B------:R-:W-:-:S08]  /*18c0*/  DADD R10, R10, R18 ;  /* 0x000000000a0a7229 */ /* 0x000fd00000000012 */
[----:B------:R-:W-:Y:S01]  /*18d0*/  DADD R6, R14, R10 ;  /* 0x000000000e067229 */ /* 0x000fe2000000000a */
[----:B------:R-:W-:Y:S10]  /*18e0*/  @!P0 BRA `(.L_x_77) ;  /* 0x0000000800208947 */ /* 0x000ff40003800000 */
[----:B------:R-:W-:-:S05]  /*18f0*/  IADD3 R3, P0, PT, R3, 0xe00, RZ ;  /* 0x00000e0003037810 */ /* 0x000fca0007f1e0ff */
[----:B------:R-:W-:Y:S01]  /*1900*/  IMAD.X R2, RZ, RZ, R2, P0 ;  /* 0x000000ffff027224 */ /* 0x000fe200000e0602 */
[----:B------:R-:W-:-:S04]  /*1910*/  ISETP.GT.U32.AND P0, PT, R3, R12, PT ;  /* 0x0000000c0300720c */ /* 0x000fc80003f04070 */
[----:B------:R-:W-:-:S13]  /*1920*/  ISETP.GT.U32.AND.EX P0, PT, R2, R13, PT, P0 ;  /* 0x0000000d0200720c */ /* 0x000fda0003f04100 */
[----:B------:R-:W-:Y:S05]  /*1930*/  @!P0 BRA `(.L_x_78) ;  /* 0xfffffffc00988947 */ /* 0x000fea000383ffff */
.L_x_76:
[----:B------:R-:W-:Y:S01]  /*1940*/  IMAD.IADD R5, R8, 0x1, -R3 ;  /* 0x0000000108057824 */ /* 0x000fe200078e0a03 */
[----:B------:R-:W-:Y:S01]  /*1950*/  ISETP.GE.U32.AND P1, PT, R3, R8, PT ;  /* 0x000000080300720c */ /* 0x000fe20003f26070 */
[----:B------:R-:W-:Y:S03]  /*1960*/  BSSY.RECONVERGENT B1, `(.L_x_77) ;  /* 0x0000080000017945 */ /* 0x000fe60003800200 */
[----:B------:R-:W-:-:S04]  /*1970*/  ISETP.GE.AND P0, PT, R0, R5, PT ;  /* 0x000000050000720c */ /* 0x000fc80003f06270 */
[----:B------:R-:W-:-:S13]  /*1980*/  ISETP.GE.U32.OR.EX P0, PT, R2, R9, P0, P1 ;  /* 0x000000090200720c */ /* 0x000fda0000706510 */
[----:B------:R-:W-:Y:S05]  /*1990*/  @P0 BRA `(.L_x_79) ;  /* 0x0000000400f00947 */ /* 0x000fea0003800000 */
[----:B------:R-:W-:Y:S01]  /*19a0*/  LOP3.LUT R4, RZ, R0, RZ, 0x33, !PT ;  /* 0x00000000ff047212 */ /* 0x000fe200078e33ff */
[----:B------:R-:W-:Y:S01]  /*19b0*/  BSSY.RECONVERGENT B2, `(.L_x_80) ;  /* 0x0000038000027945 */ /* 0x000fe20003800200 */
[----:B------:R-:W-:Y:S02]  /*19c0*/  IMAD.MOV.U32 R42, RZ, RZ, R0 ;  /* 0x000000ffff2a7224 */ /* 0x000fe400078e0000 */
[----:B------:R-:W-:-:S04]  /*19d0*/  IADD3 R8, PT, PT, -R3, R8, R4 ;  /* 0x0000000803087210 */ /* 0x000fc80007ffe104 */
[C---:B------:R-:W-:Y:S02]  /*19e0*/  ISETP.GE.U32.AND P1, PT, R8.reuse, 0x1e00, PT ;  /* 0x00001e000800780c */ /* 0x040fe40003f26070 */
[----:B------:R-:W-:-:S04]  /*19f0*/  LEA.HI R4, R8, 0x1, RZ, 0x17 ;  /* 0x0000000108047811 */ /* 0x000fc800078fb8ff */
[----:B------:R-:W-:-:S04]  /*1a00*/  LOP3.LUT R5, R4, 0xf, RZ, 0xc0, !PT ;  /* 0x0000000f04057812 */ /* 0x000fc800078ec0ff */
[----:B------:R-:W-:-:S03]  /*1a10*/  ISETP.NE.AND P0, PT, R5, RZ, PT ;  /* 0x000000ff0500720c */ /* 0x000fc60003f05270 */
[----:B------:R-:W-:Y:S10]  /*1a20*/  @!P1 BRA `(.L_x_81) ;  /* 0x0000000000c09947 */ /* 0x000ff40003800000 */
[----:B------:R-:W0:Y:S01]  /*1a30*/  LDCU.64 UR4, c[0x0][0x380] ;  /* 0x00007000ff0477ac */ /* 0x000e220008000a00 */
[----:B------:R-:W-:Y:S01]  /*1a40*/  IADD3 R9, P2, PT, R0, R3, RZ ;  /* 0x0000000300097210 */ /* 0x000fe20007f5e0ff */
[----:B------:R-:W-:Y:S01]  /*1a50*/  IMAD.MOV.U32 R42, RZ, RZ, R0 ;  /* 0x000000ffff2a7224 */ /* 0x000fe200078e0000 */
[----:B------:R-:W-:-:S03]  /*1a60*/  LOP3.LUT R43, R4, 0xfffff0, RZ, 0xc0, !PT ;  /* 0x00fffff0042b7812 */ /* 0x000fc600078ec0ff */
[----:B------:R-:W-:Y:S02]  /*1a70*/  IMAD.X R10, RZ, RZ, R2, P2 ;  /* 0x000000ffff0a7224 */ /* 0x000fe400010e0602 */
[----:B------:R-:W-:Y:S01]  /*1a80*/  IMAD.MOV R43, RZ, RZ, -R43 ;  /* 0x000000ffff2b7224 */ /* 0x000fe200078e0a2b */
[----:B0-----:R-:W-:-:S04]  /*1a90*/  LEA R8, P1, R9, UR4, 0x3 ;  /* 0x0000000409087c11 */ /* 0x001fc8000f8218ff */
[----:B------:R-:W-:Y:S02]  /*1aa0*/  IADD3 R8, P2, PT, R8, 0x8000, RZ ;  /* 0x0000800008087810 */ /* 0x000fe40007f5e0ff */
[----:B------:R-:W-:-:S05]  /*1ab0*/  LEA.HI.X R9, R9, UR5, R10, 0x3, P1 ;  /* 0x0000000509097c11 */ /* 0x000fca00088f1c0a */
[----:B------:R-:W-:-:S07]  /*1ac0*/  IMAD.X R9, RZ, RZ, R9, P2 ;  /* 0x000000ffff097224 */ /* 0x000fce00010e0609 */
.L_x_82:
[----:B------:R-:W2:Y:S04]  /*1ad0*/  LDG.E.64 R10, desc[UR6][R8.64+-0x8000] ;  /* 0xff800006080a7981 */ /* 0x000ea8000c1e1b00 */
[----:B------:R-:W3:Y:S04]  /*1ae0*/  LDG.E.64 R12, desc[UR6][R8.64+-0x7000] ;  /* 0xff900006080c7981 */ /* 0x000ee8000c1e1b00 */
[----:B------:R-:W4:Y:S04]  /*1af0*/  LDG.E.64 R14, desc[UR6][R8.64+-0x6000] ;  /* 0xffa00006080e7981 */ /* 0x000f28000c1e1b00 */
[----:B------:R-:W5:Y:S04]  /*1b00*/  LDG.E.64 R16, desc[UR6][R8.64+-0x5000] ;  /* 0xffb0000608107981 */ /* 0x000f68000c1e1b00 */
        /* <DEDUP_REMOVED lines=11> */
[----:B------:R0:W5:Y:S01]  /*1bc0*/  LDG.E.64 R40, desc[UR6][R8.64+0x7000] ;  /* 0x0070000608287981 */ /* 0x000162000c1e1b00 */
[----:B------:R-:W-:-:S02]  /*1bd0*/  VIADD R43, R43, 0x10 ;  /* 0x000000102b2b7836 */ /* 0x000fc40000000000 */
        /* <DEDUP_REMOVED lines=21> */
.L_x_81:
[----:B------:R-:W-:Y:S05]  /*1d30*/  BSYNC.RECONVERGENT B2 ;  /* 0x0000000000027941 */ /* 0x000fea0003800200 */
.L_x_80:
[----:B------:R-:W-:Y:S05]  /*1d40*/  @!P0 BRA `(.L_x_79) ;  /* 0x0000000400048947 */ /* 0x000fea0003800000 */
[----:B------:R-:W-:Y:S01]  /*1d50*/  ISETP.GE.U32.AND P1, PT, R5, 0x8, PT ;  /* 0x000000080500780c */ /* 0x000fe20003f26070 */
[----:B------:R-:W-:Y:S01]  /*1d60*/  BSSY.RECONVERGENT B2, `(.L_x_83) ;  /* 0x000001a000027945 */ /* 0x000fe20003800200 */
[----:B------:R-:W-:-:S04]  /*1d70*/  LOP3.LUT R26, R4, 0x7, RZ, 0xc0, !PT ;  /* 0x00000007041a7812 */ /* 0x000fc800078ec0ff */
[----:B------:R-:W-:-:S07]  /*1d80*/  ISETP.NE.AND P0, PT, R26, RZ, PT ;  /* 0x000000ff1a00720c */ /* 0x000fce0003f05270 */
[----:B------:R-:W-:Y:S06]  /*1d90*/  @!P1 BRA `(.L_x_84) ;  /* 0x0000000000589947 */ /* 0x000fec0003800000 */
[----:B------:R-:W0:Y:S01]  /*1da0*/  LDCU.64 UR4, c[0x0][0x380] ;  /* 0x00007000ff0477ac */ /* 0x000e220008000a00 */
[----:B------:R-:W-:-:S05]  /*1db0*/  IADD3 R5, P1, PT, R42, R3, RZ ;  /* 0x000000032a057210 */ /* 0x000fca0007f3e0ff */
[----:B------:R-:W-:Y:S01]  /*1dc0*/  IMAD.X R10, RZ, RZ, R2, P1 ;  /* 0x000000ffff0a7224 */ /* 0x000fe200008e0602 */
[----:B0-----:R-:W-:-:S04]  /*1dd0*/  LEA R8, P1, R5, UR4, 0x3 ;  /* 0x0000000405087c11 */ /* 0x001fc8000f8218ff */
        /* <DEDUP_REMOVED lines=18> */
.L_x_84:
[----:B------:R-:W-:Y:S05]  /*1f00*/  BSYNC.RECONVERGENT B2 ;  /* 0x0000000000027941 */ /* 0x000fea0003800200 */
.L_x_83:
        /* <DEDUP_REMOVED lines=20> */
.L_x_86:
[----:B------:R-:W-:Y:S05]  /*2050*/  BSYNC.RECONVERGENT B2 ;  /* 0x0000000000027941 */ /* 0x000fea0003800200 */
.L_x_85:
[----:B------:R-:W-:Y:S05]  /*2060*/  @!P0 BRA `(.L_x_79) ;  /* 0x00000000003c8947 */ /* 0x000fea0003800000 */
[----:B------:R-:W0:Y:S01]  /*2070*/  LDCU.64 UR4, c[0x0][0x380] ;  /* 0x00007000ff0477ac */ /* 0x000e220008000a00 */
[----:B------:R-:W-:Y:S01]  /*2080*/  IADD3 R3, P0, PT, R42, R3, RZ ;  /* 0x000000032a037210 */ /* 0x000fe20007f1e0ff */
[----:B------:R-:W-:-:S04]  /*2090*/  IMAD.MOV R4, RZ, RZ, -R16 ;  /* 0x000000ffff047224 */ /* 0x000fc800078e0a10 */
[----:B------:R-:W-:Y:S01]  /*20a0*/  IMAD.X R2, RZ, RZ, R2, P0 ;  /* 0x000000ffff027224 */ /* 0x000fe200000e0602 */
[----:B0-----:R-:W-:-:S04]  /*20b0*/  LEA R5, P1, R3, UR4, 0x3 ;  /* 0x0000000403057c11 */ /* 0x001fc8000f8218ff */
[----:B------:R-:W-:-:S09]  /*20c0*/  LEA.HI.X R8, R3, UR5, R2, 0x3, P1 ;  /* 0x0000000503087c11 */ /* 0x000fd200088f1c02 */
.L_x_87:
        /* <DEDUP_REMOVED lines=9> */
.L_x_79:
[----:B------:R-:W-:Y:S05]  /*2160*/  BSYNC.RECONVERGENT B1 ;  /* 0x0000000000017941 */ /* 0x000fea0003800200 */
.L_x_77:
        /* <DEDUP_REMOVED lines=40> */
[----:B------:R-:W-:-:S03]  /*23f0*/  FSEL R5, R5, R3, P0 ;  /* 0x0000000305057208 */ /* 0x000fc60000000000 */
[----:B0-----:R-:W-:Y:S02]  /*2400*/  IMAD.MOV.U32 R2, RZ, RZ, R0 ;  /* 0x000000ffff027224 */ /* 0x001fe400078e0000 */
[----:B------:R-:W-:-:S04]  /*2410*/  IMAD.MOV.U32 R3, RZ, RZ, R5 ;  /* 0x000000ffff037224 */ /* 0x000fc800078e0005 */
[----:B------:R-:W-:Y:S05]  /*2420*/  @P1 BRA `(.L_x_75) ;  /* 0x0000000000681947 */ /* 0x000fea0003800000 */
        /* <DEDUP_REMOVED lines=26> */
.L_x_75:
[----:B------:R-:W-:Y:S05]  /*25d0*/  BSYNC.RECONVERGENT B0 ;  /* 0x0000000000007941 */ /* 0x000fea0003800200 */
.L_x_60:
[----:B------:R-:W-:Y:S05]  /*25e0*/  @P1 EXIT ;  /* 0x000000000000194d */ /* 0x000fea0003800000 */
[----:B------:R-:W0:Y:S01]  /*25f0*/  LDCU.64 UR4, c[0x0][0x3a0] ;  /* 0x00007400ff0477ac */ /* 0x000e220008000a00 */
[----:B------:R-:W1:Y:S01]  /*2600*/  LDC.64 R4, c[0x0][0x388] ;  /* 0x0000e200ff047b82 */ /* 0x000e620000000a00 */
[----:B0-----:R-:W-:-:S07]  /*2610*/  DADD R2, R2, UR4 ;  /* 0x0000000402027e29 */ /* 0x001fce0008000000 */
[----:B-1----:R-:W-:Y:S01]  /*2620*/  STG.E.64 desc[UR6][R4.64], R2 ;  /* 0x0000000204007986 */ /* 0x002fe2000c101b06 */
[----:B------:R-:W-:Y:S05]  /*2630*/  EXIT ;  /* 0x000000000000794d */ /* 0x000fea0003800000 */
.L_x_88:
        /* <DEDUP_REMOVED lines=12> */
.L_x_186:


//--------------------- .text._ZN3cub18CUB_300001_SM_10006detail6reduce28DeviceReduceSingleTileKernelINS2_10policy_hubIdjN4cuda3std3__44plusIdEEE10Policy1000EPdSC_iS9_ddNS7_10__identityEEEvT0_T1_T2_T3_T4_T6_ --------------------------
	.section	.text._ZN3cub18CUB_300001_SM_10006detail6reduce28DeviceReduceSingleTileKernelINS2_10policy_hubIdjN4cuda3std3__44plusIdEEE10Policy1000EPdSC_iS9_ddNS7_10__identityEEEvT0_T1_T2_T3_T4_T6_,"ax",@progbits
	.align	128
        .global         _ZN3cub18CUB_300001_SM_10006detail6reduce28DeviceReduceSingleTileKernelINS2_10policy_hubIdjN4cuda3std3__44plusIdEEE10Policy1000EPdSC_iS9_ddNS7_10__identityEEEvT0_T1_T2_T3_T4_T6_
        .type           _ZN3cub18CUB_300001_SM_10006detail6reduce28DeviceReduceSingleTileKernelINS2_10policy_hubIdjN4cuda3std3__44plusIdEEE10Policy1000EPdSC_iS9_ddNS7_10__identityEEEvT0_T1_T2_T3_T4_T6_,@function
        .size           _ZN3cub18CUB_300001_SM_10006detail6reduce28DeviceReduceSingleTileKernelINS2_10policy_hubIdjN4cuda3std3__44plusIdEEE10Policy1000EPdSC_iS9_ddNS7_10__identityEEEvT0_T1_T2_T3_T4_T6_,(.L_x_187 - _ZN3cub18CUB_300001_SM_10006detail6reduce28DeviceReduceSingleTileKernelINS2_10policy_hubIdjN4cuda3std3__44plusIdEEE10Policy1000EPdSC_iS9_ddNS7_10__identityEEEvT0_T1_T2_T3_T4_T6_)
        .other          _ZN3cub18CUB_300001_SM_10006detail6reduce28DeviceReduceSingleTileKernelINS2_10policy_hubIdjN4cuda3std3__44plusIdEEE10Policy1000EPdSC_iS9_ddNS7_10__identityEEEvT0_T1_T2_T3_T4_T6_,@"STO_CUDA_ENTRY STV_DEFAULT"
_ZN3cub18CUB_300001_SM_10006detail6reduce28DeviceReduceSingleTileKernelINS2_10policy_hubIdjN4cuda3std3__44plusIdEEE10Policy1000EPdSC_iS9_ddNS7_10__identityEEEvT0_T1_T2_T3_T4_T6_:
.text._ZN3cub18CUB_300001_SM_10006detail6reduce28DeviceReduceSingleTileKernelINS2_10policy_hubIdjN4cuda3std3__44plusIdEEE10Policy1000EPdSC_iS9_ddNS7_10__identityEEEvT0_T1_T2_T3_T4_T6_:
        /* <DEDUP_REMOVED lines=13> */
.L_x_89:
        /* <DEDUP_REMOVED lines=13> */
.L_x_93:
[----:B------:R-:W-:Y:S05]  /*01a0*/  BSYNC.RECONVERGENT B1 ;  /* 0x0000000000017941 */ /* 0x000fea0003800200 */
.L_x_92:
[----:B------:R-:W-:Y:S01]  /*01b0*/  ISETP.GE.AND P0, PT, R5, R4, PT ;  /* 0x000000040500720c */ /* 0x000fe20003f06270 */
[----:B------:R-:W-:-:S12]  /*01c0*/  BSSY.RECONVERGENT B1, `(.L_x_94) ;  /* 0x0000078000017945 */ /* 0x000fd80003800200 */
[----:B------:R-:W-:Y:S05]  /*01d0*/  @P0 BRA `(.L_x_95) ;  /* 0x0000000400d80947 */ /* 0x000fea0003800000 */
[----:B------:R-:W-:Y:S01]  /*01e0*/  LOP3.LUT R9, RZ, R5, RZ, 0x33, !PT ;  /* 0x00000005ff097212 */ /* 0x000fe200078e33ff */
[----:B------:R-:W-:Y:S04]  /*01f0*/  BSSY.RECONVERGENT B2, `(.L_x_96) ;  /* 0x0000019000027945 */ /* 0x000fe80003800200 */
[----:B------:R-:W-:-:S04]  /*0200*/  IMAD.IADD R9, R9, 0x1, R4 ;  /* 0x0000000109097824 */ /* 0x000fc800078e0204 */
[C---:B------:R-:W-:Y:S01]  /*0210*/  IMAD.HI.U32 R0, R9.reuse, -0x33333333, RZ ;  /* 0xcccccccd09007827 */ /* 0x040fe200078e00ff */
[----:B------:R-:W-:-:S04]  /*0220*/  ISETP.GE.U32.AND P0, PT, R9, 0x780, PT ;  /* 0x000007800900780c */ /* 0x000fc80003f06070 */
[----:B------:R-:W-:-:S04]  /*0230*/  SHF.R.U32.HI R0, RZ, 0x9, R0 ;  /* 0x00000009ff007819 */ /* 0x000fc80000011600 */
[----:B------:R-:W-:-:S04]  /*0240*/  LOP3.LUT R2, R0, 0x3, RZ, 0xc0, !PT ;  /* 0x0000000300027812 */ /* 0x000fc800078ec0ff */
[----:B------:R-:W-:-:S13]  /*0250*/  ISETP.NE.AND P1, PT, R2, 0x3, PT ;  /* 0x000000030200780c */ /* 0x000fda0003f25270 */
[----:B------:R-:W-:Y:S05]  /*0260*/  @!P1 BRA `(.L_x_97) ;  /* 0x0000000000449947 */ /* 0x000fea0003800000 */
[----:B------:R-:W0:Y:S01]  /*0270*/  LDC.64 R8, c[0x0][0x380] ;  /* 0x0000e000ff087b82 */ /* 0x000e220000000a00 */
[----:B------:R-:W-:-:S05]  /*0280*/  VIADD R0, R0, 0x1 ;  /* 0x0000000100007836 */ /* 0x000fca0000000000 */
[----:B------:R-:W-:-:S05]  /*0290*/  LOP3.LUT R0, R0, 0x3, RZ, 0xc0, !PT ;  /* 0x0000000300007812 */ /* 0x000fca00078ec0ff */
[----:B------:R-:W-:Y:S02]  /*02a0*/  IMAD.MOV R0, RZ, RZ, -R0 ;  /* 0x000000ffff007224 */ /* 0x000fe400078e0a00 */
[----:B0-----:R-:W-:-:S04]  /*02b0*/  IMAD.WIDE.U32 R8, R5, 0x8, R8 ;  /* 0x0000000805087825 */ /* 0x001fc800078e0008 */
[----:B------:R-:W-:Y:S02]  /*02c0*/  IMAD.MOV.U32 R2, RZ, RZ, R8 ;  /* 0x000000ffff027224 */ /* 0x000fe400078e0008 */
[----:B------:R-:W-:-:S07]  /*02d0*/  IMAD.MOV.U32 R11, RZ, RZ, R9 ;  /* 0x000000ffff0b7224 */ /* 0x000fce00078e0009 */
.L_x_98:
        /* <DEDUP_REMOVED lines=10> */
.L_x_97:
[----:B------:R-:W-:Y:S05]  /*0380*/  BSYNC.RECONVERGENT B2 ;  /* 0x0000000000027941 */ /* 0x000fea0003800200 */
.L_x_96:
        /* <DEDUP_REMOVED lines=8> */
.L_x_101:
        /* <DEDUP_REMOVED lines=43> */
.L_x_100:
[----:B------:R-:W-:Y:S05]  /*06c0*/  BSYNC.RECONVERGENT B2 ;  /* 0x0000000000027941 */ /* 0x000fea0003800200 */
.L_x_99:
        /* <DEDUP_REMOVED lines=26> */
.L_x_103:
[----:B------:R-:W-:Y:S05]  /*0870*/  BSYNC.RECONVERGENT B2 ;  /* 0x0000000000027941 */ /* 0x000fea0003800200 */
.L_x_102:
        /* <DEDUP_REMOVED lines=12> */
.L_x_95:
[----:B------:R-:W-:Y:S05]  /*0940*/  BSYNC.RECONVERGENT B1 ;  /* 0x0000000000017941 */ /* 0x000fea0003800200 */
.L_x_94:
        /* <DEDUP_REMOVED lines=47> */
[----:B------:R-:W0:Y:S04]  /*0c40*/  LDS.128 R8, [UR4+0x20] ;  /* 0x00002004ff087984 */ /* 0x000e280008000c00 */
[----:B------:R-:W1:Y:S04]  /*0c50*/  LDS.128 R16, [UR4+0x30] ;  /* 0x00003004ff107984 */ /* 0x000e680008000c00 */
[----:B--2---:R-:W2:Y:S01]  /*0c60*/  LDS.128 R4, [UR4+0x40] ;  /* 0x00004004ff047984 */ /* 0x004ea20008000c00 */
[----:B0-----:R-:W-:-:S03]  /*0c70*/  DADD R8, R12, R8 ;  /* 0x000000000c087229 */ /* 0x001fc60000000008 */
[----:B------:R-:W-:Y:S05]  /*0c80*/  LDS.128 R12, [UR4+0x60] ;  /* 0x00006004ff0c7984 */ /* 0x000fea0008000c00 */
[----:B------:R-:W-:Y:S02]  /*0c90*/  DADD R2, R8, R10 ;  /* 0x0000000008027229 */ /* 0x000fe4000000000a */
[----:B------:R-:W0:Y:S06]  /*0ca0*/  LDS.128 R8, [UR4+0x50] ;  /* 0x00005004ff087984 */ /* 0x000e2c0008000c00 */
[----:B-1----:R-:W-:-:S08]  /*0cb0*/  DADD R2, R2, R16 ;  /* 0x0000000002027229 */ /* 0x002fd00000000010 */
[----:B------:R-:W-:-:S08]  /*0cc0*/  DADD R2, R2, R18 ;  /* 0x0000000002027229 */ /* 0x000fd00000000012 */
[----:B--2---:R-:W-:-:S08]  /*0cd0*/  DADD R2, R2, R4 ;  /* 0x0000000002027229 */ /* 0x004fd00000000004 */
[----:B------:R-:W-:Y:S01]  /*0ce0*/  DADD R2, R2, R6 ;  /* 0x0000000002027229 */ /* 0x000fe20000000006 */
[----:B------:R-:W1:Y:S07]  /*0cf0*/  LDS.128 R4, [UR4+0x70] ;  /* 0x00007004ff047984 */ /* 0x000e6e0008000c00 */
[----:B0-----:R-:W-:-:S08]  /*0d00*/  DADD R2, R2, R8 ;  /* 0x0000000002027229 */ /* 0x001fd00000000008 */
[----:B------:R-:W-:Y:S01]  /*0d10*/  DADD R2, R2, R10 ;  /* 0x0000000002027229 */ /* 0x000fe2000000000a */
[----:B------:R-:W0:Y:S07]  /*0d20*/  LDS.128 R8, [UR4+0x80] ;  /* 0x00008004ff087984 */ /* 0x000e2e0008000c00 */
[----:B------:R-:W-:-:S08]  /*0d30*/  DADD R2, R2, R12 ;  /* 0x0000000002027229 */ /* 0x000fd0000000000c */
[----:B------:R-:W-:Y:S01]  /*0d40*/  DADD R2, R2, R14 ;  /* 0x0000000002027229 */ /* 0x000fe2000000000e */
[----:B------:R-:W2:Y:S07]  /*0d50*/  LDS.128 R12, [UR4+0x90] ;  /* 0x00009004ff0c7984 */ /* 0x000eae0008000c00 */
[----:B-1----:R-:W-:-:S08]  /*0d60*/  DADD R2, R2, R4 ;  /* 0x0000000002027229 */ /* 0x002fd00000000004 */
[----:B------:R-:W-:Y:S01]  /*0d70*/  DADD R2, R2, R6 ;  /* 0x0000000002027229 */ /* 0x000fe20000000006 */
[----:B------:R-:W1:Y:S07]  /*0d80*/  LDS.128 R4, [UR4+0xa0] ;  /* 0x0000a004ff047984 */ /* 0x000e6e0008000c00 */
[----:B0-----:R-:W-:Y:S01]  /*0d90*/  DADD R2, R2, R8 ;  /* 0x0000000002027229 */ /* 0x001fe20000000008 */
[----:B------:R-:W0:Y:S07]  /*0da0*/  LDS.64 R8, [UR4+0xb0] ;  /* 0x0000b004ff087984 */ /* 0x000e2e0008000a00 */
[----:B------:R-:W-:-:S08]  /*0db0*/  DADD R2, R2, R10 ;  /* 0x0000000002027229 */ /* 0x000fd0000000000a */
[----:B--2---:R-:W-:-:S08]  /*0dc0*/  DADD R2, R2, R12 ;  /* 0x0000000002027229 */ /* 0x004fd0000000000c */
[----:B------:R-:W-:-:S08]  /*0dd0*/  DADD R2, R2, R14 ;  /* 0x0000000002027229 */ /* 0x000fd0000000000e */
[----:B-1----:R-:W-:-:S08]  /*0de0*/  DADD R2, R2, R4 ;  /* 0x0000000002027229 */ /* 0x002fd00000000004 */
[----:B------:R-:W-:-:S08]  /*0df0*/  DADD R2, R2, R6 ;  /* 0x0000000002027229 */ /* 0x000fd00000000006 */
[----:B0-----:R-:W-:Y:S01]  /*0e00*/  DADD R12, R2, R8 ;  /* 0x00000000020c7229 */ /* 0x001fe20000000008 */
[----:B------:R-:W-:Y:S10]  /*0e10*/  BRA `(.L_x_105) ;  /* 0x0000001800487947 */ /* 0x000ff40003800000 */
.L_x_104:
        /* <DEDUP_REMOVED lines=32> */
[----:B------:R-:W-:Y:S01]  /*1020*/  VIADD R0, R2, 0x10 ;  /* 0x0000001002007836 */ /* 0x000fe20000000000 */
[----:B------:R-:W-:Y:S02]  /*1030*/  @!P1 SHF.R.U32.HI R2, RZ, 0x2, R3 ;  /* 0x00000002ff029819 */ /* 0x000fe40000011603 */
[----:B------:R-:W1:Y:S02]  /*1040*/  SHFL.DOWN PT, R7, R11, 0x8, R5 ;  /* 0x090000000b077989 */ /* 0x000e6400000e0005 */
[----:B------:R-:W-:Y:S01]  /*1050*/  @!P1 LOP3.LUT R2, R2, 0xf8, RZ, 0xc0, !PT ;  /* 0x000000f802029812 */ /* 0x000fe200078ec0ff */
[----:B-1----:R-:W-:-:S10]  /*1060*/  DADD R6, R6, R10 ;  /* 0x0000000006067229 */ /* 0x002fd4000000000a */
[----:B------:R-:W-:Y:S02]  /*1070*/  FSEL R8, R10, R6, P0 ;  /* 0x000000060a087208 */ /* 0x000fe40000000000 */
[----:B------:R-:W-:Y:S02]  /*1080*/  FSEL R9, R11, R7, P0 ;  /* 0x000000070b097208 */ /* 0x000fe40000000000 */
[----:B------:R-:W-:Y:S01]  /*1090*/  @!P1 MOV R10, 0x400 ;  /* 0x00000400000a9802 */ /* 0x000fe20000000f00 */
[----:B------:R-:W-:Y:S01]  /*10a0*/  SHFL.DOWN PT, R6, R8, 0x10, R5 ;  /* 0x0a00000008067989 */ /* 0x000fe200000e0005 */
[----:B------:R-:W-:Y:S02]  /*10b0*/  ISETP.GT.AND P0, PT, R0, R5, PT ;  /* 0x000000050000720c */ /* 0x000fe40003f04270 */
[----:B0-----:R-:W-:Y:S01]  /*10c0*/  @!P1 LEA R11, R13, R10, 0x18 ;  /* 0x0000000a0d0b9211 */ /* 0x001fe200078ec0ff */
        /* <DEDUP_REMOVED lines=13> */
[----:B------:R-:W0:Y:S04]  /*11a0*/  LDS.128 R16, [UR4+0x20] ;  /* 0x00002004ff107984 */ /* 0x000e280008000c00 */
[----:B-1----:R-:W1:Y:S01]  /*11b0*/  LDS.128 R8, [UR4+0x30] ;  /* 0x00003004ff087984 */ /* 0x002e620008000c00 */
[----:B0-----:R-:W-:-:S10]  /*11c0*/  DADD R16, R12, R16 ;  /* 0x000000000c107229 */ /* 0x001fd40000000010 */
[----:B------:R-:W-:Y:S02]  /*11d0*/  FSEL R2, R16, R12, P1 ;  /* 0x0000000c10027208 */ /* 0x000fe40000800000 */
[----:B------:R-:W-:Y:S02]  /*11e0*/  FSEL R3, R17, R13, P1 ;  /* 0x0000000d11037208 */ /* 0x000fe40000800000 */
[----:B------:R-:W-:Y:S01]  /*11f0*/  ISETP.GT.AND P1, PT, R4, 0x40, PT ;  /* 0x000000400400780c */ /* 0x000fe20003f24270 */
[----:B------:R-:W0:Y:S03]  /*1200*/  LDS.128 R12, [UR4+0x40] ;  /* 0x00004004ff0c7984 */ /* 0x000e260008000c00 */
        /* <DEDUP_REMOVED lines=65> */
[----:B------:R-:W1:Y:S01]  /*1620*/  LDS.64 R2, [UR4+0xb0] ;  /* 0x0000b004ff027984 */ /* 0x000e620008000a00 */
        /* <DEDUP_REMOVED lines=11> */
[----:B------:R-:W-:Y:S01]  /*16e0*/  FSEL R13, R3, R7, P1 ;  /* 0x00000007030d7208 */ /* 0x000fe20000800000 */
[----:B------:R-:W-:Y:S06]  /*16f0*/  BRA `(.L_x_105) ;  /* 0x0000001000107947 */ /* 0x000fec0003800000 */
.L_x_91:
[----:B------:R-:W0:Y:S01]  /*1700*/  S2R R0, SR_TID.X ;  /* 0x0000000000007919 */ /* 0x000e220000002100 */
[----:B------:R-:W0:Y:S02]  /*1710*/  LDC.64 R6, c[0x0][0x380] ;  /* 0x0000e000ff067b82 */ /* 0x000e240000000a00 */
[----:B0-----:R-:W-:-:S05]  /*1720*/  IMAD.WIDE.U32 R6, R0, 0x8, R6 ;  /* 0x0000000800067825 */ /* 0x001fca00078e0006 */
[----:B------:R-:W2:Y:S04]  /*1730*/  LDG.E.64.CONSTANT R20, desc[UR6][R6.64] ;  /* 0x0000000606147981 */ /* 0x000ea8000c1e9b00 */
[----:B------:R-:W2:Y:S04]  /*1740*/  LDG.E.64.CONSTANT R2, desc[UR6][R6.64+0x1400] ;  /* 0x0014000606027981 */ /* 0x000ea8000c1e9b00 */
[----:B------:R-:W3:Y:S04]  /*1750*/  LDG.E.64.CONSTANT R8, desc[UR6][R6.64+0x2800] ;  /* 0x0028000606087981 */ /* 0x000ee8000c1e9b00 */
[----:B------:R-:W4:Y:S04]  /*1760*/  LDG.E.64.CONSTANT R10, desc[UR6][R6.64+0x3c00] ;  /* 0x003c0006060a7981 */ /* 0x000f28000c1e9b00 */
[----:B------:R-:W5:Y:S04]  /*1770*/  LDG.E.64.CONSTANT R12, desc[UR6][R6.64+0x5000] ;  /* 0x00500006060c7981 */ /* 0x000f68000c1e9b00 */
[----:B------:R-:W5:Y:S04]  /*1780*/  LDG.E.64.CONSTANT R14, desc[UR6][R6.64+0x6400] ;  /* 0x00640006060e7981 */ /* 0x000f68000c1e9b00 */
[----:B------:R-:W5:Y:S04]  /*1790*/  LDG.E.64.CONSTANT R16, desc[UR6][R6.64+0x7800] ;  /* 0x0078000606107981 */ /* 0x000f68000c1e9b00 */
[----:B------:R-:W5:Y:S01]  /*17a0*/  LDG.E.64.CONSTANT R18, desc[UR6][R6.64+0x8c00] ;  /* 0x008c000606127981 */ /* 0x000f62000c1e9b00 */
[----:B------:R-:W-:Y:S01]  /*17b0*/  ISETP.GE.U32.AND P0, PT, R4, 0x2800, PT ;  /* 0x000028000400780c */ /* 0x000fe20003f06070 */
[----:B--2---:R-:W-:-:S08]  /*17c0*/  DADD R2, R20, R2 ;  /* 0x0000000014027229 */ /* 0x004fd00000000002 */
[----:B---3--:R-:W-:Y:S01]  /*17d0*/  DADD R2, R8, R2 ;  /* 0x0000000008027229 */ /* 0x008fe20000000002 */
[----:B------:R-:W-:-:S07]  /*17e0*/  IMAD.MOV.U32 R9, RZ, RZ, 0x1400 ;  /* 0x00001400ff097424 */ /* 0x000fce00078e00ff */
[----:B----4-:R-:W-:-:S08]  /*17f0*/  DADD R2, R10, R2 ;  /* 0x000000000a027229 */ /* 0x010fd00000000002 */
[----:B-----5:R-:W-:-:S08]  /*1800*/  DADD R2, R12, R2 ;  /* 0x000000000c027229 */ /* 0x020fd00000000002 */
[----:B------:R-:W-:-:S08]  /*1810*/  DADD R2, R14, R2 ;  /* 0x000000000e027229 */ /* 0x000fd00000000002 */
[----:B------:R-:W-:-:S08]  /*1820*/  DADD R2, R16, R2 ;  /* 0x0000000010027229 */ /* 0x000fd00000000002 */
[----:B------:R-:W-:Y:S01]  /*1830*/  DADD R2, R18, R2 ;  /* 0x0000000012027229 */ /* 0x000fe20000000002 */
[----:B------:R-:W-:Y:S10]  /*1840*/  @!P0 BRA `(.L_x_106) ;  /* 0x00000000006c8947 */ /* 0x000ff40003800000 */
[----:B------:R-:W0:Y:S01]  /*1850*/  LDC R26, c[0x0][0x390] ;  /* 0x0000e400ff1a7b82 */ /* 0x000e220000000800 */
[----:B------:R-:W-:Y:S02]  /*1860*/  VIADD R8, R4, 0xffffec00 ;  /* 0xffffec0004087836 */ /* 0x000fe40000000000 */
[----:B------:R-:W-:-:S07]  /*1870*/  IMAD.MOV.U32 R9, RZ, RZ, 0x1400 ;  /* 0x00001400ff097424 */ /* 0x000fce00078e00ff */
.L_x_108:
[----:B------:R-:W-:-:S05]  /*1880*/  IMAD.WIDE R12, R9, 0x8, R6 ;  /* 0x00000008090c7825 */ /* 0x000fca00078e0206 */
[----:B------:R-:W2:Y:S04]  /*1890*/  LDG.E.64.CONSTANT R4, desc[UR6][R12.64] ;  /* 0x000000060c047981 */ /* 0x000ea8000c1e9b00 */
[----:B------:R-:W3:Y:S04]  /*18a0*/  LDG.E.64.CONSTANT R14, desc[UR6][R12.64+0x1400] ;  /* 0x001400060c0e7981 */ /* 0x000ee8000c1e9b00 */
[----:B------:R-:W4:Y:S04]  /*18b0*/  LDG.E.64.CONSTANT R16, desc[UR6][R12.64+0x2800] ;  /* 0x002800060c107981 */ /* 0x000f28000c1e9b00 */
[----:B------:R-:W5:Y:S04]  /*18c0*/  LDG.E.64.CONSTANT R18, desc[UR6][R12.64+0x3c00] ;  /* 0x003c00060c127981 */ /* 0x000f68000c1e9b00 */
        /* <DEDUP_REMOVED lines=8> */
[----:B------:R-:W-:-:S08]  /*1950*/  DADD R4, R20, R4 ;  /* 0x0000000014047229 */ /* 0x000fd00000000004 */
[----:B------:R-:W-:Y:S01]  /*1960*/  DADD R22, R22, R4 ;  /* 0x0000000016167229 */ /* 0x000fe20000000004 */
[----:B0-----:R-:W-:-:S04]  /*1970*/  IMAD.MOV.U32 R4, RZ, RZ, R26 ;  /* 0x000000ffff047224 */ /* 0x001fc800078e001a */
[----:B------:R-:W-:-:S03]  /*1980*/  IMAD.IADD R2, R4, 0x1, -R9 ;  /* 0x0000000104027824 */ /* 0x000fc600078e0a09 */
[----:B------:R-:W-:Y:S02]  /*1990*/  DADD R22, R24, R22 ;  /* 0x0000000018167229 */ /* 0x000fe40000000016 */
[----:B------:R-:W-:-:S06]  /*19a0*/  ISETP.GE.AND P0, PT, R2, 0x1400, PT ;  /* 0x000014000200780c */ /* 0x000fcc0003f06270 */
[----:B------:R-:W-:-:S07]  /*19b0*/  DADD R2, R10, R22 ;  /* 0x000000000a027229 */ /* 0x000fce0000000016 */
[----:B------:R-:W-:Y:S05]  /*19c0*/  @!P0 BRA `(.L_x_107) ;  /* 0x0000000800348947 */ /* 0x000fea0003800000 */
[----:B------:R-:W-:-:S05]  /*19d0*/  VIADD R9, R9, 0x1400 ;  /* 0x0000140009097836 */ /* 0x000fca0000000000 */
[----:B------:R-:W-:-:S13]  /*19e0*/  ISETP.GT.AND P0, PT, R9, R8, PT ;  /* 0x000000080900720c */ /* 0x000fda0003f04270 */
[----:B------:R-:W-:Y:S05]  /*19f0*/  @!P0 BRA `(.L_x_108) ;  /* 0xfffffffc00a08947 */ /* 0x000fea000383ffff */
.L_x_106:
[----:B------:R-:W-:-:S13]  /*1a00*/  ISETP.GE.AND P0, PT, R9, R4, PT ;  /* 0x000000040900720c */ /* 0x000fda0003f06270 */
[----:B------:R-:W-:Y:S05]  /*1a10*/  @P0 BRA `(.L_x_107) ;  /* 0x0000000800200947 */ /* 0x000fea0003800000 */
[----:B------:R-:W-:Y:S01]  /*1a20*/  IMAD.IADD R39, R4, 0x1, -R9 ;  /* 0x0000000104277824 */ /* 0x000fe200078e0a09 */
[----:B------:R-:W-:Y:S04]  /*1a30*/  BSSY.RECONVERGENT B1, `(.L_x_107) ;  /* 0x0000086000017945 */ /* 0x000fe80003800200 */
[----:B------:R-:W-:-:S13]  /*1a40*/  ISETP.GE.AND P0, PT, R0, R39, PT ;  /* 0x000000270000720c */ /* 0x000fda0003f06270 */
[----:B------:R-:W-:Y:S05]  /*1a50*/  @P0 BRA `(.L_x_109) ;  /* 0x00000008000c0947 */ /* 0x000fea0003800000 */
[----:B------:R-:W-:Y:S01]  /*1a60*/  LOP3.LUT R5, RZ, R0, RZ, 0x33, !PT ;  /* 0x00000000ff057212 */ /* 0x000fe200078e33ff */
[----:B------:R-:W-:Y:S01]  /*1a70*/  BSSY.RECONVERGENT B2, `(.L_x_110) ;  /* 0x0000017000027945 */ /* 0x000fe20003800200 */
[----:B------:R-:W-:Y:S02]  /*1a80*/  IMAD.MOV.U32 R38, RZ, RZ, R0 ;  /* 0x000000ffff267224 */ /* 0x000fe400078e0000 */
[----:B------:R-:W-:-:S04]  /*1a90*/  IADD3 R5, PT, PT, -R9, R4, R5 ;  /* 0x0000000409057210 */ /* 0x000fc80007ffe105 */
[C---:B------:R-:W-:Y:S01]  /*1aa0*/  ISETP.GE.U32.AND P1, PT, R5.reuse, 0x780, PT ;  /* 0x000007800500780c */ /* 0x040fe20003f26070 */
[----:B------:R-:W-:-:S05]  /*1ab0*/  IMAD.HI.U32 R4, R5, -0x33333333, RZ ;  /* 0xcccccccd05047827 */ /* 0x000fca00078e00ff */
[----:B------:R-:W-:-:S04]  /*1ac0*/  SHF.R.U32.HI R4, RZ, 0x9, R4 ;  /* 0x00000009ff047819 */ /* 0x000fc80000011604 */
[----:B------:R-:W-:-:S04]  /*1ad0*/  LOP3.LUT R6, R4, 0x3, RZ, 0xc0, !PT ;  /* 0x0000000304067812 */ /* 0x000fc800078ec0ff */
[----:B------:R-:W-:-:S13]  /*1ae0*/  ISETP.NE.AND P0, PT, R6, 0x3, PT ;  /* 0x000000030600780c */ /* 0x000fda0003f05270 */
[----:B------:R-:W-:Y:S05]  /*1af0*/  @!P0 BRA `(.L_x_111) ;  /* 0x0000000000388947 */ /* 0x000fea0003800000 */
[----:B------:R-:W0:Y:S01]  /*1b00*/  LDC.64 R6, c[0x0][0x380] ;  /* 0x0000e000ff067b82 */ /* 0x000e220000000a00 */
[----:B------:R-:W-:Y:S02]  /*1b10*/  VIADD R4, R4, 0x1 ;  /* 0x0000000104047836 */ /* 0x000fe40000000000 */
[----:B------:R-:W-:Y:S02]  /*1b20*/  IMAD.IADD R11, R0, 0x1, R9 ;  /* 0x00000001000b7824 */ /* 0x000fe400078e0209 */
[----:B------:R-:W-:Y:S01]  /*1b30*/  IMAD.MOV.U32 R38, RZ, RZ, R0 ;  /* 0x000000ffff267224 */ /* 0x000fe200078e0000 */
[----:B------:R-:W-:-:S05]  /*1b40*/  LOP3.LUT R4, R4, 0x3, RZ, 0xc0, !PT ;  /* 0x0000000304047812 */ /* 0x000fca00078ec0ff */
[----:B------:R-:W-:-:S07]  /*1b50*/  IMAD.MOV R8, RZ, RZ, -R4 ;  /* 0x000000ffff087224 */ /* 0x000fce00078e0a04 */
.L_x_112:
[----:B0-----:R-:W-:-:S06]  /*1b60*/  IMAD.WIDE.U32 R4, R11, 0x8, R6 ;  /* 0x000000080b047825 */ /* 0x001fcc00078e0006 */
[----:B------:R-:W2:Y:S01]  /*1b70*/  LDG.E.64.CONSTANT R4, desc[UR6][R4.64] ;  /* 0x0000000604047981 */ /* 0x000ea2000c1e9b00 */
[----:B------:R-:W-:Y:S02]  /*1b80*/  VIADD R8, R8, 0x1 ;  /* 0x0000000108087836 */ /* 0x000fe40000000000 */
[----:B------:R-:W-:Y:S02]  /*1b90*/  VIADD R38, R38, 0x280 ;  /* 0x0000028026267836 */ /* 0x000fe40000000000 */
[----:B------:R-:W-:Y:S01]  /*1ba0*/  VIADD R11, R11, 0x280 ;  /* 0x000002800b0b7836 */ /* 0x000fe20000000000 */
[----:B------:R-:W-:Y:S01]  /*1bb0*/  ISETP.NE.AND P0, PT, R8, RZ, PT ;  /* 0x000000ff0800720c */ /* 0x000fe20003f05270 */
[----:B--2---:R-:W-:-:S12]  /*1bc0*/  DADD R2, R4, R2 ;  /* 0x0000000004027229 */ /* 0x004fd80000000002 */
[----:B------:R-:W-:Y:S05]  /*1bd0*/  @P0 BRA `(.L_x_112) ;  /* 0xfffffffc00e00947 */ /* 0x000fea000383ffff */
.L_x_111:
[----:B------:R-:W-:Y:S05]  /*1be0*/  BSYNC.RECONVERGENT B2 ;  /* 0x0000000000027941 */ /* 0x000fea0003800200 */
.L_x_110:
[----:B------:R-:W-:Y:S05]  /*1bf0*/  @!P1 BRA `(.L_x_109) ;  /* 0x0000000400a49947 */ /* 0x000fea0003800000 */
[----:B------:R-:W0:Y:S01]  /*1c00*/  LDCU.64 UR4, c[0x0][0x380] ;  /* 0x00007000ff0477ac */ /* 0x000e220008000a00 */
[----:B------:R-:W-:Y:S01]  /*1c10*/  IMAD.IADD R7, R39, 0x1, -R38 ;  /* 0x0000000127077824 */ /* 0x000fe200078e0a26 */
[C---:B------:R-:W-:Y:S01]  /*1c20*/  IADD3 R5, P0, PT, R38.reuse, R9, RZ ;  /* 0x0000000926057210 */ /* 0x040fe20007f1e0ff */
[----:B------:R-:W-:Y:S01]  /*1c30*/  BSSY.RECONVERGENT B2, `(.L_x_113) ;  /* 0x000003a000027945 */ /* 0x000fe20003800200 */
[----:B------:R-:W-:Y:S02]  /*1c40*/  IMAD.IADD R40, R38, 0x1, R9 ;  /* 0x0000000126287824 */ /* 0x000fe400078e0209 */
        /* <DEDUP_REMOVED lines=10> */
.L_x_115:
[----:B------:R-:W0:Y:S01]  /*1cf0*/  LDC.64 R30, c[0x0][0x380] ;  /* 0x0000e000ff1e7b82 */ /* 0x000e220000000a00 */
[----:B------:R-:W2:Y:S04]  /*1d00*/  LDG.E.64.CONSTANT R8, desc[UR6][R4.64+-0x1400] ;  /* 0xffec000604087981 */ /* 0x000ea8000c1e9b00 */
[----:B------:R-:W3:Y:S01]  /*1d10*/  LDG.E.64.CONSTANT R10, desc[UR6][R4.64] ;  /* 0x00000006040a7981 */ /* 0x000ee2000c1e9b00 */
[----:B------:R-:W-:-:S03]  /*1d20*/  VIADD R15, R40, 0xa00 ;  /* 0x00000a00280f7836 */ /* 0x000fc60000000000 */
[----:B------:R-:W4:Y:S04]  /*1d30*/  LDG.E.64.CONSTANT R12, desc[UR6][R4.64+0x1400] ;  /* 0x00140006040c7981 */ /* 0x000f28000c1e9b00 */
[----:B------:R-:W5:Y:S04]  /*1d40*/  LDG.E.64.CONSTANT R16, desc[UR6][R4.64+0x3c00] ;  /* 0x003c000604107981 */ /* 0x000f68000c1e9b00 */
[----:B------:R-:W5:Y:S01]  /*1d50*/  LDG.E.64.CONSTANT R18, desc[UR6][R4.64+0x5000] ;  /* 0x0050000604127981 */ /* 0x000f62000c1e9b00 */
[----:B------:R-:W-:-:S03]  /*1d60*/  VIADD R23, R40, 0x1400 ;  /* 0x0000140028177836 */ /* 0x000fc60000000000 */
[----:B------:R-:W5:Y:S01]  /*1d70*/  LDG.E.64.CONSTANT R20, desc[UR6][R4.64+0x6400] ;  /* 0x0064000604147981 */ /* 0x000f62000c1e9b00 */
[----:B0-----:R-:W-:-:S03]  /*1d80*/  IMAD.WIDE.U32 R6, R40, 0x8, R30 ;  /* 0x0000000828067825 */ /* 0x001fc600078e001e */
[----:B------:R-:W5:Y:S04]  /*1d90*/  LDG.E.64.CONSTANT R24, desc[UR6][R4.64+0x8c00] ;  /* 0x008c000604187981 */ /* 0x000f68000c1e9b00 */
[----:B------:R-:W5:Y:S04]  /*1da0*/  LDG.E.64.CONSTANT R26, desc[UR6][R4.64+0xa000] ;  /* 0x00a00006041a7981 */ /* 0x000f68000c1e9b00 */
[----:B------:R-:W2:Y:S01]  /*1db0*/  LDG.E.64.CONSTANT R6, desc[UR6][R6.64] ;  /* 0x0000000606067981 */ /* 0x000ea2000c1e9b00 */
[----:B------:R-:W-:-:S03]  /*1dc0*/  IMAD.WIDE.U32 R14, R15, 0x8, R30 ;  /* 0x000000080f0e7825 */ /* 0x000fc600078e001e */
[----:B------:R-:W5:Y:S04]  /*1dd0*/  LDG.E.64.CONSTANT R28, desc[UR6][R4.64+0xb400] ;  /* 0x00b40006041c7981 */ /* 0x000f68000c1e9b00 */
[----:B------:R-:W5:Y:S01]  /*1de0*/  LDG.E.64.CONSTANT R14, desc[UR6][R14.64] ;  /* 0x000000060e0e7981 */ /* 0x000f62000c1e9b00 */
[----:B------:R-:W-:-:S03]  /*1df0*/  IMAD.WIDE.U32 R22, R23, 0x8, R30 ;  /* 0x0000000817167825 */ /* 0x000fc600078e001e */
[----:B------:R-:W5:Y:S04]  /*1e00*/  LDG.E.64.CONSTANT R34, desc[UR6][R4.64+0xf000] ;  /* 0x00f0000604227981 */ /* 0x000f68000c1e9b00 */
[----:B------:R-:W5:Y:S01]  /*1e10*/  LDG.E.64.CONSTANT R22, desc[UR6][R22.64] ;  /* 0x0000000616167981 */ /* 0x000f62000c1e9b00 */
[----:B------:R-:W-:-:S03]  /*1e20*/  VIADD R33, R40, 0x1e00 ;  /* 0x00001e0028217836 */ /* 0x000fc60000000000 */
[----:B------:R-:W5:Y:S01]  /*1e30*/  LDG.E.64.CONSTANT R36, desc[UR6][R4.64+0x10400] ;  /* 0x0104000604247981 */ /* 0x000f62000c1e9b00 */
[----:B------:R-:W-:-:S03]  /*1e40*/  IMAD.WIDE.U32 R30, R33, 0x8, R30 ;  /* 0x00000008211e7825 */ /* 0x000fc600078e001e */
[----:B------:R0:W5:Y:S04]  /*1e50*/  LDG.E.64.CONSTANT R32, desc[UR6][R4.64+0xdc00] ;  /* 0x00dc000604207981 */ /* 0x000168000c1e9b00 */
[----:B------:R-:W5:Y:S01]  /*1e60*/  LDG.E.64.CONSTANT R30, desc[UR6][R30.64] ;  /* 0x000000061e1e7981 */ /* 0x000f62000c1e9b00 */
[----:B------:R-:W-:-:S05]  /*1e70*/  VIADD R38, R38, 0x2800 ;  /* 0x0000280026267836 */ /* 0x000fca0000000000 */
[----:B------:R-:W-:Y:S02]  /*1e80*/  ISETP.GE.AND P1, PT, R38, R41, PT ;  /* 0x000000292600720c */ /* 0x000fe40003f26270 */
[----:B0-----:R-:W-:Y:S01]  /*1e90*/  IADD3 R4, P2, PT, R4, 0x14000, RZ ;  /* 0x0001400004047810 */ /* 0x001fe20007f5e0ff */
[----:B------:R-:W-:-:S04]  /*1ea0*/  VIADD R40, R40, 0x2800 ;  /* 0x0000280028287836 */ /* 0x000fc80000000000 */
[----:B------:R-:W-:Y:S01]  /*1eb0*/  IMAD.X R5, RZ, RZ, R5, P2 ;  /* 0x000000ffff057224 */ /* 0x000fe200010e0605 */
[----:B--2---:R-:W-:-:S08]  /*1ec0*/  DADD R6, R6, R2 ;  /* 0x0000000006067229 */ /* 0x004fd00000000002 */
[----:B------:R-:W-:-:S08]  /*1ed0*/  DADD R6, R6, R8 ;  /* 0x0000000006067229 */ /* 0x000fd00000000008 */
        /* <DEDUP_REMOVED lines=15> */
.L_x_114:
[----:B------:R-:W-:Y:S05]  /*1fd0*/  BSYNC.RECONVERGENT B2 ;  /* 0x0000000000027941 */ /* 0x000fea0003800200 */
.L_x_113:
[----:B------:R-:W-:Y:S01]  /*1fe0*/  IMAD.IADD R6, R39, 0x1, -R38 ;  /* 0x0000000127067824 */ /* 0x000fe200078e0a26 */
[----:B------:R-:W-:Y:S04]  /*1ff0*/  BSSY.RECONVERGENT B2, `(.L_x_116) ;  /* 0x000001d000027945 */ /* 0x000fe80003800200 */
[----:B------:R-:W-:-:S13]  /*2000*/  ISETP.GT.AND P1, PT, R6, 0xa00, PT ;  /* 0x00000a000600780c */ /* 0x000fda0003f24270 */
[----:B------:R-:W-:Y:S05]  /*2010*/  @!P1 BRA `(.L_x_117) ;  /* 0x0000000000689947 */ /* 0x000fea0003800000 */
[----:B------:R-:W0:Y:S01]  /*2020*/  LDC.64 R14, c[0x0][0x380] ;  /* 0x0000e000ff0e7b82 */ /* 0x000e220000000a00 */
[----:B------:R-:W2:Y:S04]  /*2030*/  LDG.E.64.CONSTANT R8, desc[UR6][R4.64+-0x1400] ;  /* 0xffec000604087981 */ /* 0x000ea8000c1e9b00 */
[----:B------:R-:W3:Y:S01]  /*2040*/  LDG.E.64.CONSTANT R10, desc[UR6][R4.64] ;  /* 0x00000006040a7981 */ /* 0x000ee2000c1e9b00 */
[----:B------:R-:W-:-:S03]  /*2050*/  VIADD R17, R40, 0xa00 ;  /* 0x00000a0028117836 */ /* 0x000fc60000000000 */
[----:B------:R-:W4:Y:S04]  /*2060*/  LDG.E.64.CONSTANT R12, desc[UR6][R4.64+0x1400] ;  /* 0x00140006040c7981 */ /* 0x000f28000c1e9b00 */
[----:B------:R-:W5:Y:S04]  /*2070*/  LDG.E.64.CONSTANT R18, desc[UR6][R4.64+0x5000] ;  /* 0x0050000604127981 */ /* 0x000f68000c1e9b00 */
[----:B------:R1:W5:Y:S01]  /*2080*/  LDG.E.64.CONSTANT R20, desc[UR6][R4.64+0x6400] ;  /* 0x0064000604147981 */ /* 0x000362000c1e9b00 */
[----:B0-----:R-:W-:-:S06]  /*2090*/  IMAD.WIDE.U32 R6, R40, 0x8, R14 ;  /* 0x0000000828067825 */ /* 0x001fcc00078e000e */
[----:B------:R-:W2:Y:S01]  /*20a0*/  LDG.E.64.CONSTANT R6, desc[UR6][R6.64] ;  /* 0x0000000606067981 */ /* 0x000ea2000c1e9b00 */
[----:B------:R-:W-:-:S03]  /*20b0*/  IMAD.WIDE.U32 R14, R17, 0x8, R14 ;  /* 0x00000008110e7825 */ /* 0x000fc600078e000e */
[----:B------:R-:W5:Y:S04]  /*20c0*/  LDG.E.64.CONSTANT R16, desc[UR6][R4.64+0x3c00] ;  /* 0x003c000604107981 */ /* 0x000f68000c1e9b00 */
[----:B------:R-:W5:Y:S01]  /*20d0*/  LDG.E.64.CONSTANT R14, desc[UR6][R14.64] ;  /* 0x000000060e0e7981 */ /* 0x000f62000c1e9b00 */
[----:B------:R-:W-:Y:S01]  /*20e0*/  PLOP3.LUT P0, PT, PT, PT, PT, 0x8, 0x80 ;  /* 0x000000000080781c */ /* 0x000fe20003f0e170 */
[----:B------:R-:W-:Y:S02]  /*20f0*/  VIADD R38, R38, 0x1400 ;  /* 0x0000140026267836 */ /* 0x000fe40000000000 */
[----:B------:R-:W-:Y:S01]  /*2100*/  VIADD R40, R40, 0x1400 ;  /* 0x0000140028287836 */ /* 0x000fe20000000000 */
[----:B--2---:R-:W-:-:S08]  /*2110*/  DADD R2, R2, R6 ;  /* 0x0000000002027229 */ /* 0x004fd00000000006 */
[----:B------:R-:W-:-:S08]  /*2120*/  DADD R2, R2, R8 ;  /* 0x0000000002027229 */ /* 0x000fd00000000008 */
[----:B---3--:R-:W-:-:S08]  /*2130*/  DADD R2, R2, R10 ;  /* 0x0000000002027229 */ /* 0x008fd0000000000a */
[----:B----4-:R-:W-:-:S08]  /*2140*/  DADD R2, R2, R12 ;  /* 0x0000000002027229 */ /* 0x010fd0000000000c */
[----:B-----5:R-:W-:-:S08]  /*2150*/  DADD R2, R2, R14 ;  /* 0x0000000002027229 */ /* 0x020fd0000000000e */
[----:B------:R-:W-:Y:S01]  /*2160*/  DADD R2, R2, R16 ;  /* 0x0000000002027229 */ /* 0x000fe20000000010 */
[----:B------:R-:W-:-:S07]  /*2170*/  IADD3 R6, P1, PT, R4, 0xa000, RZ ;  /* 0x0000a00004067810 */ /* 0x000fce0007f3e0ff */
[----:B------:R-:W-:Y:S01]  /*2180*/  DADD R2, R2, R18 ;  /* 0x0000000002027229 */ /* 0x000fe20000000012 */
[----:B-1----:R-:W-:Y:S02]  /*2190*/  IMAD.X R5, RZ, RZ, R5, P1 ;  /* 0x000000ffff057224 */ /* 0x002fe400008e0605 */
[----:B------:R-:W-:-:S05]  /*21a0*/  IMAD.MOV.U32 R4, RZ, RZ, R6 ;  /* 0x000000ffff047224 */ /* 0x000fca00078e0006 */
[----:B------:R-:W-:-:S11]  /*21b0*/  DADD R2, R2, R20 ;  /* 0x0000000002027229 */ /* 0x000fd60000000014 */
.L_x_117:
[----:B------:R-:W-:Y:S05]  /*21c0*/  BSYNC.RECONVERGENT B2 ;  /* 0x0000000000027941 */ /* 0x000fea0003800200 */
.L_x_116:
[----:B------:R-:W-:-:S13]  /*21d0*/  ISETP.LT.OR P0, PT, R38, R39, P0 ;  /* 0x000000272600720c */ /* 0x000fda0000701670 */
[----:B------:R-:W-:Y:S05]  /*21e0*/  @!P0 BRA `(.L_x_109) ;  /* 0x0000000000288947 */ /* 0x000fea0003800000 */
[----:B------:R-:W0:Y:S01]  /*21f0*/  LDC.64 R6, c[0x0][0x380] ;  /* 0x0000e000ff067b82 */ /* 0x000e220000000a00 */
[----:B------:R-:W2:Y:S04]  /*2200*/  LDG.E.64.CONSTANT R8, desc[UR6][R4.64] ;  /* 0x0000000604087981 */ /* 0x000ea8000c1e9b00 */
[----:B------:R-:W3:Y:S01]  /*2210*/  LDG.E.64.CONSTANT R10, desc[UR6][R4.64+0x1400] ;  /* 0x00140006040a7981 */ /* 0x000ee2000c1e9b00 */
[----:B0-----:R-:W-:-:S03]  /*2220*/  IMAD.WIDE.U32 R40, R40, 0x8, R6 ;  /* 0x0000000828287825 */ /* 0x001fc600078e0006 */
[----:B------:R-:W4:Y:S04]  /*2230*/  LDG.E.64.CONSTANT R6, desc[UR6][R4.64+-0x1400] ;  /* 0xffec000604067981 */ /* 0x000f28000c1e9b00 */
[----:B------:R-:W5:Y:S02]  /*2240*/  LDG.E.64.CONSTANT R40, desc[UR6][R40.64] ;  /* 0x0000000628287981 */ /* 0x000f64000c1e9b00 */
[----:B-----5:R-:W-:-:S08]  /*2250*/  DADD R2, R2, R40 ;  /* 0x0000000002027229 */ /* 0x020fd00000000028 */
[----:B----4-:R-:W-:-:S08]  /*2260*/  DADD R2, R2, R6 ;  /* 0x0000000002027229 */ /* 0x010fd00000000006 */
[----:B--2---:R-:W-:-:S08]  /*2270*/  DADD R2, R2, R8 ;  /* 0x0000000002027229 */ /* 0x004fd00000000008 */
[----:B---3--:R-:W-:-:S11]  /*2280*/  DADD R2, R2, R10 ;  /* 0x0000000002027229 */ /* 0x008fd6000000000a */
.L_x_109:
[----:B------:R-:W-:Y:S05]  /*2290*/  BSYNC.RECONVERGENT B1 ;  /* 0x0000000000017941 */ /* 0x000fea0003800200 */
.L_x_107:
        /* <DEDUP_REMOVED lines=16> */
[----:B------:R-:W-:Y:S01]  /*23a0*/  SHFL.DOWN PT, R2, R4, 0x4, 0x1f ;  /* 0x08801f0004027f89 */ /* 0x000fe200000e0000 */
[----:B------:R-:W-:Y:S02]  /*23b0*/  @!P1 MOV R7, 0x400 ;  /* 0x0000040000079802 */ /* 0x000fe40000000f00 */
[----:B------:R-:W-:Y:S01]  /*23c0*/  @!P1 SHF.R.U32.HI R6, RZ, 0x2, R0 ;  /* 0x00000002ff069819 */ /* 0x000fe20000011600 */
[----:B------:R-:W0:Y:S01]  /*23d0*/  SHFL.DOWN PT, R3, R5, 0x4, 0x1f ;  /* 0x08801f0005037f89 */ /* 0x000e2200000e0000 */
[----:B-1----:R-:W-:-:S02]  /*23e0*/  @!P1 LEA R7, R12, R7, 0x18 ;  /* 0x000000070c079211 */ /* 0x002fc400078ec0ff */
[----:B------:R-:W-:-:S05]  /*23f0*/  @!P1 LOP3.LUT R6, R6, 0xf8, RZ, 0xc0, !PT ;  /* 0x000000f806069812 */ /* 0x000fca00078ec0ff */
[----:B------:R-:W-:Y:S01]  /*2400*/  @!P1 IMAD.IADD R7, R6, 0x1, R7 ;  /* 0x0000000106079824 */ /* 0x000fe200078e0207 */
        /* <DEDUP_REMOVED lines=22> */
[----:B------:R-:W1:Y:S04]  /*2570*/  LDS.128 R8, [UR4+0x20] ;  /* 0x00002004ff087984 */ /* 0x000e680008000c00 */
[----:B------:R-:W2:Y:S04]  /*2580*/  LDS.128 R16, [UR4+0x30] ;  /* 0x00003004ff107984 */ /* 0x000ea80008000c00 */
[----:B0-----:R-:W0:Y:S01]  /*2590*/  LDS.128 R4, [UR4+0x40] ;  /* 0x00004004ff047984 */ /* 0x001e220008000c00 */
[----:B-1----:R-:W-:-:S03]  /*25a0*/  DADD R8, R12, R8 ;  /* 0x000000000c087229 */ /* 0x002fc60000000008 */
[----:B------:R-:W-:Y:S05]  /*25b0*/  LDS.128 R12, [UR4+0x60] ;  /* 0x00006004ff0c7984 */ /* 0x000fea0008000c00 */
[----:B------:R-:W-:Y:S02]  /*25c0*/  DADD R2, R8, R10 ;  /* 0x0000000008027229 */ /* 0x000fe4000000000a */
[----:B------:R-:W1:Y:S06]  /*25d0*/  LDS.128 R8, [UR4+0x50] ;  /* 0x00005004ff087984 */ /* 0x000e6c0008000c00 */
[----:B--2---:R-:W-:-:S08]  /*25e0*/  DADD R2, R2, R16 ;  /* 0x0000000002027229 */ /* 0x004fd00000000010 */
[----:B------:R-:W-:-:S08]  /*25f0*/  DADD R2, R2, R18 ;  /* 0x0000000002027229 */ /* 0x000fd00000000012 */
[----:B0-----:R-:W-:-:S08]  /*2600*/  DADD R2, R2, R4 ;  /* 0x0000000002027229 */ /* 0x001fd00000000004 */
[----:B------:R-:W-:Y:S01]  /*2610*/  DADD R2, R2, R6 ;  /* 0x0000000002027229 */ /* 0x000fe20000000006 */
[----:B------:R-:W0:Y:S07]  /*2620*/  LDS.128 R4, [UR4+0x70] ;  /* 0x00007004ff047984 */ /* 0x000e2e0008000c00 */
[----:B-1----:R-:W-:-:S08]  /*2630*/  DADD R2, R2, R8 ;  /* 0x0000000002027229 */ /* 0x002fd00000000008 */
[----:B------:R-:W-:Y:S01]  /*2640*/  DADD R2, R2, R10 ;  /* 0x0000000002027229 */ /* 0x000fe2000000000a */
[----:B------:R-:W1:Y:S07]  /*2650*/  LDS.128 R8, [UR4+0x80] ;  /* 0x00008004ff087984 */ /* 0x000e6e0008000c00 */
[----:B------:R-:W-:-:S08]  /*2660*/  DADD R2, R2, R12 ;  /* 0x0000000002027229 */ /* 0x000fd0000000000c */
[----:B------:R-:W-:Y:S01]  /*2670*/  DADD R2, R2, R14 ;  /* 0x0000000002027229 */ /* 0x000fe2000000000e */
[----:B------:R-:W2:Y:S07]  /*2680*/  LDS.128 R12, [UR4+0x90] ;  /* 0x00009004ff0c7984 */ /* 0x000eae0008000c00 */
[----:B0-----:R-:W-:-:S08]  /*2690*/  DADD R2, R2, R4 ;  /* 0x0000000002027229 */ /* 0x001fd00000000004 */
[----:B------:R-:W-:Y:S01]  /*26a0*/  DADD R2, R2, R6 ;  /* 0x0000000002027229 */ /* 0x000fe20000000006 */
[----:B------:R-:W0:Y:S07]  /*26b0*/  LDS.128 R4, [UR4+0xa0] ;  /* 0x0000a004ff047984 */ /* 0x000e2e0008000c00 */
[----:B-1----:R-:W-:Y:S01]  /*26c0*/  DADD R2, R2, R8 ;  /* 0x0000000002027229 */ /* 0x002fe20000000008 */
[----:B------:R-:W1:Y:S07]  /*26d0*/  LDS.64 R8, [UR4+0xb0] ;  /* 0x0000b004ff087984 */ /* 0x000e6e0008000a00 */
[----:B------:R-:W-:-:S08]  /*26e0*/  DADD R2, R2, R10 ;  /* 0x0000000002027229 */ /* 0x000fd0000000000a */
[----:B--2---:R-:W-:-:S08]  /*26f0*/  DADD R2, R2, R12 ;  /* 0x0000000002027229 */ /* 0x004fd0000000000c */
[----:B------:R-:W-:-:S08]  /*2700*/  DADD R2, R2, R14 ;  /* 0x0000000002027229 */ /* 0x000fd0000000000e */
[----:B0-----:R-:W-:-:S08]  /*2710*/  DADD R2, R2, R4 ;  /* 0x0000000002027229 */ /* 0x001fd00000000004 */
[----:B------:R-:W-:-:S08]  /*2720*/  DADD R2, R2, R6 ;  /* 0x0000000002027229 */ /* 0x000fd00000000006 */
[----:B-1----:R-:W-:-:S11]  /*2730*/  DADD R12, R2, R8 ;  /* 0x00000000020c7229 */ /* 0x002fd60000000008 */
.L_x_105:
[----:B------:R-:W-:Y:S05]  /*2740*/  BSYNC.RECONVERGENT B0 ;  /* 0x0000000000007941 */ /* 0x000fea0003800200 */
.L_x_90:
[----:B------:R-:W-:Y:S05]  /*2750*/  @P0 EXIT ;  /* 0x000000000000094d */ /* 0x000fea0003800000 */
[----:B------:R-:W1:Y:S01]  /*2760*/  LDCU.64 UR4, c[0x0][0x398] ;  /* 0x00007300ff0477ac */ /* 0x000e620008000a00 */
[----:B0-----:R-:W0:Y:S01]  /*2770*/  LDC.64 R2, c[0x0][0x388] ;  /* 0x0000e200ff027b82 */ /* 0x001e220000000a00 */
[----:B-1----:R-:W-:-:S07]  /*2780*/  DADD R12, R12, UR4 ;  /* 0x000000040c0c7e29 */ /* 0x002fce0008000000 */
[----:B0-----:R-:W-:Y:S01]  /*2790*/  STG.E.64 desc[UR6][R2.64], R12 ;  /* 0x0000000c02007986 */ /* 0x001fe2000c101b06 */
[----:B------:R-:W-:Y:S05]  /*27a0*/  EXIT ;  /* 0x000000000000794d */ /* 0x000fea0003800000 */
.L_x_118:
        /* <DEDUP_REMOVED lines=13> */
.L_x_187:


//--------------------- .text._ZN3cub18CUB_300001_SM_10006detail6reduce18DeviceReduceKernelINS2_10policy_hubIdjN4cuda3std3__44plusIdEEE10Policy1000EN6thrust24THRUST_300001_SM_1000_NS10device_ptrIdEEjS9_dNS7_10__identityEEEvT0_PT3_T1_NS0_13GridEvenShareISK_EET2_T4_ --------------------------
	.section	.text._ZN3cub18CUB_300001_SM_10006detail6reduce18DeviceReduceKernelINS2_10policy_hubIdjN4cuda3std3__44plusIdEEE10Policy1000EN6thrust24THRUST_300001_SM_1000_NS10device_ptrIdEEjS9_dNS7_10__identityEEEvT0_PT3_T1_NS0_13GridEvenShareISK_EET2_T4_,"ax",@progbits
	.align	128
        .global         _ZN3cub18CUB_300001_SM_10006detail6reduce18DeviceReduceKernelINS2_10policy_hubIdjN4cuda3std3__44plusIdEEE10Policy1000EN6thrust24THRUST_300001_SM_1000_NS10device_ptrIdEEjS9_dNS7_10__identityEEEvT0_PT3_T1_NS0_13GridEvenShareISK_EET2_T4_
        .type           _ZN3cub18CUB_300001_SM_10006detail6reduce18DeviceReduceKernelINS2_10policy_hubIdjN4cuda3std3__44plusIdEEE10Policy1000EN6thrust24THRUST_300001_SM_1000_NS10device_ptrIdEEjS9_dNS7_10__identityEEEvT0_PT3_T1_NS0_13GridEvenShareISK_EET2_T4_,@function
        .size           _ZN3cub18CUB_300001_SM_10006detail6reduce18DeviceReduceKernelINS2_10policy_hubIdjN4cuda3std3__44plusIdEEE10Policy1000EN6thrust24THRUST_300001_SM_1000_NS10device_ptrIdEEjS9_dNS7_10__identityEEEvT0_PT3_T1_NS0_13GridEvenShareISK_EET2_T4_,(.L_x_188 - _ZN3cub18CUB_300001_SM_10006detail6reduce18DeviceReduceKernelINS2_10policy_hubIdjN4cuda3std3__44plusIdEEE10Policy1000EN6thrust24THRUST_300001_SM_1000_NS10device_ptrIdEEjS9_dNS7_10__identityEEEvT0_PT3_T1_NS0_13GridEvenShareISK_EET2_T4_)
        .other          _ZN3cub18CUB_300001_SM_10006detail6reduce18DeviceReduceKernelINS2_10policy_hubIdjN4cuda3std3__44plusIdEEE10Policy1000EN6thrust24THRUST_300001_SM_1000_NS10device_ptrIdEEjS9_dNS7_10__identityEEEvT0_PT3_T1_NS0_13GridEvenShareISK_EET2_T4_,@"STO_CUDA_ENTRY STV_DEFAULT"
_ZN3cub18CUB_300001_SM_10006detail6reduce18DeviceReduceKernelINS2_10policy_hubIdjN4cuda3std3__44plusIdEEE10Policy1000EN6thrust24THRUST_300001_SM_1000_NS10device_ptrIdEEjS9_dNS7_10__identityEEEvT0_PT3_T1_NS0_13GridEvenShareISK_EET2_T4_:
.text._ZN3cub18CUB_300001_SM_10006detail6reduce18DeviceReduceKernelINS2_10policy_hubIdjN4cuda3std3__44plusIdEEE10Policy1000EN6thrust24THRUST_300001_SM_1000_NS10device_ptrIdEEjS9_dNS7_10__identityEEEvT0_PT3_T1_NS0_13GridEvenShareISK_EET2_T4_:
[----:B------:R-:W-:Y:S08]  /*0000*/  LDC R1, c[0x0][0x37c] ;  /* 0x0000df00ff017b82 */ /* 0x000ff00000000800 */
[----:B------:R-:W0:Y:S01]  /*0010*/  S2UR UR9, SR_CTAID.X ;  /* 0x00000000000979c3 */ /* 0x000e220000002500 */
[----:B------:R-:W1:Y:S01]  /*0020*/  LDCU.64 UR12, c[0x0][0x3a8] ;  /* 0x00007500ff0c77ac */ /* 0x000e620008000a00 */
[----:B------:R-:W-:Y:S01]  /*0030*/  BSSY.RECONVERGENT B0, `(.L_x_119) ;  /* 0x00002d4000007945 */ /* 0x000fe20003800200 */
[----:B------:R-:W2:Y:S01]  /*0040*/  LDCU.64 UR10, c[0x0][0x358] ;  /* 0x00006b00ff0a77ac */ /* 0x000ea20008000a00 */
[----:B-1----:R-:W-:Y:S01]  /*0050*/  IMAD.U32 R4, RZ, RZ, UR12 ;  /* 0x0000000cff047e24 */ /* 0x002fe2000f8e00ff */
[----:B------:R-:W-:-:S02]  /*0060*/  UIMAD UR8, UR13, 0x1400, URZ ;  /* 0x000014000d0878a4 */ /* 0x000fc4000f8e02ff */
[----:B0-----:R-:W-:-:S06]  /*0070*/  UIMAD UR4, UR9, 0x1400, URZ ;  /* 0x00001400090478a4 */ /* 0x001fcc000f8e02ff */
[----:B------:R-:W-:-:S05]  /*0080*/  VIADD R0, R4, -UR4 ;  /* 0x8000000404007c36 */ /* 0x000fca0008000000 */
[----:B------:R-:W-:-:S13]  /*0090*/  ISETP.GT.U32.AND P0, PT, R0, 0x13ff, PT ;  /* 0x000013ff0000780c */ /* 0x000fda0003f04070 */
[----:B--2---:R-:W-:Y:S05]  /*00a0*/  @P0 BRA `(.L_x_120) ;  /* 0x0000001800380947 */ /* 0x004fea0003800000 */
[----:B------:R-:W0:Y:S01]  /*00b0*/  S2R R3, SR_TID.X ;  /* 0x0000000000037919 */ /* 0x000e220000002100 */
[----:B------:R-:W-:Y:S01]  /*00c0*/  BSSY.RECONVERGENT B1, `(.L_x_121) ;  /* 0x000000a000017945 */ /* 0x000fe20003800200 */
[----:B------:R-:W-:Y:S02]  /*00d0*/  CS2R R20, SRZ ;  /* 0x0000000000147805 */ /* 0x000fe4000001ff00 */
[----:B0-----:R-:W-:Y:S01]  /*00e0*/  ISETP.GE.U32.AND P0, PT, R3, R0, PT ;  /* 0x000000000300720c */ /* 0x001fe20003f06070 */
[----:B------:R-:W-:-:S12]  /*00f0*/  IMAD.MOV.U32 R19, RZ, RZ, R3 ;  /* 0x000000ffff137224 */ /* 0x000fd800078e0003 */
[----:B------:R-:W-:Y:S05]  /*0100*/  @P0 BRA `(.L_x_122) ;  /* 0x0000000000140947 */ /* 0x000fea0003800000 */
[----:B------:R-:W0:Y:S01]  /*0110*/  LDC.64 R20, c[0x0][0x380] ;  /* 0x0000e000ff147b82 */ /* 0x000e220000000a00 */
[----:B------:R-:W-:-:S04]  /*0120*/  VIADD R5, R3, UR4 ;  /* 0x0000000403057c36 */ /* 0x000fc80008000000 */
[----:B0-----:R-:W-:-:S06]  /*0130*/  IMAD.WIDE.U32 R20, R5, 0x8, R20 ;  /* 0x0000000805147825 */ /* 0x001fcc00078e0014 */
[----:B------:R-:W5:Y:S01]  /*0140*/  LDG.E.64 R20, desc[UR10][R20.64] ;  /* 0x0000000a14147981 */ /* 0x000f62000c1e1b00 */
[----:B------:R-:W-:-:S07]  /*0150*/  VIADD R19, R3, 0x280 ;  /* 0x0000028003137836 */ /* 0x000fce0000000000 */
.L_x_122:
[----:B------:R-:W-:Y:S05]  /*0160*/  BSYNC.RECONVERGENT B1 ;  /* 0x0000000000017941 */ /* 0x000fea0003800200 */
.L_x_121:
[----:B------:R-:W-:Y:S01]  /*0170*/  ISETP.GE.U32.AND P0, PT, R19, R0, PT ;  /* 0x000000001300720c */ /* 0x000fe20003f06070 */
[----:B------:R-:W-:-:S12]  /*0180*/  BSSY.RECONVERGENT B1, `(.L_x_123) ;  /* 0x00000a5000017945 */ /* 0x000fd80003800200 */
[----:B------:R-:W-:Y:S05]  /*0190*/  @P0 BRA `(.L_x_124) ;  /* 0x00000008008c0947 */ /* 0x000fea0003800000 */
[----:B------:R-:W-:Y:S01]  /*01a0*/  LOP3.LUT R5, RZ, R19, RZ, 0x33, !PT ;  /* 0x00000013ff057212 */ /* 0x000fe200078e33ff */
[----:B------:R-:W-:Y:S03]  /*01b0*/  BSSY.RECONVERGENT B2, `(.L_x_125) ;  /* 0x0000053000027945 */ /* 0x000fe60003800200 */
[----:B------:R-:W-:-:S04]  /*01c0*/  IADD3 R5, PT, PT, R4, -UR4, R5 ;  /* 0x8000000404057c10 */ /* 0x000fc8000fffe005 */
[C---:B------:R-:W-:Y:S01]  /*01d0*/  ISETP.GE.U32.AND P0, PT, R5.reuse, 0x2580, PT ;  /* 0x000025800500780c */ /* 0x040fe20003f06070 */
[----:B------:R-:W-:-:S05]  /*01e0*/  IMAD.HI.U32 R4, R5, -0x33333333, RZ ;  /* 0xcccccccd05047827 */ /* 0x000fca00078e00ff */
[----:B------:R-:W-:-:S04]  /*01f0*/  LEA.HI R4, R4, 0x1, RZ, 0x17 ;  /* 0x0000000104047811 */ /* 0x000fc800078fb8ff */
[----:B------:R-:W-:-:S03]  /*0200*/  LOP3.LUT R5, R4, 0xf, RZ, 0xc0, !PT ;  /* 0x0000000f04057812 */ /* 0x000fc600078ec0ff */
[----:B------:R-:W-:Y:S05]  /*0210*/  @!P0 BRA `(.L_x_126) ;  /* 0x0000000400308947 */ /* 0x000fea0003800000 */
[----:B------:R-:W-:Y:S01]  /*0220*/  LOP3.LUT R24, R4, 0xfffff0, RZ, 0xc0, !PT ;  /* 0x00fffff004187812 */ /* 0x000fe200078ec0ff */
[----:B------:R-:W-:Y:S01]  /*0230*/  BSSY.RECONVERGENT B3, `(.L_x_127) ;  /* 0x0000049000037945 */ /* 0x000fe20003800200 */
[C---:B------:R-:W-:Y:S02]  /*0240*/  VIADD R2, R19.reuse, 0x1400 ;  /* 0x0000140013027836 */ /* 0x040fe40000000000 */
[----:B------:R-:W-:Y:S02]  /*0250*/  VIADD R25, R19, UR4 ;  /* 0x0000000413197c36 */ /* 0x000fe40008000000 */
[----:B------:R-:W-:-:S07]  /*0260*/  IMAD.MOV R24, RZ, RZ, -R24 ;  /* 0x000000ffff187224 */ /* 0x000fce00078e0a18 */
.L_x_128:
[----:B------:R-:W0:Y:S02]  /*0270*/  LDC.64 R22, c[0x0][0x380] ;  /* 0x0000e000ff167b82 */ /* 0x000e240000000a00 */
[----:B0-----:R-:W-:-:S06]  /*0280*/  IMAD.WIDE.U32 R18, R25, 0x8, R22 ;  /* 0x0000000819127825 */ /* 0x001fcc00078e0016 */
[----:B------:R-:W2:Y:S01]  /*0290*/  LDG.E.64 R18, desc[UR10][R18.64] ;  /* 0x0000000a12127981 */ /* 0x000ea2000c1e1b00 */
[C---:B------:R-:W-:Y:S02]  /*02a0*/  VIADD R7, R25.reuse, 0x280 ;  /* 0x0000028019077836 */ /* 0x040fe40000000000 */
[----:B------:R-:W-:Y:S02]  /*02b0*/  VIADD R17, R25, 0x500 ;  /* 0x0000050019117836 */ /* 0x000fe40000000000 */
[----:B------:R-:W-:-:S04]  /*02c0*/  IMAD.WIDE.U32 R6, R7, 0x8, R22 ;  /* 0x0000000807067825 */ /* 0x000fc800078e0016 */
[--C-:B------:R-:W-:Y:S02]  /*02d0*/  IMAD.WIDE.U32 R16, R17, 0x8, R22.reuse ;  /* 0x0000000811107825 */ /* 0x100fe400078e0016 */
[----:B------:R-:W3:Y:S02]  /*02e0*/  LDG.E.64 R6, desc[UR10][R6.64] ;  /* 0x0000000a06067981 */ /* 0x000ee4000c1e1b00 */
[C---:B------:R-:W-:Y:S02]  /*02f0*/  VIADD R15, R25.reuse, 0x780 ;  /* 0x00000780190f7836 */ /* 0x040fe40000000000 */
[----:B------:R-:W4:Y:S01]  /*0300*/  LDG.E.64 R16, desc[UR10][R16.64] ;  /* 0x0000000a10107981 */ /* 0x000f22000c1e1b00 */
[----:B------:R-:W-:Y:S02]  /*0310*/  VIADD R13, R25, 0xa00 ;  /* 0x00000a00190d7836 */ /* 0x000fe40000000000 */
[----:B------:R-:W-:-:S04]  /*0320*/  IMAD.WIDE.U32 R14, R15, 0x8, R22 ;  /* 0x000000080f0e7825 */ /* 0x000fc800078e0016 */
[--C-:B------:R-:W-:Y:S02]  /*0330*/  IMAD.WIDE.U32 R12, R13, 0x8, R22.reuse ;  /* 0x000000080d0c7825 */ /* 0x100fe400078e0016 */
[----:B------:R-:W4:Y:S02]  /*0340*/  LDG.E.64 R14, desc[UR10][R14.64] ;  /* 0x0000000a0e0e7981 */ /* 0x000f24000c1e1b00 */
[C---:B------:R-:W-:Y:S02]  /*0350*/  VIADD R11, R25.reuse, 0xc80 ;  /* 0x00000c80190b7836 */ /* 0x040fe40000000000 */
[----:B------:R-:W4:Y:S01]  /*0360*/  LDG.E.64 R12, desc[UR10][R12.64] ;  /* 0x0000000a0c0c7981 */ /* 0x000f22000c1e1b00 */
[----:B------:R-:W-:Y:S02]  /*0370*/  VIADD R9, R25, 0xf00 ;  /* 0x00000f0019097836 */ /* 0x000fe40000000000 */
[----:B------:R-:W-:-:S04]  /*0380*/  IMAD.WIDE.U32 R10, R11, 0x8, R22 ;  /* 0x000000080b0a7825 */ /* 0x000fc800078e0016 */
[----:B------:R-:W-:Y:S02]  /*0390*/  IMAD.WIDE.U32 R8, R9, 0x8, R22 ;  /* 0x0000000809087825 */ /* 0x000fe400078e0016 */
[----:B------:R-:W4:Y:S04]  /*03a0*/  LDG.E.64 R10, desc[UR10][R10.64] ;  /* 0x0000000a0a0a7981 */ /* 0x000f28000c1e1b00 */
[----:B------:R-:W4:Y:S01]  /*03b0*/  LDG.E.64 R8, desc[UR10][R8.64] ;  /* 0x0000000a08087981 */ /* 0x000f22000c1e1b00 */
[----:B--2--5:R-:W-:Y:S01]  /*03c0*/  DADD R18, R18, R20 ;  /* 0x0000000012127229 */ /* 0x024fe20000000014 */
[----:B------:R-:W-:-:S04]  /*03d0*/  VIADD R21, R25, 0x1180 ;  /* 0x0000118019157836 */ /* 0x000fc80000000000 */
[----:B------:R-:W-:-:S06]  /*03e0*/  IMAD.WIDE.U32 R20, R21, 0x8, R22 ;  /* 0x0000000815147825 */ /* 0x000fcc00078e0016 */
[----:B------:R-:W2:Y:S01]  /*03f0*/  LDG.E.64 R20, desc[UR10][R20.64] ;  /* 0x0000000a14147981 */ /* 0x000ea2000c1e1b00 */
[----:B---3--:R-:W-:Y:S01]  /*0400*/  DADD R18, R18, R6 ;  /* 0x0000000012127229 */ /* 0x008fe20000000006 */
[----:B------:R-:W-:-:S04]  /*0410*/  VIADD R7, R25, 0x1400 ;  /* 0x0000140019077836 */ /* 0x000fc80000000000 */
[----:B------:R-:W-:-:S03]  /*0420*/  IMAD.WIDE.U32 R6, R7, 0x8, R22 ;  /* 0x0000000807067825 */ /* 0x000fc600078e0016 */
[----:B----4-:R-:W-:Y:S01]  /*0430*/  DADD R16, R18, R16 ;  /* 0x0000000012107229 */ /* 0x010fe20000000010 */
[----:B------:R-:W-:Y:S02]  /*0440*/  VIADD R19, R25, 0x1680 ;  /* 0x0000168019137836 */ /* 0x000fe40000000000 */
[----:B------:R-:W3:Y:S02]  /*0450*/  LDG.E.64 R6, desc[UR10][R6.64] ;  /* 0x0000000a06067981 */ /* 0x000ee4000c1e1b00 */
[----:B------:R-:W-:-:S03]  /*0460*/  IMAD.WIDE.U32 R18, R19, 0x8, R22 ;  /* 0x0000000813127825 */ /* 0x000fc600078e0016 */
[----:B------:R-:W-:Y:S01]  /*0470*/  DADD R14, R16, R14 ;  /* 0x00000000100e7229 */ /* 0x000fe2000000000e */
[----:B------:R-:W-:Y:S02]  /*0480*/  VIADD R17, R25, 0x1900 ;  /* 0x0000190019117836 */ /* 0x000fe40000000000 */
[----:B------:R-:W4:Y:S02]  /*0490*/  LDG.E.64 R18, desc[UR10][R18.64] ;  /* 0x0000000a12127981 */ /* 0x000f24000c1e1b00 */
        /* <DEDUP_REMOVED lines=12> */
[----:B------:R-:W-:-:S06]  /*0560*/  IMAD.WIDE.U32 R10, R11, 0x8, R22 ;  /* 0x000000080b0a7825 */ /* 0x000fcc00078e0016 */
[----:B------:R-:W4:Y:S01]  /*0570*/  LDG.E.64 R10, desc[UR10][R10.64] ;  /* 0x0000000a0a0a7981 */ /* 0x000f22000c1e1b00 */
[C---:B------:R-:W-:Y:S01]  /*0580*/  VIADD R27, R25.reuse, 0x2580 ;  /* 0x00002580191b7836 */ /* 0x040fe20000000000 */
[----:B--2---:R-:W-:Y:S01]  /*0590*/  DADD R20, R8, R20 ;  /* 0x0000000008147229 */ /* 0x004fe20000000014 */
[----:B------:R-:W-:-:S04]  /*05a0*/  VIADD R9, R25, 0x2300 ;  /* 0x0000230019097836 */ /* 0x000fc80000000000 */
[----:B------:R-:W-:-:S04]  /*05b0*/  IMAD.WIDE.U32 R8, R9, 0x8, R22 ;  /* 0x0000000809087825 */ /* 0x000fc800078e0016 */
[----:B------:R-:W-:Y:S02]  /*05c0*/  IMAD.WIDE.U32 R22, R27, 0x8, R22 ;  /* 0x000000081b167825 */ /* 0x000fe400078e0016 */
[----:B------:R-:W2:Y:S04]  /*05d0*/  LDG.E.64 R8, desc[UR10][R8.64] ;  /* 0x0000000a08087981 */ /* 0x000ea8000c1e1b00 */
[----:B------:R-:W2:Y:S01]  /*05e0*/  LDG.E.64 R22, desc[UR10][R22.64] ;  /* 0x0000000a16167981 */ /* 0x000ea2000c1e1b00 */
[----:B---3--:R-:W-:-:S08]  /*05f0*/  DADD R6, R20, R6 ;  /* 0x0000000014067229 */ /* 0x008fd00000000006 */
[----:B----4-:R-:W-:-:S08]  /*0600*/  DADD R6, R6, R18 ;  /* 0x0000000006067229 */ /* 0x010fd00000000012 */
[----:B------:R-:W-:-:S08]  /*0610*/  DADD R6, R6, R16 ;  /* 0x0000000006067229 */ /* 0x000fd00000000010 */
[----:B------:R-:W-:Y:S01]  /*0620*/  DADD R6, R6, R14 ;  /* 0x0000000006067229 */ /* 0x000fe2000000000e */
[----:B------:R-:W-:-:S07]  /*0630*/  VIADD R24, R24, 0x10 ;  /* 0x0000001018187836 */ /* 0x000fce0000000000 */
[----:B------:R-:W-:Y:S01]  /*0640*/  DADD R6, R6, R12 ;  /* 0x0000000006067229 */ /* 0x000fe2000000000c */
[----:B------:R-:W-:-:S07]  /*0650*/  ISETP.NE.AND P0, PT, R24, RZ, PT ;  /* 0x000000ff1800720c */ /* 0x000fce0003f05270 */
[----:B------:R-:W-:Y:S01]  /*0660*/  DADD R6, R6, R10 ;  /* 0x0000000006067229 */ /* 0x000fe2000000000a */
[----:B------:R-:W-:Y:S02]  /*0670*/  VIADD R2, R2, 0x2800 ;  /* 0x0000280002027836 */ /* 0x000fe40000000000 */
[----:B------:R-:W-:-:S05]  /*0680*/  VIADD R25, R25, 0x2800 ;  /* 0x0000280019197836 */ /* 0x000fca0000000000 */
[----:B--2---:R-:W-:-:S08]  /*0690*/  DADD R6, R6, R8 ;  /* 0x0000000006067229 */ /* 0x004fd00000000008 */
[----:B------:R-:W-:Y:S01]  /*06a0*/  DADD R20, R6, R22 ;  /* 0x0000000006147229 */ /* 0x000fe20000000016 */
[----:B------:R-:W-:Y:S10]  /*06b0*/  @P0 BRA `(.L_x_128) ;  /* 0xfffffff800ec0947 */ /* 0x000ff4000383ffff */
[----:B------:R-:W-:Y:S05]  /*06c0*/  BSYNC.RECONVERGENT B3 ;  /* 0x0000000000037941 */ /* 0x000fea0003800200 */
.L_x_127:
[----:B------:R-:W-:-:S07]  /*06d0*/  VIADD R19, R2, 0xffffec00 ;  /* 0xffffec0002137836 */ /* 0x000fce0000000000 */
.L_x_126:
[----:B------:R-:W-:Y:S05]  /*06e0*/  BSYNC.RECONVERGENT B2 ;  /* 0x0000000000027941 */ /* 0x000fea0003800200 */
.L_x_125:
[----:B------:R-:W-:-:S13]  /*06f0*/  ISETP.NE.AND P0, PT, R5, RZ, PT ;  /* 0x000000ff0500720c */ /* 0x000fda0003f05270 */
[----:B------:R-:W-:Y:S05]  /*0700*/  @!P0 BRA `(.L_x_124) ;  /* 0x0000000400308947 */ /* 0x000fea0003800000 */
[----:B------:R-:W-:Y:S01]  /*0710*/  ISETP.GE.U32.AND P0, PT, R5, 0x8, PT ;  /* 0x000000080500780c */ /* 0x000fe20003f06070 */
[----:B------:R-:W-:Y:S01]  /*0720*/  BSSY.RECONVERGENT B2, `(.L_x_129) ;  /* 0x0000026000027945 */ /* 0x000fe20003800200 */
[----:B------:R-:W-:-:S04]  /*0730*/  LOP3.LUT R2, R4, 0x7, RZ, 0xc0, !PT ;  /* 0x0000000704027812 */ /* 0x000fc800078ec0ff */
[----:B------:R-:W-:-:S07]  /*0740*/  ISETP.NE.AND P1, PT, R2, RZ, PT ;  /* 0x000000ff0200720c */ /* 0x000fce0003f25270 */
[----:B------:R-:W-:Y:S06]  /*0750*/  @!P0 BRA `(.L_x_130) ;  /* 0x0000000000888947 */ /* 0x000fec0003800000 */
[----:B------:R-:W0:Y:S01]  /*0760*/  LDC.64 R22, c[0x0][0x380] ;  /* 0x0000e000ff167b82 */ /* 0x000e220000000a00 */
[----:B------:R-:W-:-:S04]  /*0770*/  VIADD R5, R19, UR4 ;  /* 0x0000000413057c36 */ /* 0x000fc80008000000 */
[C---:B------:R-:W-:Y:S02]  /*0780*/  VIADD R15, R5.reuse, 0x280 ;  /* 0x00000280050f7836 */ /* 0x040fe40000000000 */
[C---:B------:R-:W-:Y:S02]  /*0790*/  VIADD R13, R5.reuse, 0x500 ;  /* 0x00000500050d7836 */ /* 0x040fe40000000000 */
[----:B0-----:R-:W-:-:S04]  /*07a0*/  IMAD.WIDE.U32 R16, R5, 0x8, R22 ;  /* 0x0000000805107825 */ /* 0x001fc800078e0016 */
[--C-:B------:R-:W-:Y:S02]  /*07b0*/  IMAD.WIDE.U32 R14, R15, 0x8, R22.reuse ;  /* 0x000000080f0e7825 */ /* 0x100fe400078e0016 */
[----:B------:R-:W2:Y:S02]  /*07c0*/  LDG.E.64 R16, desc[UR10][R16.64] ;  /* 0x0000000a10107981 */ /* 0x000ea4000c1e1b00 */
[----:B------:R-:W-:Y:S02]  /*07d0*/  IMAD.WIDE.U32 R12, R13, 0x8, R22 ;  /* 0x000000080d0c7825 */ /* 0x000fe400078e0016 */
[----:B------:R-:W3:Y:S02]  /*07e0*/  LDG.E.64 R14, desc[UR10][R14.64] ;  /* 0x0000000a0e0e7981 */ /* 0x000ee4000c1e1b00 */
[C---:B------:R-:W-:Y:S02]  /*07f0*/  VIADD R11, R5.reuse, 0x780 ;  /* 0x00000780050b7836 */ /* 0x040fe40000000000 */
[----:B------:R-:W4:Y:S01]  /*0800*/  LDG.E.64 R12, desc[UR10][R12.64] ;  /* 0x0000000a0c0c7981 */ /* 0x000f22000c1e1b00 */
[----:B------:R-:W-:-:S02]  /*0810*/  VIADD R9, R5, 0xa00 ;  /* 0x00000a0005097836 */ /* 0x000fc40000000000 */
[----:B------:R-:W-:-:S04]  /*0820*/  IMAD.WIDE.U32 R10, R11, 0x8, R22 ;  /* 0x000000080b0a7825 */ /* 0x000fc800078e0016 */
[--C-:B------:R-:W-:Y:S02]  /*0830*/  IMAD.WIDE.U32 R8, R9, 0x8, R22.reuse ;  /* 0x0000000809087825 */ /* 0x100fe400078e0016 */
[----:B------:R-:W4:Y:S02]  /*0840*/  LDG.E.64 R10, desc[UR10][R10.64] ;  /* 0x0000000a0a0a7981 */ /* 0x000f24000c1e1b00 */
[C---:B------:R-:W-:Y:S02]  /*0850*/  VIADD R7, R5.reuse, 0xc80 ;  /* 0x00000c8005077836 */ /* 0x040fe40000000000 */
[----:B------:R-:W4:Y:S01]  /*0860*/  LDG.E.64 R8, desc[UR10][R8.64] ;  /* 0x0000000a08087981 */ /* 0x000f22000c1e1b00 */
[----:B------:R-:W-:Y:S02]  /*0870*/  VIADD R25, R5, 0xf00 ;  /* 0x00000f0005197836 */ /* 0x000fe40000000000 */
[----:B------:R-:W-:-:S04]  /*0880*/  IMAD.WIDE.U32 R6, R7, 0x8, R22 ;  /* 0x0000000807067825 */ /* 0x000fc800078e0016 */
[--C-:B------:R-:W-:Y:S02]  /*0890*/  IMAD.WIDE.U32 R24, R25, 0x8, R22.reuse ;  /* 0x0000000819187825 */ /* 0x100fe400078e0016 */
[----:B------:R-:W4:Y:S02]  /*08a0*/  LDG.E.64 R6, desc[UR10][R6.64] ;  /* 0x0000000a06067981 */ /* 0x000f24000c1e1b00 */
[----:B------:R-:W-:Y:S02]  /*08b0*/  VIADD R5, R5, 0x1180 ;  /* 0x0000118005057836 */ /* 0x000fe40000000000 */
[----:B------:R-:W4:Y:S02]  /*08c0*/  LDG.E.64 R24, desc[UR10][R24.64] ;  /* 0x0000000a18187981 */ /* 0x000f24000c1e1b00 */
[----:B------:R-:W-:-:S06]  /*08d0*/  IMAD.WIDE.U32 R22, R5, 0x8, R22 ;  /* 0x0000000805167825 */ /* 0x000fcc00078e0016 */
        /* <DEDUP_REMOVED lines=10> */
.L_x_130:
[----:B------:R-:W-:Y:S05]  /*0980*/  BSYNC.RECONVERGENT B2 ;  /* 0x0000000000027941 */ /* 0x000fea0003800200 */
.L_x_129:
        /* <DEDUP_REMOVED lines=13> */
[--C-:B------:R-:W-:Y:S02]  /*0a60*/  IMAD.WIDE.U32 R12, R13, 0x8, R8.reuse ;  /* 0x000000080d0c7825 */ /* 0x100fe400078e0008 */
[----:B------:R-:W3:Y:S02]  /*0a70*/  LDG.E.64 R10, desc[UR10][R10.64] ;  /* 0x0000000a0a0a7981 */ /* 0x000ee4000c1e1b00 */
        /* <DEDUP_REMOVED lines=8> */
[----:B------:R-:W-:-:S11]  /*0b00*/  DADD R20, R20, R8 ;  /* 0x0000000014147229 */ /* 0x000fd60000000008 */
.L_x_132:
[----:B------:R-:W-:Y:S05]  /*0b10*/  BSYNC.RECONVERGENT B2 ;  /* 0x0000000000027941 */ /* 0x000fea0003800200 */
.L_x_131:
[----:B------:R-:W-:Y:S05]  /*0b20*/  @!P1 BRA `(.L_x_124) ;  /* 0x0000000000289947 */ /* 0x000fea0003800000 */
[----:B------:R-:W0:Y:S01]  /*0b30*/  LDC.64 R6, c[0x0][0x380] ;  /* 0x0000e000ff067b82 */ /* 0x000e220000000a00 */
[----:B------:R-:W-:Y:S02]  /*0b40*/  VIADD R9, R19, UR4 ;  /* 0x0000000413097c36 */ /* 0x000fe40008000000 */
[----:B------:R-:W-:-:S07]  /*0b50*/  IMAD.MOV R2, RZ, RZ, -R4 ;  /* 0x000000ffff027224 */ /* 0x000fce00078e0a04 */
.L_x_133:
[----:B0-----:R-:W-:-:S06]  /*0b60*/  IMAD.WIDE.U32 R4, R9, 0x8, R6 ;  /* 0x0000000809047825 */ /* 0x001fcc00078e0006 */
[----:B------:R-:W2:Y:S01]  /*0b70*/  LDG.E.64 R4, desc[UR10][R4.64] ;  /* 0x0000000a04047981 */ /* 0x000ea2000c1e1b00 */
[----:B------:R-:W-:Y:S02]  /*0b80*/  VIADD R2, R2, 0x1 ;  /* 0x0000000102027836 */ /* 0x000fe40000000000 */
[----:B------:R-:W-:-:S03]  /*0b90*/  VIADD R9, R9, 0x280 ;  /* 0x0000028009097836 */ /* 0x000fc60000000000 */
[----:B------:R-:W-:Y:S01]  /*0ba0*/  ISETP.NE.AND P0, PT, R2, RZ, PT ;  /* 0x000000ff0200720c */ /* 0x000fe20003f05270 */
[----:B--2--5:R-:W-:-:S12]  /*0bb0*/  DADD R20, R4, R20 ;  /* 0x0000000004147229 */ /* 0x024fd80000000014 */
[----:B------:R-:W-:Y:S05]  /*0bc0*/  @P0 BRA `(.L_x_133) ;  /* 0xfffffffc00e40947 */ /* 0x000fea000383ffff */
.L_x_124:
[----:B------:R-:W-:Y:S05]  /*0bd0*/  BSYNC.RECONVERGENT B1 ;  /* 0x0000000000017941 */ /* 0x000fea0003800200 */
.L_x_123:
[----:B------:R-:W-:-:S13]  /*0be0*/  ISETP.GE.U32.AND P0, PT, R0, 0x280, PT ;  /* 0x000002800000780c */ /* 0x000fda0003f06070 */
        /* <DEDUP_REMOVED lines=50> */
[----:B------:R-:W1:Y:S05]  /*0f10*/  LDS.128 R4, [UR4+0x50] ;  /* 0x00005004ff047984 */ /* 0x000e6a0008000c00 */
[----:B------:R-:W-:-:S08]  /*0f20*/  DADD R16, R16, R18 ;  /* 0x0000000010107229 */ /* 0x000fd00000000012 */
[----:B--2---:R-:W-:-:S08]  /*0f30*/  DADD R12, R16, R12 ;  /* 0x00000000100c7229 */ /* 0x004fd0000000000c */
[----:B------:R-:W-:Y:S02]  /*0f40*/  DADD R2, R12, R14 ;  /* 0x000000000c027229 */ /* 0x000fe4000000000e */
[----:B------:R-:W2:Y:S06]  /*0f50*/  LDS.128 R12, [UR4+0x60] ;  /* 0x00006004ff0c7984 */ /* 0x000eac0008000c00 */
[----:B0-----:R-:W-:-:S08]  /*0f60*/  DADD R2, R2, R8 ;  /* 0x0000000002027229 */ /* 0x001fd00000000008 */
[----:B------:R-:W-:Y:S01]  /*0f70*/  DADD R2, R2, R10 ;  /* 0x0000000002027229 */ /* 0x000fe2000000000a */
[----:B------:R-:W0:Y:S07]  /*0f80*/  LDS.128 R8, [UR4+0x70] ;  /* 0x00007004ff087984 */ /* 0x000e2e0008000c00 */
        /* <DEDUP_REMOVED lines=16> */
[----:B-1----:R-:W-:Y:S01]  /*1090*/  DADD R4, R2, R4 ;  /* 0x0000000002047229 */ /* 0x002fe20000000004 */
[----:B------:R-:W-:Y:S10]  /*10a0*/  BRA `(.L_x_135) ;  /* 0x0000001c00307947 */ /* 0x000ff40003800000 */
.L_x_134:
[----:B------:R-:W-:-:S04]  /*10b0*/  LOP3.LUT R2, R3, 0x3e0, RZ, 0xc0, !PT ;  /* 0x000003e003027812 */ /* 0x000fc800078ec0ff */
[----:B------:R-:W-:Y:S01]  /*10c0*/  LOP3.LUT R7, RZ, R2, RZ, 0x33, !PT ;  /* 0x00000002ff077212 */ /* 0x000fe200078e33ff */
[----:B------:R-:W-:Y:S02]  /*10d0*/  VIADD R5, R2, 0x20 ;  /* 0x0000002002057836 */ /* 0x000fe40000000000 */
[----:B------:R-:W0:Y:S02]  /*10e0*/  S2R R2, SR_LANEID ;  /* 0x0000000000027919 */ /* 0x000e240000000000 */
[----:B------:R-:W-:Y:S01]  /*10f0*/  IMAD.IADD R7, R0, 0x1, R7 ;  /* 0x0000000100077824 */ /* 0x000fe200078e0207 */
[----:B------:R-:W-:-:S04]  /*1100*/  ISETP.GT.U32.AND P0, PT, R5, R0, PT ;  /* 0x000000000500720c */ /* 0x000fc80003f04070 */
[----:B------:R-:W-:-:S05]  /*1110*/  SEL R7, R7, 0x1f, P0 ;  /* 0x0000001f07077807 */ /* 0x000fca0000000000 */
[----:B-----5:R-:W-:Y:S04]  /*1120*/  SHFL.DOWN PT, R4, R20, 0x1, R7 ;  /* 0x0820000014047989 */ /* 0x020fe800000e0007 */
[----:B------:R-:W1:Y:S01]  /*1130*/  SHFL.DOWN PT, R5, R21, 0x1, R7 ;  /* 0x0820000015057989 */ /* 0x000e6200000e0007 */
[C---:B0-----:R-:W-:Y:S01]  /*1140*/  ISETP.GE.AND P0, PT, R2.reuse, R7, PT ;  /* 0x000000070200720c */ /* 0x041fe20003f06270 */
[----:B------:R-:W-:Y:S01]  /*1150*/  VIADD R6, R2, 0x2 ;  /* 0x0000000202067836 */ /* 0x000fe20000000000 */
[----:B-1----:R-:W-:-:S10]  /*1160*/  DADD R4, R4, R20 ;  /* 0x0000000004047229 */ /* 0x002fd40000000014 */
        /* <DEDUP_REMOVED lines=11> */
[----:B------:R-:W-:-:S03]  /*1220*/  VIADD R6, R2, 0x8 ;  /* 0x0000000802067836 */ /* 0x000fc60000000000 */
[----:B------:R-:W0:Y:S02]  /*1230*/  SHFL.DOWN PT, R5, R11, 0x4, R7 ;  /* 0x088000000b057989 */ /* 0x000e2400000e0007 */
[----:B------:R-:W-:Y:S01]  /*1240*/  ISETP.GT.AND P1, PT, R6, R7, PT ;  /* 0x000000070600720c */ /* 0x000fe20003f24270 */
[----:B0-----:R-:W-:-:S10]  /*1250*/  DADD R4, R4, R10 ;  /* 0x0000000004047229 */ /* 0x001fd4000000000a */
[----:B------:R-:W-:Y:S02]  /*1260*/  FSEL R8, R10, R4, P0 ;  /* 0x000000040a087208 */ /* 0x000fe40000000000 */
[----:B------:R-:W-:Y:S02]  /*1270*/  FSEL R9, R11, R5, P0 ;  /* 0x000000050b097208 */ /* 0x000fe40000000000 */
[C---:B------:R-:W-:Y:S01]  /*1280*/  ISETP.NE.AND P0, PT, R2.reuse, RZ, PT ;  /* 0x000000ff0200720c */ /* 0x040fe20003f05270 */
[----:B------:R-:W-:Y:S01]  /*1290*/  SHFL.DOWN PT, R4, R8, 0x8, R7 ;  /* 0x0900000008047989 */ /* 0x000fe200000e0007 */
[----:B------:R-:W-:-:S03]  /*12a0*/  VIADD R2, R2, 0x10 ;  /* 0x0000001002027836 */ /* 0x000fc60000000000 */
[----:B------:R-:W0:Y:S08]  /*12b0*/  SHFL.DOWN PT, R5, R9, 0x8, R7 ;  /* 0x0900000009057989 */ /* 0x000e3000000e0007 */
[----:B------:R-:W1:Y:S01]  /*12c0*/  @!P0 S2R R13, SR_CgaCtaId ;  /* 0x00000000000d8919 */ /* 0x000e620000008800 */
[----:B------:R-:W-:-:S04]  /*12d0*/  @!P0 SHF.R.U32.HI R6, RZ, 0x2, R3 ;  /* 0x00000002ff068819 */ /* 0x000fc80000011603 */
[----:B------:R-:W-:Y:S01]  /*12e0*/  @!P0 LOP3.LUT R6, R6, 0xf8, RZ, 0xc0, !PT ;  /* 0x000000f806068812 */ /* 0x000fe200078ec0ff */
        /* <DEDUP_REMOVED lines=18> */
[----:B------:R-:W-:Y:S01]  /*1410*/  ISETP.GT.U32.AND P1, PT, R0, 0x20, PT ;  /* 0x000000200000780c */ /* 0x000fe20003f24070 */
[----:B0-----:R-:W-:-:S09]  /*1420*/  ULEA UR4, UR5, UR4, 0x18 ;  /* 0x0000000405047291 */ /* 0x001fd2000f8ec0ff */
[----:B------:R-:W0:Y:S04]  /*1430*/  LDS.128 R12, [UR4+0x20] ;  /* 0x00002004ff0c7984 */ /* 0x000e280008000c00 */
[----:B------:R-:W1:Y:S01]  /*1440*/  LDS.128 R8, [UR4+0x30] ;  /* 0x00003004ff087984 */ /* 0x000e620008000c00 */
[----:B0-----:R-:W-:-:S10]  /*1450*/  DADD R12, R4, R12 ;  /* 0x00000000040c7229 */ /* 0x001fd4000000000c */
[----:B------:R-:W-:Y:S02]  /*1460*/  FSEL R2, R12, R4, P1 ;  /* 0x000000040c027208 */ /* 0x000fe40000800000 */
[----:B------:R-:W-:Y:S02]  /*1470*/  FSEL R3, R13, R5, P1 ;  /* 0x000000050d037208 */ /* 0x000fe40000800000 */
[----:B------:R-:W-:Y:S01]  /*1480*/  ISETP.GT.U32.AND P1, PT, R0, 0x40, PT ;  /* 0x000000400000780c */ /* 0x000fe20003f24070 */
[----:B------:R-:W0:Y:S03]  /*1490*/  LDS.128 R4, [UR4+0x40] ;  /* 0x00004004ff047984 */ /* 0x000e260008000c00 */
[----:B------:R-:W-:-:S10]  /*14a0*/  DADD R14, R2, R14 ;  /* 0x00000000020e7229 */ /* 0x000fd4000000000e */
[----:B------:R-:W-:Y:S02]  /*14b0*/  FSEL R2, R14, R2, P1 ;  /* 0x000000020e027208 */ /* 0x000fe40000800000 */
[----:B------:R-:W-:Y:S02]  /*14c0*/  FSEL R3, R15, R3, P1 ;  /* 0x000000030f037208 */ /* 0x000fe40000800000 */
[----:B------:R-:W-:-:S04]  /*14d0*/  ISETP.GT.U32.AND P1, PT, R0, 0x60, PT ;  /* 0x000000600000780c */ /* 0x000fc80003f24070 */
[----:B-1----:R-:W-:-:S10]  /*14e0*/  DADD R8, R8, R2 ;  /* 0x0000000008087229 */ /* 0x002fd40000000002 */
[----:B------:R-:W-:Y:S02]  /*14f0*/  FSEL R2, R8, R2, P1 ;  /* 0x0000000208027208 */ /* 0x000fe40000800000 */
[----:B------:R-:W-:Y:S02]  /*1500*/  FSEL R3, R9, R3, P1 ;  /* 0x0000000309037208 */ /* 0x000fe40000800000 */
[----:B------:R-:W-:-:S04]  /*1510*/  ISETP.GT.U32.AND P1, PT, R0, 0x80, PT ;  /* 0x000000800000780c */ /* 0x000fc80003f24070 */
[----:B------:R-:W-:-:S10]  /*1520*/  DADD R10, R2, R10 ;  /* 0x00000000020a7229 */ /* 0x000fd4000000000a */
[----:B------:R-:W-:Y:S02]  /*1530*/  FSEL R2, R10, R2, P1 ;  /* 0x000000020a027208 */ /* 0x000fe40000800000 */
[----:B------:R-:W-:Y:S02]  /*1540*/  FSEL R3, R11, R3, P1 ;  /* 0x000000030b037208 */ /* 0x000fe40000800000 */
[----:B------:R-:W1:Y:S01]  /*1550*/  LDS.128 R8, [UR4+0x50] ;  /* 0x00005004ff087984 */ /* 0x000e620008000c00 */
[----:B------:R-:W-:-:S03]  /*1560*/  ISETP.GT.U32.AND P1, PT, R0, 0xa0, PT ;  /* 0x000000a00000780c */ /* 0x000fc60003f24070 */
[----:B0-----:R-:W-:-:S10]  /*1570*/  DADD R4, R4, R2 ;  /* 0x0000000004047229 */ /* 0x001fd40000000002 */
[----:B------:R-:W-:Y:S02]  /*1580*/  FSEL R2, R4, R2, P1 ;  /* 0x0000000204027208 */ /* 0x000fe40000800000 */
[----:B------:R-:W-:Y:S02]  /*1590*/  FSEL R3, R5, R3, P1 ;  /* 0x0000000305037208 */ /* 0x000fe40000800000 */
[----:B------:R-:W-:-:S04]  /*15a0*/  ISETP.GT.U32.AND P1, PT, R0, 0xc0, PT ;  /* 0x000000c00000780c */ /* 0x000fc80003f24070 */
[----:B------:R-:W-:-:S10]  /*15b0*/  DADD R6, R2, R6 ;  /* 0x0000000002067229 */ /* 0x000fd40000000006 */
[----:B------:R-:W-:Y:S02]  /*15c0*/  FSEL R2, R6, R2, P1 ;  /* 0x0000000206027208 */ /* 0x000fe40000800000 */
[----:B------:R-:W-:Y:S02]  /*15d0*/  FSEL R3, R7, R3, P1 ;  /* 0x0000000307037208 */ /* 0x000fe40000800000 */
[----:B------:R-:W0:Y:S01]  /*15e0*/  LDS.128 R4, [UR4+0x60] ;  /* 0x00006004ff047984 */ /* 0x000e220008000c00 */
[----:B------:R-:W-:-:S03]  /*15f0*/  ISETP.GT.U32.AND P1, PT, R0, 0xe0, PT ;  /* 0x000000e00000780c */ /* 0x000fc60003f24070 */
        /* <DEDUP_REMOVED lines=43> */
[----:B------:R-:W1:Y:S01]  /*18b0*/  LDS.64 R2, [UR4+0xb0] ;  /* 0x0000b004ff027984 */ /* 0x000e620008000a00 */
        /* <DEDUP_REMOVED lines=8> */
[----:B------:R-:W-:-:S04]  /*1940*/  ISETP.GT.U32.AND P1, PT, R0, 0x260, PT ;  /* 0x000002600000780c */ /* 0x000fc80003f24070 */
[----:B-1----:R-:W-:-:S10]  /*1950*/  DADD R2, R2, R4 ;  /* 0x0000000002027229 */ /* 0x002fd40000000004 */
[----:B------:R-:W-:Y:S02]  /*1960*/  FSEL R4, R2, R4, P1 ;  /* 0x0000000402047208 */ /* 0x000fe40000800000 */
[----:B------:R-:W-:Y:S01]  /*1970*/  FSEL R5, R3, R5, P1 ;  /* 0x0000000503057208 */ /* 0x000fe20000800000 */
[----:B------:R-:W-:Y:S06]  /*1980*/  BRA `(.L_x_135) ;  /* 0x0000001000f87947 */ /* 0x000fec0003800000 */
.L_x_120:
[----:B------:R-:W0:Y:S01]  /*1990*/  S2R R5, SR_TID.X ;  /* 0x0000000000057919 */ /* 0x000e220000002100 */
[----:B------:R-:W1:Y:S02]  /*19a0*/  LDCU.64 UR6, c[0x0][0x380] ;  /* 0x00007000ff0677ac */ /* 0x000e640008000a00 */
[----:B-1----:R-:W-:Y:S02]  /*19b0*/  IMAD.U32 R6, RZ, RZ, UR6 ;  /* 0x00000006ff067e24 */ /* 0x002fe4000f8e00ff */
[----:B------:R-:W-:Y:S01]  /*19c0*/  IMAD.U32 R7, RZ, RZ, UR7 ;  /* 0x00000007ff077e24 */ /* 0x000fe2000f8e00ff */
[----:B0-----:R-:W-:-:S05]  /*19d0*/  IADD3 R21, PT, PT, R5, UR4, RZ ;  /* 0x0000000405157c10 */ /* 0x001fca000fffe0ff */
[----:B------:R-:W-:-:S05]  /*19e0*/  IMAD.WIDE.U32 R20, R21, 0x8, R6 ;  /* 0x0000000815147825 */ /* 0x000fca00078e0006 */
[----:B------:R-:W2:Y:S04]  /*19f0*/  LDG.E.64 R14, desc[UR10][R20.64] ;  /* 0x0000000a140e7981 */ /* 0x000ea8000c1e1b00 */
[----:B------:R-:W2:Y:S04]  /*1a00*/  LDG.E.64 R16, desc[UR10][R20.64+0x1400] ;  /* 0x0014000a14107981 */ /* 0x000ea8000c1e1b00 */
[----:B------:R-:W3:Y:S04]  /*1a10*/  LDG.E.64 R18, desc[UR10][R20.64+0x2800] ;  /* 0x0028000a14127981 */ /* 0x000ee8000c1e1b00 */
[----:B------:R-:W4:Y:S04]  /*1a20*/  LDG.E.64 R12, desc[UR10][R20.64+0x3c00] ;  /* 0x003c000a140c7981 */ /* 0x000f28000c1e1b00 */
[----:B------:R-:W5:Y:S04]  /*1a30*/  LDG.E.64 R10, desc[UR10][R20.64+0x5000] ;  /* 0x0050000a140a7981 */ /* 0x000f68000c1e1b00 */
[----:B------:R-:W5:Y:S04]  /*1a40*/  LDG.E.64 R8, desc[UR10][R20.64+0x6400] ;  /* 0x0064000a14087981 */ /* 0x000f68000c1e1b00 */
[----:B------:R-:W5:Y:S04]  /*1a50*/  LDG.E.64 R2, desc[UR10][R20.64+0x7800] ;  /* 0x0078000a14027981 */ /* 0x000f68000c1e1b00 */
[----:B------:R-:W5:Y:S01]  /*1a60*/  LDG.E.64 R28, desc[UR10][R20.64+0x8c00] ;  /* 0x008c000a141c7981 */ /* 0x000f62000c1e1b00 */
[----:B------:R-:W-:Y:S01]  /*1a70*/  ISETP.GE.U32.AND P0, PT, R0, UR8, PT ;  /* 0x0000000800007c0c */ /* 0x000fe2000bf06070 */
[----:B--2---:R-:W-:-:S08]  /*1a80*/  DADD R14, R14, R16 ;  /* 0x000000000e0e7229 */ /* 0x004fd00000000010 */
[----:B---3--:R-:W-:-:S08]  /*1a90*/  DADD R14, R18, R14 ;  /* 0x00000000120e7229 */ /* 0x008fd0000000000e */
[----:B----4-:R-:W-:-:S08]  /*1aa0*/  DADD R12, R12, R14 ;  /* 0x000000000c0c7229 */ /* 0x010fd0000000000e */
[----:B-----5:R-:W-:-:S08]  /*1ab0*/  DADD R10, R10, R12 ;  /* 0x000000000a0a7229 */ /* 0x020fd0000000000c */
[----:B------:R-:W-:-:S08]  /*1ac0*/  DADD R8, R8, R10 ;  /* 0x0000000008087229 */ /* 0x000fd0000000000a */
[----:B------:R-:W-:-:S08]  /*1ad0*/  DADD R2, R2, R8 ;  /* 0x0000000002027229 */ /* 0x000fd00000000008 */
[----:B------:R-:W-:Y:S01]  /*1ae0*/  DADD R28, R28, R2 ;  /* 0x000000001c1c7229 */ /* 0x000fe20000000002 */
[----:B------:R-:W-:Y:S10]  /*1af0*/  @!P0 BRA `(.L_x_136) ;  /* 0x0000000c00708947 */ /* 0x000ff40003800000 */
[----:B------:R-:W-:Y:S01]  /*1b00*/  UIMAD UR12, UR13, 0x1400, UR4 ;  /* 0x000014000d0c78a4 */ /* 0x000fe2000f8e0204 */
[----:B------:R-:W-:Y:S01]  /*1b10*/  VIADD R0, R4, 0xffffec00 ;  /* 0xffffec0004007836 */ /* 0x000fe20000000000 */
[----:B------:R-:W-:Y:S01]  /*1b20*/  UIADD3 UR5, UPT, UPT, UR9, UR13, URZ ;  /* 0x0000000d09057290 */ /* 0x000fe2000fffe0ff */
[----:B------:R-:W-:-:S03]  /*1b30*/  LOP3.LUT R3, RZ, R5, RZ, 0x33, !PT ;  /* 0x00000005ff037212 */ /* 0x000fc600078e33ff */
[----:B------:R-:W-:Y:S01]  /*1b40*/  ISETP.LT.U32.AND P0, PT, R0, UR12, PT ;  /* 0x0000000c00007c0c */ /* 0x000fe2000bf01070 */
[----:B------:R-:W-:Y:S01]  /*1b50*/  UIMAD UR5, UR5, 0x1400, URZ ;  /* 0x00001400050578a4 */ /* 0x000fe2000f8e02ff */
[----:B------:R-:W-:-:S05]  /*1b60*/  IADD3 R3, PT, PT, R4, -UR8, R3 ;  /* 0x8000000804037c10 */ /* 0x000fca000fffe003 */
[----:B------:R-:W-:Y:S01]  /*1b70*/  IMAD.U32 R8, RZ, RZ, UR5 ;  /* 0x00000005ff087e24 */ /* 0x000fe2000f8e00ff */
[----:B------:R-:W-:Y:S01]  /*1b80*/  UMOV UR6, UR5 ;  /* 0x0000000500067c82 */ /* 0x000fe20008000000 */
[----:B------:R-:W-:Y:S01]  /*1b90*/  VIADD R2, R3, -UR4 ;  /* 0x8000000403027c36 */ /* 0x000fe20008000000 */
[----:B------:R-:W-:Y:S02]  /*1ba0*/  UMOV UR4, URZ ;  /* 0x000000ff00047c82 */ /* 0x000fe40008000000 */
[----:B------:R-:W-:Y:S01]  /*1bb0*/  IADD3 R5, PT, PT, R8, 0x1400, R5 ;  /* 0x0000140008057810 */ /* 0x000fe20007ffe005 */
[----:B------:R-:W-:Y:S06]  /*1bc0*/  @P0 BRA `(.L_x_137) ;  /* 0x0000000000840947 */ /* 0x000fec0003800000 */
[----:B------:R-:W0:Y:S01]  /*1bd0*/  LDC R4, c[0x0][0x3a8] ;  /* 0x0000ea00ff047b82 */ /* 0x000e220000000800 */
[----:B------:R-:W1:Y:S07]  /*1be0*/  LDCU UR7, c[0x0][0x3ac] ;  /* 0x00007580ff0777ac */ /* 0x000e6e0008000800 */
[----:B------:R-:W2:Y:S02]  /*1bf0*/  LDC.64 R6, c[0x0][0x380] ;  /* 0x0000e000ff067b82 */ /* 0x000ea40000000a00 */
.L_x_138:
[----:B------:R-:W3:Y:S02]  /*1c00*/  S2R R25, SR_TID.X ;  /* 0x0000000000197919 */ /* 0x000ee40000002100 */
[----:B---3--:R-:W-:-:S04]  /*1c10*/  VIADD R25, R25, UR12 ;  /* 0x0000000c19197c36 */ /* 0x008fc80008000000 */
[----:B--2---:R-:W-:-:S05]  /*1c20*/  IMAD.WIDE.U32 R24, R25, 0x8, R6 ;  /* 0x0000000819187825 */ /* 0x004fca00078e0006 */
        /* <DEDUP_REMOVED lines=8> */
[----:B0-----:R-:W-:-:S05]  /*1cb0*/  VIADD R3, R4, -UR12 ;  /* 0x8000000c04037c36 */ /* 0x001fca0008000000 */
[----:B------:R-:W-:Y:S01]  /*1cc0*/  ISETP.GE.U32.AND P0, PT, R3, UR8, PT ;  /* 0x0000000803007c0c */ /* 0x000fe2000bf06070 */
        /* <DEDUP_REMOVED lines=8> */
[----:B------:R-:W-:Y:S10]  /*1d50*/  @!P0 BRA `(.L_x_136) ;  /* 0x0000000800d88947 */ /* 0x000ff40003800000 */
[----:B-1----:R-:W-:Y:S01]  /*1d60*/  UMOV UR13, UR7 ;  /* 0x00000007000d7c82 */ /* 0x002fe20008000000 */
[----:B------:R-:W-:Y:S01]  /*1d70*/  UIADD3 UR4, UPT, UPT, UR4, 0x1, URZ ;  /* 0x0000000104047890 */ /* 0x000fe2000fffe0ff */
[----:B------:R-:W-:Y:S01]  /*1d80*/  VIADD R2, R2, -UR8 ;  /* 0x8000000802027c36 */ /* 0x000fe20008000000 */
[----:B------:R-:W-:Y:S01]  /*1d90*/  UIMAD UR12, UR13, 0x1400, UR12 ;  /* 0x000014000d0c78a4 */ /* 0x000fe2000f8e020c */
[----:B------:R-:W-:Y:S01]  /*1da0*/  VIADD R5, R5, UR8 ;  /* 0x0000000805057c36 */ /* 0x000fe20008000000 */
[----:B------:R-:W-:-:S04]  /*1db0*/  UIADD3 UR6, UPT, UPT, UR8, UR6, URZ ;  /* 0x0000000608067290 */ /* 0x000fc8000fffe0ff */
[----:B------:R-:W-:-:S13]  /*1dc0*/  ISETP.LT.U32.AND P0, PT, R0, UR12, PT ;  /* 0x0000000c00007c0c */ /* 0x000fda000bf01070 */
[----:B------:R-:W-:Y:S05]  /*1dd0*/  @!P0 BRA `(.L_x_138) ;  /* 0xfffffffc00888947 */ /* 0x000fea000383ffff */
.L_x_137:
[----:B------:R-:W0:Y:S01]  /*1de0*/  S2R R9, SR_TID.X ;  /* 0x0000000000097919 */ /* 0x000e220000002100 */
[----:B------:R-:W-:Y:S01]  /*1df0*/  VIADD R0, R4, -UR12 ;  /* 0x8000000c04007c36 */ /* 0x000fe20008000000 */
[----:B------:R-:W-:Y:S04]  /*1e00*/  BSSY.RECONVERGENT B1, `(.L_x_136) ;  /* 0x00000ab000017945 */ /* 0x000fe80003800200 */
[----:B0-----:R-:W-:-:S04]  /*1e10*/  ISETP.GE.AND P0, PT, R9, R0, PT ;  /* 0x000000000900720c */ /* 0x001fc80003f06270 */
[----:B------:R-:W-:-:S13]  /*1e20*/  ISETP.LE.U32.OR P0, PT, R4, UR12, P0 ;  /* 0x0000000c04007c0c */ /* 0x000fda0008703470 */
[----:B------:R-:W-:Y:S05]  /*1e30*/  @P0 BRA `(.L_x_139) ;  /* 0x00000008009c0947 */ /* 0x000fea0003800000 */
[----:B------:R-:W-:Y:S01]  /*1e40*/  UIMAD UR7, UR4, UR13, URZ ;  /* 0x0000000d040772a4 */ /* 0x000fe2000f8e02ff */
[----:B------:R-:W-:Y:S01]  /*1e50*/  LOP3.LUT R3, RZ, R9, RZ, 0x33, !PT ;  /* 0x00000009ff037212 */ /* 0x000fe200078e33ff */
[----:B------:R-:W-:Y:S01]  /*1e60*/  BSSY.RECONVERGENT B2, `(.L_x_140) ;  /* 0x0000056000027945 */ /* 0x000fe20003800200 */
[----:B------:R-:W-:Y:S02]  /*1e70*/  IMAD.MOV.U32 R0, RZ, RZ, R9 ;  /* 0x000000ffff007224 */ /* 0x000fe400078e0009 */
[----:B------:R-:W-:Y:S01]  /*1e80*/  IADD3 R4, PT, PT, R4, -UR5, R3 ;  /* 0x8000000504047c10 */ /* 0x000fe2000fffe003 */
[----:B------:R-:W-:-:S04]  /*1e90*/  IMAD.U32 R3, RZ, RZ, UR7 ;  /* 0x00000007ff037e24 */ /* 0x000fc8000f8e00ff */
[----:B------:R-:W-:-:S04]  /*1ea0*/  IMAD R4, R3, -0x1400, R4 ;  /* 0xffffec0003047824 */ /* 0x000fc800078e0204 */
[C---:B------:R-:W-:Y:S01]  /*1eb0*/  IMAD.HI.U32 R3, R4.reuse, -0x33333333, RZ ;  /* 0xcccccccd04037827 */ /* 0x040fe200078e00ff */
[----:B------:R-:W-:-:S04]  /*1ec0*/  ISETP.GE.U32.AND P0, PT, R4, 0x2580, PT ;  /* 0x000025800400780c */ /* 0x000fc80003f06070 */
[----:B------:R-:W-:-:S04]  /*1ed0*/  LEA.HI R3, R3, 0x1, RZ, 0x17 ;  /* 0x0000000103037811 */ /* 0x000fc800078fb8ff */
[----:B------:R-:W-:-:S05]  /*1ee0*/  LOP3.LUT R4, R3, 0xf, RZ, 0xc0, !PT ;  /* 0x0000000f03047812 */ /* 0x000fca00078ec0ff */
[----:B------:R-:W-:Y:S05]  /*1ef0*/  @!P0 BRA `(.L_x_141) ;  /* 0x0000000400308947 */ /* 0x000fea0003800000 */
[----:B------:R-:W-:Y:S01]  /*1f00*/  IMAD.HI.U32 R0, R2, -0x33333333, RZ ;  /* 0xcccccccd02007827 */ /* 0x000fe200078e00ff */
[----:B------:R-:W-:Y:S04]  /*1f10*/  BSSY.RECONVERGENT B3, `(.L_x_142) ;  /* 0x0000049000037945 */ /* 0x000fe80003800200 */
[----:B------:R-:W-:-:S04]  /*1f20*/  LEA.HI R0, R0, 0x1, RZ, 0x17 ;  /* 0x0000000100007811 */ /* 0x000fc800078fb8ff */
[----:B------:R-:W-:Y:S02]  /*1f30*/  LOP3.LUT R26, R0, 0xfffff0, RZ, 0xc0, !PT ;  /* 0x00fffff0001a7812 */ /* 0x000fe400078ec0ff */
[----:B------:R-:W-:-:S03]  /*1f40*/  LOP3.LUT R0, R9, 0x1400, RZ, 0xfc, !PT ;  /* 0x0000140009007812 */ /* 0x000fc600078efcff */
[----:B------:R-:W-:-:S07]  /*1f50*/  IMAD.MOV R26, RZ, RZ, -R26 ;  /* 0x000000ffff1a7224 */ /* 0x000fce00078e0a1a */
.L_x_143:
[C---:B------:R-:W-:Y:S02]  /*1f60*/  VIADD R23, R5.reuse, 0xffffec00 ;  /* 0xffffec0005177836 */ /* 0x040fe40000000000 */
[----:B------:R-:W-:Y:S02]  /*1f70*/  VIADD R19, R5, 0xffffee80 ;  /* 0xffffee8005137836 */ /* 0x000fe40000000000 */
[----:B------:R-:W-:-:S04]  /*1f80*/  IMAD.WIDE.U32 R22, R23, 0x8, R6 ;  /* 0x0000000817167825 */ /* 0x000fc800078e0006 */
[--C-:B------:R-:W-:Y:S02]  /*1f90*/  IMAD.WIDE.U32 R18, R19, 0x8, R6.reuse ;  /* 0x0000000813127825 */ /* 0x100fe400078e0006 */
[----:B------:R-:W2:Y:S02]  /*1fa0*/  LDG.E.64 R22, desc[UR10][R22.64] ;  /* 0x0000000a16167981 */ /* 0x000ea4000c1e1b00 */
[C---:B------:R-:W-:Y:S02]  /*1fb0*/  VIADD R17, R5.reuse, 0xfffff100 ;  /* 0xfffff10005117836 */ /* 0x040fe40000000000 */
[----:B------:R-:W3:Y:S01]  /*1fc0*/  LDG.E.64 R18, desc[UR10][R18.64] ;  /* 0x0000000a12127981 */ /* 0x000ee2000c1e1b00 */
[----:B------:R-:W-:Y:S02]  /*1fd0*/  VIADD R15, R5, 0xfffff380 ;  /* 0xfffff380050f7836 */ /* 0x000fe40000000000 */
[----:B------:R-:W-:-:S04]  /*1fe0*/  IMAD.WIDE.U32 R16, R17, 0x8, R6 ;  /* 0x0000000811107825 */ /* 0x000fc800078e0006 */
[--C-:B------:R-:W-:Y:S02]  /*1ff0*/  IMAD.WIDE.U32 R14, R15, 0x8, R6.reuse ;  /* 0x000000080f0e7825 */ /* 0x100fe400078e0006 */
[----:B------:R-:W4:Y:S02]  /*2000*/  LDG.E.64 R16, desc[UR10][R16.64] ;  /* 0x0000000a10107981 */ /* 0x000f24000c1e1b00 */
[C---:B------:R-:W-:Y:S02]  /*2010*/  VIADD R13, R5.reuse, 0xfffff600 ;  /* 0xfffff600050d7836 */ /* 0x040fe40000000000 */
[----:B------:R-:W5:Y:S01]  /*2020*/  LDG.E.64 R14, desc[UR10][R14.64] ;  /* 0x0000000a0e0e7981 */ /* 0x000f62000c1e1b00 */
[----:B------:R-:W-:Y:S02]  /*2030*/  VIADD R11, R5, 0xfffff880 ;  /* 0xfffff880050b7836 */ /* 0x000fe40000000000 */
[----:B------:R-:W-:-:S04]  /*2040*/  IMAD.WIDE.U32 R12, R13, 0x8, R6 ;  /* 0x000000080d0c7825 */ /* 0x000fc800078e0006 */
[--C-:B------:R-:W-:Y:S02]  /*2050*/  IMAD.WIDE.U32 R10, R11, 0x8, R6.reuse ;  /* 0x000000080b0a7825 */ /* 0x100fe400078e0006 */
[----:B------:R-:W5:Y:S02]  /*2060*/  LDG.E.64 R12, desc[UR10][R12.64] ;  /* 0x0000000a0c0c7981 */ /* 0x000f64000c1e1b00 */
[C---:B------:R-:W-:Y:S02]  /*2070*/  VIADD R9, R5.reuse, 0xfffffb00 ;  /* 0xfffffb0005097836 */ /* 0x040fe40000000000 */
[----:B------:R-:W5:Y:S01]  /*2080*/  LDG.E.64 R10, desc[UR10][R10.64] ;  /* 0x0000000a0a0a7981 */ /* 0x000f62000c1e1b00 */
[----:B------:R-:W-:Y:S02]  /*2090*/  VIADD R21, R5, 0xfffffd80 ;  /* 0xfffffd8005157836 */ /* 0x000fe40000000000 */
[----:B------:R-:W-:-:S04]  /*20a0*/  IMAD.WIDE.U32 R8, R9, 0x8, R6 ;  /* 0x0000000809087825 */ /* 0x000fc800078e0006 */
[----:B------:R-:W-:Y:S02]  /*20b0*/  IMAD.WIDE.U32 R20, R21, 0x8, R6 ;  /* 0x0000000815147825 */ /* 0x000fe400078e0006 */
[----:B------:R-:W5:Y:S04]  /*20c0*/  LDG.E.64 R8, desc[UR10][R8.64] ;  /* 0x0000000a08087981 */ /* 0x000f68000c1e1b00 */
[----:B------:R-:W5:Y:S01]  /*20d0*/  LDG.E.64 R20, desc[UR10][R20.64] ;  /* 0x0000000a14147981 */ /* 0x000f62000c1e1b00 */
[----:B------:R-:W-:Y:S01]  /*20e0*/  VIADD R25, R5, 0x280 ;  /* 0x0000028005197836 */ /* 0x000fe20000000000 */
[----:B--2---:R-:W-:-:S08]  /*20f0*/  DADD R22, R22, R28 ;  /* 0x0000000016167229 */ /* 0x004fd0000000001c */
[----:B---3--:R-:W-:Y:S01]  /*2100*/  DADD R18, R22, R18 ;  /* 0x0000000016127229 */ /* 0x008fe20000000012 */
[----:B------:R-:W-:-:S06]  /*2110*/  IMAD.WIDE.U32 R22, R5, 0x8, R6 ;  /* 0x0000000805167825 */ /* 0x000fcc00078e0006 */
[----:B------:R-:W2:Y:S01]  /*2120*/  LDG.E.64 R22, desc[UR10][R22.64] ;  /* 0x0000000a16167981 */ /* 0x000ea2000c1e1b00 */
[----:B----4-:R-:W-:Y:S01]  /*2130*/  DADD R16, R18, R16 ;  /* 0x0000000012107229 */ /* 0x010fe20000000010 */
[----:B------:R-:W-:-:S04]  /*2140*/  IMAD.WIDE.U32 R18, R25, 0x8, R6 ;  /* 0x0000000819127825 */ /* 0x000fc800078e0006 */
[----:B------:R-:W-:Y:S02]  /*2150*/  VIADD R25, R5, 0x500 ;  /* 0x0000050005197836 */ /* 0x000fe40000000000 */
[----:B------:R-:W3:Y:S01]  /*2160*/  LDG.E.64 R18, desc[UR10][R18.64] ;  /* 0x0000000a12127981 */ /* 0x000ee2000c1e1b00 */
[----:B-----5:R-:W-:Y:S01]  /*2170*/  DADD R14, R16, R14 ;  /* 0x00000000100e7229 */ /* 0x020fe2000000000e */
[----:B------:R-:W-:-:S04]  /*2180*/  IMAD.WIDE.U32 R16, R25, 0x8, R6 ;  /* 0x0000000819107825 */ /* 0x000fc800078e0006 */
[----:B------:R-:W-:Y:S02]  /*2190*/  VIADD R25, R5, 0x780 ;  /* 0x0000078005197836 */ /* 0x000fe40000000000 */
[----:B------:R-:W4:Y:S01]  /*21a0*/  LDG.E.64 R16, desc[UR10][R16.64] ;  /* 0x0000000a10107981 */ /* 0x000f22000c1e1b00 */
[----:B------:R-:W-:Y:S01]  /*21b0*/  DADD R12, R14, R12 ;  /* 0x000000000e0c7229 */ /* 0x000fe2000000000c */
[----:B------:R-:W-:-:S04]  /*21c0*/  IMAD.WIDE.U32 R14, R25, 0x8, R6 ;  /* 0x00000008190e7825 */ /* 0x000fc800078e0006 */
[----:B------:R-:W-:Y:S02]  /*21d0*/  VIADD R25, R5, 0xa00 ;  /* 0x00000a0005197836 */ /* 0x000fe40000000000 */
[----:B------:R-:W5:Y:S01]  /*21e0*/  LDG.E.64 R14, desc[UR10][R14.64] ;  /* 0x0000000a0e0e7981 */ /* 0x000f62000c1e1b00 */
        /* <DEDUP_REMOVED lines=9> */
[----:B------:R-:W-:Y:S01]  /*2280*/  IMAD.WIDE.U32 R8, R25, 0x8, R6 ;  /* 0x0000000819087825 */ /* 0x000fe200078e0006 */
[----:B------:R-:W-:-:S05]  /*2290*/  IADD3 R25, PT, PT, R5, 0x1180, RZ ;  /* 0x0000118005197810 */ /* 0x000fca0007ffe0ff */
[----:B------:R-:W5:Y:S01]  /*22a0*/  LDG.E.64 R8, desc[UR10][R8.64] ;  /* 0x0000000a08087981 */ /* 0x000f62000c1e1b00 */
[----:B------:R-:W-:-:S06]  /*22b0*/  IMAD.WIDE.U32 R24, R25, 0x8, R6 ;  /* 0x0000000819187825 */ /* 0x000fcc00078e0006 */
[----:B------:R-:W5:Y:S01]  /*22c0*/  LDG.E.64 R24, desc[UR10][R24.64] ;  /* 0x0000000a18187981 */ /* 0x000f62000c1e1b00 */
[----:B------:R-:W-:Y:S02]  /*22d0*/  VIADD R26, R26, 0x10 ;  /* 0x000000101a1a7836 */ /* 0x000fe40000000000 */
[----:B------:R-:W-:Y:S02]  /*22e0*/  VIADD R0, R0, 0x2800 ;  /* 0x0000280000007836 */ /* 0x000fe40000000000 */
[----:B------:R-:W-:Y:S01]  /*22f0*/  VIADD R5, R5, 0x2800 ;  /* 0x0000280005057836 */ /* 0x000fe20000000000 */
[----:B------:R-:W-:Y:S01]  /*2300*/  ISETP.NE.AND P0, PT, R26, RZ, PT ;  /* 0x000000ff1a00720c */ /* 0x000fe20003f05270 */
        /* <DEDUP_REMOVED lines=9> */
[----:B------:R-:W-:Y:S05]  /*23a0*/  BSYNC.RECONVERGENT B3 ;  /* 0x0000000000037941 */ /* 0x000fea0003800200 */
.L_x_142:
[----:B------:R-:W-:-:S07]  /*23b0*/  VIADD R0, R0, 0xffffec00 ;  /* 0xffffec0000007836 */ /* 0x000fce0000000000 */
.L_x_141:
[----:B------:R-:W-:Y:S05]  /*23c0*/  BSYNC.RECONVERGENT B2 ;  /* 0x0000000000027941 */ /* 0x000fea0003800200 */
.L_x_140:
[----:B------:R-:W-:-:S13]  /*23d0*/  ISETP.NE.AND P0, PT, R4, RZ, PT ;  /* 0x000000ff0400720c */ /* 0x000fda0003f05270 */
[----:B------:R-:W-:Y:S05]  /*23e0*/  @!P0 BRA `(.L_x_139) ;  /* 0x0000000400308947 */ /* 0x000fea0003800000 */
[----:B------:R-:W-:Y:S01]  /*23f0*/  ISETP.GE.U32.AND P0, PT, R4, 0x8, PT ;  /* 0x000000080400780c */ /* 0x000fe20003f06070 */
[----:B------:R-:W-:Y:S01]  /*2400*/  BSSY.RECONVERGENT B2, `(.L_x_144) ;  /* 0x0000025000027945 */ /* 0x000fe20003800200 */
[----:B------:R-:W-:-:S04]  /*2410*/  LOP3.LUT R22, R3, 0x7, RZ, 0xc0, !PT ;  /* 0x0000000703167812 */ /* 0x000fc800078ec0ff */
[----:B------:R-:W-:-:S07]  /*2420*/  ISETP.NE.AND P1, PT, R22, RZ, PT ;  /* 0x000000ff1600720c */ /* 0x000fce0003f25270 */
[----:B------:R-:W-:Y:S06]  /*2430*/  @!P0 BRA `(.L_x_145) ;  /* 0x0000000000848947 */ /* 0x000fec0003800000 */
[----:B------:R-:W-:-:S04]  /*2440*/  VIADD R19, R0, UR12 ;  /* 0x0000000c00137c36 */ /* 0x000fc80008000000 */
[----:B------:R-:W-:-:S04]  /*2450*/  IMAD.WIDE.U32 R4, R19, 0x8, R6 ;  /* 0x0000000813047825 */ /* 0x000fc800078e0006 */
[C---:B------:R-:W-:Y:S02]  /*2460*/  VIADD R17, R19.reuse, 0x280 ;  /* 0x0000028013117836 */ /* 0x040fe40000000000 */
[----:B------:R-:W2:Y:S01]  /*2470*/  LDG.E.64 R4, desc[UR10][R4.64] ;  /* 0x0000000a04047981 */ /* 0x000ea2000c1e1b00 */
        /* <DEDUP_REMOVED lines=14> */
[--C-:B------:R-:W-:Y:S02]  /*2560*/  IMAD.WIDE.U32 R20, R21, 0x8, R6.reuse ;  /* 0x0000000815147825 */ /* 0x100fe400078e0006 */
[----:B------:R-:W5:Y:S02]  /*2570*/  LDG.E.64 R8, desc[UR10][R8.64] ;  /* 0x0000000a08087981 */ /* 0x000f64000c1e1b00 */
[----:B------:R-:W-:Y:S02]  /*2580*/  VIADD R19, R19, 0x1180 ;  /* 0x0000118013137836 */ /* 0x000fe40000000000 */
[----:B------:R-:W5:Y:S02]  /*2590*/  LDG.E.64 R20, desc[UR10][R20.64] ;  /* 0x0000000a14147981 */ /* 0x000f64000c1e1b00 */
[----:B------:R-:W-:-:S06]  /*25a0*/  IMAD.WIDE.U32 R18, R19, 0x8, R6 ;  /* 0x0000000813127825 */ /* 0x000fcc00078e0006 */
        /* <DEDUP_REMOVED lines=10> */
.L_x_145:
[----:B------:R-:W-:Y:S05]  /*2650*/  BSYNC.RECONVERGENT B2 ;  /* 0x0000000000027941 */ /* 0x000fea0003800200 */
.L_x_144:
[----:B------:R-:W-:Y:S05]  /*2660*/  @!P1 BRA `(.L_x_139) ;  /* 0x0000000000909947 */ /* 0x000fea0003800000 */
[----:B------:R-:W-:Y:S01]  /*2670*/  ISETP.GE.U32.AND P0, PT, R22, 0x4, PT ;  /* 0x000000041600780c */ /* 0x000fe20003f06070 */
[----:B------:R-:W-:Y:S01]  /*2680*/  BSSY.RECONVERGENT B2, `(.L_x_146) ;  /* 0x0000014000027945 */ /* 0x000fe20003800200 */
[----:B------:R-:W-:-:S11]  /*2690*/  LOP3.LUT P1, RZ, R3, 0x3, RZ, 0xc0, !PT ;  /* 0x0000000303ff7812 */ /* 0x000fd6000782c0ff */
[----:B------:R-:W-:Y:S05]  /*26a0*/  @!P0 BRA `(.L_x_147) ;  /* 0x0000000000448947 */ /* 0x000fea0003800000 */
        /* <DEDUP_REMOVED lines=8> */
[----:B------:R-:W-:Y:S02]  /*2730*/  VIADD R13, R3, 0x780 ;  /* 0x00000780030d7836 */ /* 0x000fe40000000000 */
[----:B------:R-:W4:Y:S02]  /*2740*/  LDG.E.64 R10, desc[UR10][R10.64] ;  /* 0x0000000a0a0a7981 */ /* 0x000f24000c1e1b00 */
[----:B------:R-:W-:-:S06]  /*2750*/  IMAD.WIDE.U32 R12, R13, 0x8, R6 ;  /* 0x000000080d0c7825 */ /* 0x000fcc00078e0006 */
[----:B------:R-:W5:Y:S01]  /*2760*/  LDG.E.64 R12, desc[UR10][R12.64] ;  /* 0x0000000a0c0c7981 */ /* 0x000f62000c1e1b00 */
[----:B------:R-:W-:Y:S01]  /*2770*/  VIADD R0, R0, 0xa00 ;  /* 0x00000a0000007836 */ /* 0x000fe20000000000 */
[----:B--2---:R-:W-:-:S08]  /*2780*/  DADD R28, R28, R4 ;  /* 0x000000001c1c7229 */ /* 0x004fd00000000004 */
[----:B---3--:R-:W-:-:S08]  /*2790*/  DADD R28, R28, R8 ;  /* 0x000000001c1c7229 */ /* 0x008fd00000000008 */
[----:B----4-:R-:W-:-:S08]  /*27a0*/  DADD R28, R28, R10 ;  /* 0x000000001c1c7229 */ /* 0x010fd0000000000a */
[----:B-----5:R-:W-:-:S11]  /*27b0*/  DADD R28, R28, R12 ;  /* 0x000000001c1c7229 */ /* 0x020fd6000000000c */
.L_x_147:
[----:B------:R-:W-:Y:S05]  /*27c0*/  BSYNC.RECONVERGENT B2 ;  /* 0x0000000000027941 */ /* 0x000fea0003800200 */
.L_x_146:
[----:B------:R-:W-:Y:S05]  /*27d0*/  @!P1 BRA `(.L_x_139) ;  /* 0x0000000000349947 */ /* 0x000fea0003800000 */
[----:B------:R-:W-:-:S04]  /*27e0*/  IMAD.HI.U32 R2, R2, -0x33333333, RZ ;  /* 0xcccccccd02027827 */ /* 0x000fc800078e00ff */
[----:B------:R-:W-:Y:S01]  /*27f0*/  VIADD R5, R0, UR6 ;  /* 0x0000000600057c36 */ /* 0x000fe20008000000 */
[----:B------:R-:W-:-:S04]  /*2800*/  LOP3.LUT R2, R2, 0xffff, RZ, 0xc0, !PT ;  /* 0x0000ffff02027812 */ /* 0x000fc800078ec0ff */
[----:B------:R-:W-:-:S04]  /*2810*/  LEA.HI R2, R2, 0x1, RZ, 0x17 ;  /* 0x0000000102027811 */ /* 0x000fc800078fb8ff */
[----:B------:R-:W-:-:S05]  /*2820*/  LOP3.LUT R2, R2, 0x3, RZ, 0xc0, !PT ;  /* 0x0000000302027812 */ /* 0x000fca00078ec0ff */
[----:B------:R-:W-:-:S07]  /*2830*/  IMAD.MOV R0, RZ, RZ, -R2 ;  /* 0x000000ffff007224 */ /* 0x000fce00078e0a02 */
.L_x_148:
[----:B------:R-:W-:-:S06]  /*2840*/  IMAD.WIDE.U32 R2, R5, 0x8, R6 ;  /* 0x0000000805027825 */ /* 0x000fcc00078e0006 */
[----:B------:R-:W2:Y:S01]  /*2850*/  LDG.E.64 R2, desc[UR10][R2.64] ;  /* 0x0000000a02027981 */ /* 0x000ea2000c1e1b00 */
[----:B------:R-:W-:Y:S02]  /*2860*/  VIADD R0, R0, 0x1 ;  /* 0x0000000100007836 */ /* 0x000fe40000000000 */
[----:B------:R-:W-:-:S03]  /*2870*/  VIADD R5, R5, 0x280 ;  /* 0x0000028005057836 */ /* 0x000fc60000000000 */
[----:B------:R-:W-:Y:S01]  /*2880*/  ISETP.NE.AND P0, PT, R0, RZ, PT ;  /* 0x000000ff0000720c */ /* 0x000fe20003f05270 */
[----:B--2---:R-:W-:-:S12]  /*2890*/  DADD R28, R2, R28 ;  /* 0x00000000021c7229 */ /* 0x004fd8000000001c */
[----:B------:R-:W-:Y:S05]  /*28a0*/  @P0 BRA `(.L_x_148) ;  /* 0xfffffffc00e40947 */ /* 0x000fea000383ffff */
.L_x_139:
[----:B------:R-:W-:Y:S05]  /*28b0*/  BSYNC.RECONVERGENT B1 ;  /* 0x0000000000017941 */ /* 0x000fea0003800200 */
.L_x_136:
[----:B------:R-:W0:Y:S01]  /*28c0*/  S2R R0, SR_LANEID ;  /* 0x0000000000007919 */ /* 0x000e220000000000 */
[----:B------:R-:W-:Y:S04]  /*28d0*/  SHFL.DOWN PT, R2, R28, 0x1, 0x1f ;  /* 0x08201f001c027f89 */ /* 0x000fe800000e0000 */
[----:B------:R-:W2:Y:S01]  /*28e0*/  SHFL.DOWN PT, R3, R29, 0x1, 0x1f ;  /* 0x08201f001d037f89 */ /* 0x000ea200000e0000 */
[----:B------:R-:W3:Y:S01]  /*28f0*/  S2R R11, SR_TID.X ;  /* 0x00000000000b7919 */ /* 0x000ee20000002100 */
[----:B--2---:R-:W-:Y:S01]  /*2900*/  DADD R2, R2, R28 ;  /* 0x0000000002027229 */ /* 0x004fe2000000001c */
[C---:B0-----:R-:W-:Y:S02]  /*2910*/  ISETP.GT.AND P0, PT, R0.reuse, 0x1e, PT ;  /* 0x0000001e0000780c */ /* 0x041fe40003f04270 */
[----:B------:R-:W-:-:S07]  /*2920*/  ISETP.NE.AND P1, PT, R0, RZ, PT ;  /* 0x000000ff0000720c */ /* 0x000fce0003f25270 */
[----:B------:R-:W-:Y:S02]  /*2930*/  FSEL R4, R28, R2, P0 ;  /* 0x000000021c047208 */ /* 0x000fe40000000000 */
[----:B------:R-:W-:Y:S02]  /*2940*/  FSEL R5, R29, R3, P0 ;  /* 0x000000031d057208 */ /* 0x000fe40000000000 */
[----:B------:R-:W-:Y:S01]  /*2950*/  ISETP.GT.AND P0, PT, R0, 0x1d, PT ;  /* 0x0000001d0000780c */ /* 0x000fe20003f04270 */
[----:B------:R-:W-:Y:S04]  /*2960*/  SHFL.DOWN PT, R2, R4, 0x2, 0x1f ;  /* 0x08401f0004027f89 */ /* 0x000fe800000e0000 */
[----:B------:R-:W0:Y:S01]  /*2970*/  SHFL.DOWN PT, R3, R5, 0x2, 0x1f ;  /* 0x08401f0005037f89 */ /* 0x000e2200000e0000 */
[----:B------:R-:W2:Y:S01]  /*2980*/  @!P1 S2R R10, SR_CgaCtaId ;  /* 0x00000000000a9919 */ /* 0x000ea20000008800 */
        /* <DEDUP_REMOVED lines=12> */
[----:B---3--:R-:W-:Y:S01]  /*2a50*/  @!P1 SHF.R.U32.HI R6, RZ, 0x2, R11 ;  /* 0x00000002ff069819 */ /* 0x008fe2000001160b */
[----:B------:R-:W0:Y:S01]  /*2a60*/  SHFL.DOWN PT, R3, R9, 0x8, 0x1f ;  /* 0x09001f0009037f89 */ /* 0x000e2200000e0000 */
[----:B--2---:R-:W-:-:S02]  /*2a70*/  @!P1 LEA R7, R10, R7, 0x18 ;  /* 0x000000070a079211 */ /* 0x004fc400078ec0ff */
        /* <DEDUP_REMOVED lines=19> */
[----:B------:R-:W3:Y:S04]  /*2bb0*/  LDS.128 R12, [UR4+0x30] ;  /* 0x00003004ff0c7984 */ /* 0x000ee80008000c00 */
[----:B------:R-:W4:Y:S01]  /*2bc0*/  LDS.128 R8, [UR4+0x40] ;  /* 0x00004004ff087984 */ /* 0x000f220008000c00 */
[----:B0-----:R-:W-:-:S03]  /*2bd0*/  DADD R16, R4, R16 ;  /* 0x0000000004107229 */ /* 0x001fc60000000010 */
[----:B--2---:R-:W0:Y:S05]  /*2be0*/  LDS.128 R4, [UR4+0x50] ;  /* 0x00005004ff047984 */ /* 0x004e2a0008000c00 */
[----:B------:R-:W-:-:S08]  /*2bf0*/  DADD R16, R16, R18 ;  /* 0x0000000010107229 */ /* 0x000fd00000000012 */
[----:B---3--:R-:W-:-:S08]  /*2c00*/  DADD R12, R16, R12 ;  /* 0x00000000100c7229 */ /* 0x008fd0000000000c */
[----:B------:R-:W-:Y:S02]  /*2c10*/  DADD R2, R12, R14 ;  /* 0x000000000c027229 */ /* 0x000fe4000000000e */
[----:B------:R-:W2:Y:S06]  /*2c20*/  LDS.128 R12, [UR4+0x60] ;  /* 0x00006004ff0c7984 */ /* 0x000eac0008000c00 */
[----:B----4-:R-:W-:-:S08]  /*2c30*/  DADD R2, R2, R8 ;  /* 0x0000000002027229 */ /* 0x010fd00000000008 */
[----:B------:R-:W-:Y:S01]  /*2c40*/  DADD R2, R2, R10 ;  /* 0x0000000002027229 */ /* 0x000fe2000000000a */
[----:B------:R-:W3:Y:S07]  /*2c50*/  LDS.128 R8, [UR4+0x70] ;  /* 0x00007004ff087984 */ /* 0x000eee0008000c00 */
[----:B0-----:R-:W-:-:S08]  /*2c60*/  DADD R2, R2, R4 ;  /* 0x0000000002027229 */ /* 0x001fd00000000004 */
[----:B------:R-:W-:Y:S01]  /*2c70*/  DADD R2, R2, R6 ;  /* 0x0000000002027229 */ /* 0x000fe20000000006 */
[----:B------:R-:W0:Y:S07]  /*2c80*/  LDS.128 R4, [UR4+0x80] ;  /* 0x00008004ff047984 */ /* 0x000e2e0008000c00 */
[----:B--2---:R-:W-:-:S08]  /*2c90*/  DADD R2, R2, R12 ;  /* 0x0000000002027229 */ /* 0x004fd0000000000c */
[----:B------:R-:W-:Y:S01]  /*2ca0*/  DADD R2, R2, R14 ;  /* 0x0000000002027229 */ /* 0x000fe2000000000e */
[----:B------:R-:W2:Y:S07]  /*2cb0*/  LDS.128 R12, [UR4+0x90] ;  /* 0x00009004ff0c7984 */ /* 0x000eae0008000c00 */
[----:B---3--:R-:W-:-:S08]  /*2cc0*/  DADD R2, R2, R8 ;  /* 0x0000000002027229 */ /* 0x008fd00000000008 */
[----:B------:R-:W-:Y:S01]  /*2cd0*/  DADD R2, R2, R10 ;  /* 0x0000000002027229 */ /* 0x000fe2000000000a */
[----:B------:R-:W3:Y:S07]  /*2ce0*/  LDS.128 R8, [UR4+0xa0] ;  /* 0x0000a004ff087984 */ /* 0x000eee0008000c00 */
[----:B0-----:R-:W-:Y:S01]  /*2cf0*/  DADD R2, R2, R4 ;  /* 0x0000000002027229 */ /* 0x001fe20000000004 */
[----:B------:R-:W0:Y:S07]  /*2d00*/  LDS.64 R4, [UR4+0xb0] ;  /* 0x0000b004ff047984 */ /* 0x000e2e0008000a00 */
[----:B------:R-:W-:-:S08]  /*2d10*/  DADD R2, R2, R6 ;  /* 0x0000000002027229 */ /* 0x000fd00000000006 */
[----:B--2---:R-:W-:-:S08]  /*2d20*/  DADD R2, R2, R12 ;  /* 0x0000000002027229 */ /* 0x004fd0000000000c */
[----:B------:R-:W-:-:S08]  /*2d30*/  DADD R2, R2, R14 ;  /* 0x0000000002027229 */ /* 0x000fd0000000000e */
[----:B---3--:R-:W-:-:S08]  /*2d40*/  DADD R2, R2, R8 ;  /* 0x0000000002027229 */ /* 0x008fd00000000008 */
[----:B------:R-:W-:-:S08]  /*2d50*/  DADD R2, R2, R10 ;  /* 0x0000000002027229 */ /* 0x000fd0000000000a */
[----:B0-----:R-:W-:-:S11]  /*2d60*/  DADD R4, R2, R4 ;  /* 0x0000000002047229 */ /* 0x001fd60000000004 */
.L_x_135:
[----:B-1----:R-:W-:Y:S05]  /*2d70*/  BSYNC.RECONVERGENT B0 ;  /* 0x0000000000007941 */ /* 0x002fea0003800200 */
.L_x_119:
[----:B------:R-:W-:Y:S05]  /*2d80*/  @P0 EXIT ;  /* 0x000000000000094d */ /* 0x000fea0003800000 */
[----:B------:R-:W1:Y:S02]  /*2d90*/  LDCU.64 UR4, c[0x0][0x388] ;  /* 0x00007100ff0477ac */ /* 0x000e640008000a00 */
[----:B-1----:R-:W-:-:S06]  /*2da0*/  UIMAD.WIDE.U32 UR4, UR9, 0x8, UR4 ;  /* 0x00000008090478a5 */ /* 0x002fcc000f8e0004 */
[----:B--2---:R-:W-:Y:S02]  /*2db0*/  IMAD.U32 R2, RZ, RZ, UR4 ;  /* 0x00000004ff027e24 */ /* 0x004fe4000f8e00ff */
[----:B------:R-:W-:-:S05]  /*2dc0*/  IMAD.U32 R3, RZ, RZ, UR5 ;  /* 0x00000005ff037e24 */ /* 0x000fca000f8e00ff */
[----:B------:R-:W-:Y:S01]  /*2dd0*/  STG.E.64 desc[UR10][R2.64], R4 ;  /* 0x0000000402007986 */ /* 0x000fe2000c101b0a */
[----:B------:R-:W-:Y:S05]  /*2de0*/  EXIT ;  /* 0x000000000000794d */ /* 0x000fea0003800000 */
.L_x_149:
        /* <DEDUP_REMOVED lines=9> */
.L_x_188:


//--------------------- .text._ZN3cub18CUB_300001_SM_10006detail6reduce28DeviceReduceSingleTileKernelINS2_10policy_hubIdjN4cuda3std3__44plusIdEEE10Policy1000EN6thrust24THRUST_300001_SM_1000_NS10device_ptrIdEEPdjS9_ddNS7_10__identityEEEvT0_T1_T2_T3_T4_T6_ --------------------------
	.section	.text._ZN3cub18CUB_300001_SM_10006detail6reduce28DeviceReduceSingleTileKernelINS2_10policy_hubIdjN4cuda3std3__44plusIdEEE10Policy1000EN6thrust24THRUST_300001_SM_1000_NS10device_ptrIdEEPdjS9_ddNS7_10__identityEEEvT0_T1_T2_T3_T4_T6_,"ax",@progbits
	.align	128
        .global         _ZN3cub18CUB_300001_SM_10006detail6reduce28DeviceReduceSingleTileKernelINS2_10policy_hubIdjN4cuda3std3__44plusIdEEE10Policy1000EN6thrust24THRUST_300001_SM_1000_NS10device_ptrIdEEPdjS9_ddNS7_10__identityEEEvT0_T1_T2_T3_T4_T6_
        .type           _ZN3cub18CUB_300001_SM_10006detail6reduce28DeviceReduceSingleTileKernelINS2_10policy_hubIdjN4cuda3std3__44plusIdEEE10Policy1000EN6thrust24THRUST_300001_SM_1000_NS10device_ptrIdEEPdjS9_ddNS7_10__identityEEEvT0_T1_T2_T3_T4_T6_,@function
        .size           _ZN3cub18CUB_300001_SM_10006detail6reduce28DeviceReduceSingleTileKernelINS2_10policy_hubIdjN4cuda3std3__44plusIdEEE10Policy1000EN6thrust24THRUST_300001_SM_1000_NS10device_ptrIdEEPdjS9_ddNS7_10__identityEEEvT0_T1_T2_T3_T4_T6_,(.L_x_189 - _ZN3cub18CUB_300001_SM_10006detail6reduce28DeviceReduceSingleTileKernelINS2_10policy_hubIdjN4cuda3std3__44plusIdEEE10Policy1000EN6thrust24THRUST_300001_SM_1000_NS10device_ptrIdEEPdjS9_ddNS7_10__identityEEEvT0_T1_T2_T3_T4_T6_)
        .other          _ZN3cub18CUB_300001_SM_10006detail6reduce28DeviceReduceSingleTileKernelINS2_10policy_hubIdjN4cuda3std3__44plusIdEEE10Policy1000EN6thrust24THRUST_300001_SM_1000_NS10device_ptrIdEEPdjS9_ddNS7_10__identityEEEvT0_T1_T2_T3_T4_T6_,@"STO_CUDA_ENTRY STV_DEFAULT"
_ZN3cub18CUB_300001_SM_10006detail6reduce28DeviceReduceSingleTileKernelINS2_10policy_hubIdjN4cuda3std3__44plusIdEEE10Policy1000EN6thrust24THRUST_300001_SM_1000_NS10device_ptrIdEEPdjS9_ddNS7_10__identityEEEvT0_T1_T2_T3_T4_T6_:
.text._ZN3cub18CUB_300001_SM_10006detail6reduce28DeviceReduceSingleTileKernelINS2_10policy_hubIdjN4cuda3std3__44plusIdEEE10Policy1000EN6thrust24THRUST_300001_SM_1000_NS10device_ptrIdEEPdjS9_ddNS7_10__identityEEEvT0_T1_T2_T3_T4_T6_:
        /* <DEDUP_REMOVED lines=13> */
.L_x_150:
[----:B------:R-:W-:Y:S01]  /*00d0*/  ISETP.GT.U32.AND P0, PT, R2, 0x13ff, PT ;  /* 0x000013ff0200780c */ /* 0x000fe20003f04070 */
[----:B------:R-:W-:-:S12]  /*00e0*/  BSSY.RECONVERGENT B0, `(.L_x_151) ;  /* 0x0000280000007945 */ /* 0x000fd80003800200 */
        /* <DEDUP_REMOVED lines=11> */
.L_x_154:
[----:B------:R-:W-:Y:S05]  /*01a0*/  BSYNC.RECONVERGENT B1 ;  /* 0x0000000000017941 */ /* 0x000fea0003800200 */
.L_x_153:
[----:B------:R-:W-:Y:S01]  /*01b0*/  ISETP.GE.U32.AND P0, PT, R41, R2, PT ;  /* 0x000000022900720c */ /* 0x000fe20003f06070 */
[----:B------:R-:W-:-:S12]  /*01c0*/  BSSY.RECONVERGENT B1, `(.L_x_155) ;  /* 0x0000073000017945 */ /* 0x000fd80003800200 */
[----:B------:R-:W-:Y:S05]  /*01d0*/  @P0 BRA `(.L_x_156) ;  /* 0x0000000400c40947 */ /* 0x000fea0003800000 */
[----:B------:R-:W-:Y:S01]  /*01e0*/  LOP3.LUT R5, RZ, R41, RZ, 0x33, !PT ;  /* 0x00000029ff057212 */ /* 0x000fe200078e33ff */
[----:B------:R-:W-:Y:S04]  /*01f0*/  BSSY.RECONVERGENT B2, `(.L_x_157) ;  /* 0x0000034000027945 */ /* 0x000fe80003800200 */
[----:B------:R-:W-:-:S04]  /*0200*/  IMAD.IADD R5, R5, 0x1, R2 ;  /* 0x0000000105057824 */ /* 0x000fc800078e0202 */
[C---:B------:R-:W-:Y:S01]  /*0210*/  IMAD.HI.U32 R40, R5.reuse, -0x33333333, RZ ;  /* 0xcccccccd05287827 */ /* 0x040fe200078e00ff */
[----:B------:R-:W-:-:S04]  /*0220*/  ISETP.GE.U32.AND P1, PT, R5, 0x2580, PT ;  /* 0x000025800500780c */ /* 0x000fc80003f26070 */
[----:B------:R-:W-:-:S04]  /*0230*/  LEA.HI R40, R40, 0x1, RZ, 0x17 ;  /* 0x0000000128287811 */ /* 0x000fc800078fb8ff */
[----:B------:R-:W-:-:S04]  /*0240*/  LOP3.LUT R42, R40, 0xf, RZ, 0xc0, !PT ;  /* 0x0000000f282a7812 */ /* 0x000fc800078ec0ff */
[----:B------:R-:W-:Y:S01]  /*0250*/  ISETP.NE.AND P0, PT, R42, RZ, PT ;  /* 0x000000ff2a00720c */ /* 0x000fe20003f05270 */
[----:B------:R-:W-:-:S12]  /*0260*/  @!P1 BRA `(.L_x_158) ;  /* 0x0000000000b09947 */ /* 0x000fd80003800000 */
[----:B------:R-:W0:Y:S01]  /*0270*/  LDC.64 R4, c[0x0][0x380] ;  /* 0x0000e000ff047b82 */ /* 0x000e220000000a00 */
[----:B------:R-:W-:-:S05]  /*0280*/  LOP3.LUT R0, R40, 0xfffff0, RZ, 0xc0, !PT ;  /* 0x00fffff028007812 */ /* 0x000fca00078ec0ff */
[----:B------:R-:W-:Y:S02]  /*0290*/  IMAD.MOV R0, RZ, RZ, -R0 ;  /* 0x000000ffff007224 */ /* 0x000fe400078e0a00 */
[----:B0-----:R-:W-:-:S03]  /*02a0*/  IMAD.WIDE.U32 R4, R41, 0x8, R4 ;  /* 0x0000000829047825 */ /* 0x001fc600078e0004 */
[----:B------:R-:W-:-:S05]  /*02b0*/  IADD3 R4, P1, PT, R4, 0xa000, RZ ;  /* 0x0000a00004047810 */ /* 0x000fca0007f3e0ff */
[----:B------:R-:W-:-:S08]  /*02c0*/  IMAD.X R5, RZ, RZ, R5, P1 ;  /* 0x000000ffff057224 */ /* 0x000fd000008e0605 */
.L_x_159:
        /* <DEDUP_REMOVED lines=38> */
.L_x_158:
[----:B------:R-:W-:Y:S05]  /*0530*/  BSYNC.RECONVERGENT B2 ;  /* 0x0000000000027941 */ /* 0x000fea0003800200 */
.L_x_157:
[----:B------:R-:W-:Y:S05]  /*0540*/  @!P0 BRA `(.L_x_156) ;  /* 0x0000000000e88947 */ /* 0x000fea0003800000 */
[----:B------:R-:W-:Y:S01]  /*0550*/  ISETP.GE.U32.AND P0, PT, R42, 0x8, PT ;  /* 0x000000082a00780c */ /* 0x000fe20003f06070 */
[----:B------:R-:W-:Y:S01]  /*0560*/  BSSY.RECONVERGENT B2, `(.L_x_160) ;  /* 0x0000017000027945 */ /* 0x000fe20003800200 */
[----:B------:R-:W-:-:S04]  /*0570*/  LOP3.LUT R22, R40, 0x7, RZ, 0xc0, !PT ;  /* 0x0000000728167812 */ /* 0x000fc800078ec0ff */
[----:B------:R-:W-:-:S07]  /*0580*/  ISETP.NE.AND P1, PT, R22, RZ, PT ;  /* 0x000000ff1600720c */ /* 0x000fce0003f25270 */
[----:B------:R-:W-:Y:S06]  /*0590*/  @!P0 BRA `(.L_x_161) ;  /* 0x00000000004c8947 */ /* 0x000fec0003800000 */
[----:B------:R-:W0:Y:S02]  /*05a0*/  LDC.64 R4, c[0x0][0x380] ;  /* 0x0000e000ff047b82 */ /* 0x000e240000000a00 */
[----:B0-----:R-:W-:-:S05]  /*05b0*/  IMAD.WIDE.U32 R20, R41, 0x8, R4 ;  /* 0x0000000829147825 */ /* 0x001fca00078e0004 */
        /* <DEDUP_REMOVED lines=17> */
.L_x_161:
[----:B------:R-:W-:Y:S05]  /*06d0*/  BSYNC.RECONVERGENT B2 ;  /* 0x0000000000027941 */ /* 0x000fea0003800200 */
.L_x_160:
        /* <DEDUP_REMOVED lines=17> */
.L_x_163:
[----:B------:R-:W-:Y:S05]  /*07f0*/  BSYNC.RECONVERGENT B2 ;  /* 0x0000000000027941 */ /* 0x000fea0003800200 */
.L_x_162:
[----:B------:R-:W-:Y:S05]  /*0800*/  @!P1 BRA `(.L_x_156) ;  /* 0x0000000000389947 */ /* 0x000fea0003800000 */
[----:B------:R-:W0:Y:S01]  /*0810*/  LDC.64 R4, c[0x0][0x380] ;  /* 0x0000e000ff047b82 */ /* 0x000e220000000a00 */
[----:B------:R-:W-:Y:S02]  /*0820*/  IMAD.MOV R0, RZ, RZ, -R0 ;  /* 0x000000ffff007224 */ /* 0x000fe400078e0a00 */
[----:B0-----:R-:W-:-:S04]  /*0830*/  IMAD.WIDE.U32 R4, R41, 0x8, R4 ;  /* 0x0000000829047825 */ /* 0x001fc800078e0004 */
[----:B------:R-:W-:Y:S02]  /*0840*/  IMAD.MOV.U32 R6, RZ, RZ, R4 ;  /* 0x000000ffff067224 */ /* 0x000fe400078e0004 */
[----:B------:R-:W-:-:S07]  /*0850*/  IMAD.MOV.U32 R7, RZ, RZ, R5 ;  /* 0x000000ffff077224 */ /* 0x000fce00078e0005 */
.L_x_164:
[----:B------:R-:W-:Y:S02]  /*0860*/  IMAD.MOV.U32 R4, RZ, RZ, R6 ;  /* 0x000000ffff047224 */ /* 0x000fe400078e0006 */
[----:B------:R-:W-:-:S06]  /*0870*/  IMAD.MOV.U32 R5, RZ, RZ, R7 ;  /* 0x000000ffff057224 */ /* 0x000fcc00078e0007 */
[----:B------:R-:W2:Y:S01]  /*0880*/  LDG.E.64 R4, desc[UR6][R4.64] ;  /* 0x0000000604047981 */ /* 0x000ea2000c1e1b00 */
[----:B------:R-:W-:Y:S01]  /*0890*/  VIADD R0, R0, 0x1 ;  /* 0x0000000100007836 */ /* 0x000fe20000000000 */
[----:B------:R-:W-:-:S04]  /*08a0*/  IADD3 R6, P1, PT, R6, 0x1400, RZ ;  /* 0x0000140006067810 */ /* 0x000fc80007f3e0ff */
[----:B------:R-:W-:Y:S01]  /*08b0*/  ISETP.NE.AND P0, PT, R0, RZ, PT ;  /* 0x000000ff0000720c */ /* 0x000fe20003f05270 */
[----:B------:R-:W-:Y:S01]  /*08c0*/  IMAD.X R7, RZ, RZ, R7, P1 ;  /* 0x000000ffff077224 */ /* 0x000fe200008e0607 */
[----:B--2--5:R-:W-:-:S11]  /*08d0*/  DADD R36, R4, R36 ;  /* 0x0000000004247229 */ /* 0x024fd60000000024 */
[----:B------:R-:W-:Y:S05]  /*08e0*/  @P0 BRA `(.L_x_164) ;  /* 0xfffffffc00dc0947 */ /* 0x000fea000383ffff */
.L_x_156:
[----:B------:R-:W-:Y:S05]  /*08f0*/  BSYNC.RECONVERGENT B1 ;  /* 0x0000000000017941 */ /* 0x000fea0003800200 */
.L_x_155:
        /* <DEDUP_REMOVED lines=28> */
[----:B-1----:R-:W-:-:S03]  /*0ac0*/  @!P1 LEA R9, R13, R2, 0x18 ;  /* 0x000000020d099211 */ /* 0x002fc600078ec0ff */
[----:B------:R-:W0:Y:S02]  /*0ad0*/  SHFL.DOWN PT, R5, R11, 0x8, 0x1f ;  /* 0x09001f000b057f89 */ /* 0x000e2400000e0000 */
[----:B0-----:R-:W-:-:S10]  /*0ae0*/  DADD R4, R4, R10 ;  /* 0x0000000004047229 */ /* 0x001fd4000000000a */
[----:B------:R-:W-:Y:S02]  /*0af0*/  FSEL R6, R10, R4, P0 ;  /* 0x000000040a067208 */ /* 0x000fe40000000000 */
[----:B------:R-:W-:Y:S01]  /*0b00*/  FSEL R7, R11, R5, P0 ;  /* 0x000000050b077208 */ /* 0x000fe20000000000 */
[----:B------:R-:W-:Y:S01]  /*0b10*/  @!P1 IMAD.IADD R11, R0, 0x1, R9 ;  /* 0x00000001000b9824 */ /* 0x000fe200078e0209 */
        /* <DEDUP_REMOVED lines=14> */
[----:B------:R-:W2:Y:S04]  /*0c00*/  LDS.128 R16, [UR4+0x30] ;  /* 0x00003004ff107984 */ /* 0x000ea80008000c00 */
[----:B-1----:R-:W1:Y:S01]  /*0c10*/  LDS.128 R4, [UR4+0x40] ;  /* 0x00004004ff047984 */ /* 0x002e620008000c00 */
[----:B0-----:R-:W-:-:S03]  /*0c20*/  DADD R12, R8, R12 ;  /* 0x00000000080c7229 */ /* 0x001fc6000000000c */
[----:B------:R-:W0:Y:S05]  /*0c30*/  LDS.128 R8, [UR4+0x50] ;  /* 0x00005004ff087984 */ /* 0x000e2a0008000c00 */
[----:B------:R-:W-:-:S08]  /*0c40*/  DADD R12, R12, R14 ;  /* 0x000000000c0c7229 */ /* 0x000fd0000000000e */
[----:B--2---:R-:W-:-:S08]  /*0c50*/  DADD R12, R12, R16 ;  /* 0x000000000c0c7229 */ /* 0x004fd00000000010 */
[----:B------:R-:W-:Y:S02]  /*0c60*/  DADD R18, R12, R18 ;  /* 0x000000000c127229 */ /* 0x000fe40000000012 */
[----:B------:R-:W2:Y:S06]  /*0c70*/  LDS.128 R12, [UR4+0x60] ;  /* 0x00006004ff0c7984 */ /* 0x000eac0008000c00 */
[----:B-1----:R-:W-:-:S08]  /*0c80*/  DADD R4, R18, R4 ;  /* 0x0000000012047229 */ /* 0x002fd00000000004 */
[----:B------:R-:W-:Y:S02]  /*0c90*/  DADD R2, R4, R6 ;  /* 0x0000000004027229 */ /* 0x000fe40000000006 */
[----:B------:R-:W1:Y:S06]  /*0ca0*/  LDS.128 R4, [UR4+0x70] ;  /* 0x00007004ff047984 */ /* 0x000e6c0008000c00 */
[----:B0-----:R-:W-:-:S08]  /*0cb0*/  DADD R2, R2, R8 ;  /* 0x0000000002027229 */ /* 0x001fd00000000008 */
[----:B------:R-:W-:Y:S01]  /*0cc0*/  DADD R2, R2, R10 ;  /* 0x0000000002027229 */ /* 0x000fe2000000000a */
[----:B------:R-:W0:Y:S07]  /*0cd0*/  LDS.128 R8, [UR4+0x80] ;  /* 0x00008004ff087984 */ /* 0x000e2e0008000c00 */
[----:B--2---:R-:W-:-:S08]  /*0ce0*/  DADD R2, R2, R12 ;  /* 0x0000000002027229 */ /* 0x004fd0000000000c */
        /* <DEDUP_REMOVED lines=14> */
.L_x_165:
        /* <DEDUP_REMOVED lines=26> */
[----:B0-----:R-:W-:-:S10]  /*0f70*/  DADD R4, R4, R8 ;  /* 0x0000000004047229 */ /* 0x001fd40000000008 */
[----:B------:R-:W-:Y:S02]  /*0f80*/  FSEL R6, R8, R4, P0 ;  /* 0x0000000408067208 */ /* 0x000fe40000000000 */
[----:B------:R-:W-:Y:S01]  /*0f90*/  FSEL R7, R9, R5, P0 ;  /* 0x0000000509077208 */ /* 0x000fe20000000000 */
[----:B------:R-:W0:Y:S01]  /*0fa0*/  @!P1 S2R R8, SR_CgaCtaId ;  /* 0x0000000000089919 */ /* 0x000e220000008800 */
[----:B------:R-:W-:Y:S01]  /*0fb0*/  ISETP.GT.AND P0, PT, R0, R13, PT ;  /* 0x0000000d0000720c */ /* 0x000fe20003f04270 */
[----:B------:R-:W-:Y:S01]  /*0fc0*/  VIADD R0, R12, 0x10 ;  /* 0x000000100c007836 */ /* 0x000fe20000000000 */
[----:B------:R-:W-:Y:S04]  /*0fd0*/  SHFL.DOWN PT, R4, R6, 0x8, R13 ;  /* 0x0900000006047989 */ /* 0x000fe800000e000d */
[----:B------:R-:W1:Y:S02]  /*0fe0*/  SHFL.DOWN PT, R5, R7, 0x8, R13 ;  /* 0x0900000007057989 */ /* 0x000e6400000e000d */
[----:B-1----:R-:W-:-:S10]  /*0ff0*/  DADD R4, R4, R6 ;  /* 0x0000000004047229 */ /* 0x002fd40000000006 */
[----:B------:R-:W-:Y:S02]  /*1000*/  FSEL R10, R6, R4, P0 ;  /* 0x00000004060a7208 */ /* 0x000fe40000000000 */
[----:B------:R-:W-:Y:S02]  /*1010*/  FSEL R11, R7, R5, P0 ;  /* 0x00000005070b7208 */ /* 0x000fe40000000000 */
[----:B------:R-:W-:Y:S01]  /*1020*/  @!P1 MOV R7, 0x400 ;  /* 0x0000040000079802 */ /* 0x000fe20000000f00 */
[----:B------:R-:W-:Y:S01]  /*1030*/  SHFL.DOWN PT, R4, R10, 0x10, R13 ;  /* 0x0a0000000a047989 */ /* 0x000fe200000e000d */
[----:B------:R-:W-:Y:S02]  /*1040*/  ISETP.GT.AND P0, PT, R0, R13, PT ;  /* 0x0000000d0000720c */ /* 0x000fe40003f04270 */
        /* <DEDUP_REMOVED lines=14> */
[----:B------:R-:W-:Y:S01]  /*1130*/  ISETP.GT.U32.AND P1, PT, R2, 0x20, PT ;  /* 0x000000200200780c */ /* 0x000fe20003f24070 */
[----:B-1----:R-:W-:-:S09]  /*1140*/  ULEA UR4, UR5, UR4, 0x18 ;  /* 0x0000000405047291 */ /* 0x002fd2000f8ec0ff */
[----:B------:R-:W1:Y:S04]  /*1150*/  LDS.128 R12, [UR4+0x20] ;  /* 0x00002004ff0c7984 */ /* 0x000e680008000c00 */
[----:B0-----:R-:W0:Y:S01]  /*1160*/  LDS.128 R4, [UR4+0x30] ;  /* 0x00003004ff047984 */ /* 0x001e220008000c00 */
        /* <DEDUP_REMOVED lines=70> */
[----:B------:R-:W0:Y:S01]  /*15d0*/  LDS.64 R4, [UR4+0xb0] ;  /* 0x0000b004ff047984 */ /* 0x000e220008000a00 */
        /* <DEDUP_REMOVED lines=8> */
[----:B------:R-:W-:-:S04]  /*1660*/  ISETP.GT.U32.AND P1, PT, R2, 0x260, PT ;  /* 0x000002600200780c */ /* 0x000fc80003f24070 */
[----:B0-----:R-:W-:-:S10]  /*1670*/  DADD R4, R4, R6 ;  /* 0x0000000004047229 */ /* 0x001fd40000000006 */
[----:B------:R-:W-:Y:S02]  /*1680*/  FSEL R8, R4, R6, P1 ;  /* 0x0000000604087208 */ /* 0x000fe40000800000 */
[----:B------:R-:W-:Y:S01]  /*1690*/  FSEL R9, R5, R7, P1 ;  /* 0x0000000705097208 */ /* 0x000fe20000800000 */
[----:B------:R-:W-:Y:S06]  /*16a0*/  BRA `(.L_x_166) ;  /* 0x00000010008c7947 */ /* 0x000fec0003800000 */
.L_x_152:
[----:B------:R-:W0:Y:S01]  /*16b0*/  S2R R0, SR_TID.X ;  /* 0x0000000000007919 */ /* 0x000e220000002100 */
[----:B------:R-:W1:Y:S02]  /*16c0*/  LDCU.64 UR4, c[0x0][0x380] ;  /* 0x00007000ff0477ac */ /* 0x000e640008000a00 */
[----:B-1----:R-:W-:Y:S02]  /*16d0*/  IMAD.U32 R6, RZ, RZ, UR4 ;  /* 0x00000004ff067e24 */ /* 0x002fe4000f8e00ff */
[----:B------:R-:W-:Y:S02]  /*16e0*/  IMAD.U32 R7, RZ, RZ, UR5 ;  /* 0x00000005ff077e24 */ /* 0x000fe4000f8e00ff */
[----:B0-----:R-:W-:-:S05]  /*16f0*/  IMAD.WIDE.U32 R20, R0, 0x8, R6 ;  /* 0x0000000800147825 */ /* 0x001fca00078e0006 */
        /* <DEDUP_REMOVED lines=8> */
[----:B------:R-:W-:Y:S01]  /*1780*/  VIADD R3, R2, 0xffffec00 ;  /* 0xffffec0002037836 */ /* 0x000fe20000000000 */
[----:B------:R-:W-:-:S04]  /*1790*/  UMOV UR4, 0x1400 ;  /* 0x0000140000047882 */ /* 0x000fc80000000000 */
[----:B------:R-:W-:Y:S01]  /*17a0*/  ISETP.GE.U32.AND P0, PT, R3, 0x1400, PT ;  /* 0x000014000300780c */ /* 0x000fe20003f06070 */
        /* <DEDUP_REMOVED lines=8> */
[----:B------:R-:W0:Y:S01]  /*1830*/  LDC R2, c[0x0][0x390] ;  /* 0x0000e400ff027b82 */ /* 0x000e220000000800 */
[----:B------:R-:W-:-:S07]  /*1840*/  UMOV UR4, 0x1400 ;  /* 0x0000140000047882 */ /* 0x000fce0000000000 */
[----:B------:R-:W1:Y:S02]  /*1850*/  LDC.64 R6, c[0x0][0x380] ;  /* 0x0000e000ff067b82 */ /* 0x000e640000000a00 */
.L_x_169:
[----:B------:R-:W-:-:S04]  /*1860*/  VIADD R9, R0, UR4 ;  /* 0x0000000400097c36 */ /* 0x000fc80008000000 */
[----:B-1----:R-:W-:-:S05]  /*1870*/  IMAD.WIDE.U32 R8, R9, 0x8, R6 ;  /* 0x0000000809087825 */ /* 0x002fca00078e0006 */
        /* <DEDUP_REMOVED lines=8> */
[----:B--2---:R-:W-:-:S08]  /*1900*/  DADD R10, R10, R38 ;  /* 0x000000000a0a7229 */ /* 0x004fd00000000026 */
[----:B---3--:R-:W-:Y:S01]  /*1910*/  DADD R10, R12, R10 ;  /* 0x000000000c0a7229 */ /* 0x008fe2000000000a */
[----:B0-----:R-:W-:-:S05]  /*1920*/  VIADD R12, R2, -UR4 ;  /* 0x80000004020c7c36 */ /* 0x001fca0008000000 */
[----:B------:R-:W-:Y:S02]  /*1930*/  ISETP.GE.U32.AND P0, PT, R12, 0x1400, PT ;  /* 0x000014000c00780c */ /* 0x000fe40003f06070 */
[----:B----4-:R-:W-:-:S08]  /*1940*/  DADD R10, R14, R10 ;  /* 0x000000000e0a7229 */ /* 0x010fd0000000000a */
[----:B-----5:R-:W-:-:S08]  /*1950*/  DADD R10, R16, R10 ;  /* 0x00000000100a7229 */ /* 0x020fd0000000000a */
[----:B------:R-:W-:-:S08]  /*1960*/  DADD R10, R18, R10 ;  /* 0x00000000120a7229 */ /* 0x000fd0000000000a */
[----:B------:R-:W-:-:S08]  /*1970*/  DADD R10, R20, R10 ;  /* 0x00000000140a7229 */ /* 0x000fd0000000000a */
[----:B------:R-:W-:-:S08]  /*1980*/  DADD R10, R22, R10 ;  /* 0x00000000160a7229 */ /* 0x000fd0000000000a */
[----:B------:R-:W-:Y:S01]  /*1990*/  DADD R38, R4, R10 ;  /* 0x0000000004267229 */ /* 0x000fe2000000000a */
[----:B------:R-:W-:Y:S10]  /*19a0*/  @!P0 BRA `(.L_x_168) ;  /* 0x0000000800a48947 */ /* 0x000ff40003800000 */
[----:B------:R-:W-:-:S06]  /*19b0*/  UIADD3 UR4, UPT, UPT, UR4, 0x1400, URZ ;  /* 0x0000140004047890 */ /* 0x000fcc000fffe0ff */
[----:B------:R-:W-:-:S13]  /*19c0*/  ISETP.LT.U32.AND P0, PT, R3, UR4, PT ;  /* 0x0000000403007c0c */ /* 0x000fda000bf01070 */
[----:B------:R-:W-:Y:S05]  /*19d0*/  @!P0 BRA `(.L_x_169) ;  /* 0xfffffffc00a08947 */ /* 0x000fea000383ffff */
.L_x_167:
[----:B------:R-:W-:Y:S01]  /*19e0*/  VIADD R3, R2, -UR4 ;  /* 0x8000000402037c36 */ /* 0x000fe20008000000 */
[----:B------:R-:W-:Y:S04]  /*19f0*/  BSSY.RECONVERGENT B1, `(.L_x_168) ;  /* 0x00000a4000017945 */ /* 0x000fe80003800200 */
[----:B------:R-:W-:-:S04]  /*1a00*/  ISETP.GE.AND P0, PT, R0, R3, PT ;  /* 0x000000030000720c */ /* 0x000fc80003f06270 */
[----:B------:R-:W-:-:S13]  /*1a10*/  ISETP.LE.U32.OR P0, PT, R2, UR4, P0 ;  /* 0x0000000402007c0c */ /* 0x000fda0008703470 */
[----:B------:R-:W-:Y:S05]  /*1a20*/  @P0 BRA `(.L_x_170) ;  /* 0x0000000800800947 */ /* 0x000fea0003800000 */
[----:B------:R-:W-:Y:S01]  /*1a30*/  LOP3.LUT R3, RZ, R0, RZ, 0x33, !PT ;  /* 0x00000000ff037212 */ /* 0x000fe200078e33ff */
[----:B------:R-:W-:Y:S03]  /*1a40*/  BSSY.RECONVERGENT B2, `(.L_x_171) ;  /* 0x0000053000027945 */ /* 0x000fe60003800200 */
[----:B------:R-:W-:-:S04]  /*1a50*/  IADD3 R3, PT, PT, R2, -UR4, R3 ;  /* 0x8000000402037c10 */ /* 0x000fc8000fffe003 */
[C---:B------:R-:W-:Y:S01]  /*1a60*/  ISETP.GE.U32.AND P0, PT, R3.reuse, 0x2580, PT ;  /* 0x000025800300780c */ /* 0x040fe20003f06070 */
[----:B------:R-:W-:-:S05]  /*1a70*/  IMAD.HI.U32 R2, R3, -0x33333333, RZ ;  /* 0xcccccccd03027827 */ /* 0x000fca00078e00ff */
[----:B------:R-:W-:Y:S01]  /*1a80*/  LEA.HI R3, R2, 0x1, RZ, 0x17 ;  /* 0x0000000102037811 */ /* 0x000fe200078fb8ff */
[----:B------:R-:W-:-:S03]  /*1a90*/  IMAD.MOV.U32 R2, RZ, RZ, R0 ;  /* 0x000000ffff027224 */ /* 0x000fc600078e0000 */
[----:B------:R-:W-:-:S03]  /*1aa0*/  LOP3.LUT R4, R3, 0xf, RZ, 0xc0, !PT ;  /* 0x0000000f03047812 */ /* 0x000fc600078ec0ff */
[----:B------:R-:W-:Y:S05]  /*1ab0*/  @!P0 BRA `(.L_x_172) ;  /* 0x00000004002c8947 */ /* 0x000fea0003800000 */
[----:B------:R-:W-:Y:S01]  /*1ac0*/  LOP3.LUT R42, R3, 0xfffff0, RZ, 0xc0, !PT ;  /* 0x00fffff0032a7812 */ /* 0x000fe200078ec0ff */
[----:B------:R-:W-:Y:S01]  /*1ad0*/  BSSY.RECONVERGENT B3, `(.L_x_173) ;  /* 0x0000048000037945 */ /* 0x000fe20003800200 */
[C---:B------:R-:W-:Y:S01]  /*1ae0*/  LOP3.LUT R2, R0.reuse, 0x1400, RZ, 0xfc, !PT ;  /* 0x0000140000027812 */ /* 0x040fe200078efcff */
[----:B------:R-:W-:Y:S02]  /*1af0*/  VIADD R5, R0, UR4 ;  /* 0x0000000400057c36 */ /* 0x000fe40008000000 */
[----:B------:R-:W-:-:S07]  /*1b00*/  IMAD.MOV R42, RZ, RZ, -R42 ;  /* 0x000000ffff2a7224 */ /* 0x000fce00078e0a2a */
.L_x_174:
        /* <DEDUP_REMOVED lines=68> */
[----:B------:R-:W-:Y:S05]  /*1f50*/  BSYNC.RECONVERGENT B3 ;  /* 0x0000000000037941 */ /* 0x000fea0003800200 */
.L_x_173:
[----:B------:R-:W-:-:S07]  /*1f60*/  VIADD R2, R2, 0xffffec00 ;  /* 0xffffec0002027836 */ /* 0x000fce0000000000 */
.L_x_172:
[----:B------:R-:W-:Y:S05]  /*1f70*/  BSYNC.RECONVERGENT B2 ;  /* 0x0000000000027941 */ /* 0x000fea0003800200 */
.L_x_171:
        /* <DEDUP_REMOVED lines=40> */
.L_x_176:
[----:B------:R-:W-:Y:S05]  /*2200*/  BSYNC.RECONVERGENT B2 ;  /* 0x0000000000027941 */ /* 0x000fea0003800200 */
.L_x_175:
        /* <DEDUP_REMOVED lines=23> */
.L_x_178:
[----:B------:R-:W-:Y:S05]  /*2380*/  BSYNC.RECONVERGENT B2 ;  /* 0x0000000000027941 */ /* 0x000fea0003800200 */
.L_x_177:
[----:B------:R-:W-:Y:S05]  /*2390*/  @!P1 BRA `(.L_x_170) ;  /* 0x0000000000249947 */ /* 0x000fea0003800000 */
[----:B------:R-:W-:Y:S02]  /*23a0*/  VIADD R5, R2, UR4 ;  /* 0x0000000402057c36 */ /* 0x000fe40008000000 */
[----:B------:R-:W-:-:S07]  /*23b0*/  IMAD.MOV R4, RZ, RZ, -R3 ;  /* 0x000000ffff047224 */ /* 0x000fce00078e0a03 */
.L_x_179:
[----:B------:R-:W-:-:S06]  /*23c0*/  IMAD.WIDE.U32 R2, R5, 0x8, R6 ;  /* 0x0000000805027825 */ /* 0x000fcc00078e0006 */
[----:B------:R-:W2:Y:S01]  /*23d0*/  LDG.E.64 R2, desc[UR6][R2.64] ;  /* 0x0000000602027981 */ /* 0x000ea2000c1e1b00 */
[----:B------:R-:W-:Y:S02]  /*23e0*/  VIADD R4, R4, 0x1 ;  /* 0x0000000104047836 */ /* 0x000fe40000000000 */
[----:B------:R-:W-:-:S03]  /*23f0*/  VIADD R5, R5, 0x280 ;  /* 0x0000028005057836 */ /* 0x000fc60000000000 */
[----:B------:R-:W-:Y:S01]  /*2400*/  ISETP.NE.AND P0, PT, R4, RZ, PT ;  /* 0x000000ff0400720c */ /* 0x000fe20003f05270 */
[----:B--2---:R-:W-:-:S12]  /*2410*/  DADD R38, R2, R38 ;  /* 0x0000000002267229 */ /* 0x004fd80000000026 */
[----:B------:R-:W-:Y:S05]  /*2420*/  @P0 BRA `(.L_x_179) ;  /* 0xfffffffc00e40947 */ /* 0x000fea000383ffff */
.L_x_170:
[----:B------:R-:W-:Y:S05]  /*2430*/  BSYNC.RECONVERGENT B1 ;  /* 0x0000000000017941 */ /* 0x000fea0003800200 */
.L_x_168:
        /* <DEDUP_REMOVED lines=49> */
[----:B------:R-:W0:Y:S05]  /*2750*/  LDS.128 R8, [UR4+0x50] ;  /* 0x00005004ff087984 */ /* 0x000e2a0008000c00 */
[----:B------:R-:W-:-:S08]  /*2760*/  DADD R12, R12, R14 ;  /* 0x000000000c0c7229 */ /* 0x000fd0000000000e */
[----:B-1----:R-:W-:-:S08]  /*2770*/  DADD R12, R12, R16 ;  /* 0x000000000c0c7229 */ /* 0x002fd00000000010 */
[----:B------:R-:W-:Y:S02]  /*2780*/  DADD R18, R12, R18 ;  /* 0x000000000c127229 */ /* 0x000fe40000000012 */
[----:B------:R-:W1:Y:S06]  /*2790*/  LDS.128 R12, [UR4+0x60] ;  /* 0x00006004ff0c7984 */ /* 0x000e6c0008000c00 */
        /* <DEDUP_REMOVED lines=12> */
[----:B0-----:R-:W-:Y:S01]  /*2860*/  DADD R2, R2, R8 ;  /* 0x0000000002027229 */ /* 0x001fe20000000008 */
[----:B------:R-:W0:Y:S07]  /*2870*/  LDS.64 R8, [UR4+0xb0] ;  /* 0x0000b004ff087984 */ /* 0x000e2e0008000a00 */
[----:B------:R-:W-:-:S08]  /*2880*/  DADD R2, R2, R10 ;  /* 0x0000000002027229 */ /* 0x000fd0000000000a */
[----:B-1----:R-:W-:-:S08]  /*2890*/  DADD R2, R2, R12 ;  /* 0x0000000002027229 */ /* 0x002fd0000000000c */
[----:B------:R-:W-:-:S08]  /*28a0*/  DADD R2, R2, R14 ;  /* 0x0000000002027229 */ /* 0x000fd0000000000e */
[----:B--2---:R-:W-:-:S08]  /*28b0*/  DADD R2, R2, R4 ;  /* 0x0000000002027229 */ /* 0x004fd00000000004 */
[----:B------:R-:W-:-:S08]  /*28c0*/  DADD R2, R2, R6 ;  /* 0x0000000002027229 */ /* 0x000fd00000000006 */
[----:B0-----:R-:W-:-:S11]  /*28d0*/  DADD R8, R2, R8 ;  /* 0x0000000002087229 */ /* 0x001fd60000000008 */
.L_x_166:
[----:B------:R-:W-:Y:S05]  /*28e0*/  BSYNC.RECONVERGENT B0 ;  /* 0x0000000000007941 */ /* 0x000fea0003800200 */
.L_x_151:
[----:B------:R-:W-:Y:S05]  /*28f0*/  @P0 EXIT ;  /* 0x000000000000094d */ /* 0x000fea0003800000 */
[----:B------:R-:W0:Y:S01]  /*2900*/  LDCU.64 UR4, c[0x0][0x398] ;  /* 0x00007300ff0477ac */ /* 0x000e220008000a00 */
[----:B--2---:R-:W2:Y:S01]  /*2910*/  LDC.64 R2, c[0x0][0x388] ;  /* 0x0000e200ff027b82 */ /* 0x004ea20000000a00 */
[----:B0-----:R-:W-:-:S07]  /*2920*/  DADD R8, R8, UR4 ;  /* 0x0000000408087e29 */ /* 0x001fce0008000000 */
[----:B--2---:R-:W-:Y:S01]  /*2930*/  STG.E.64 desc[UR6][R2.64], R8 ;  /* 0x0000000802007986 */ /* 0x004fe2000c101b06 */
[----:B------:R-:W-:Y:S05]  /*2940*/  EXIT ;  /* 0x000000000000794d */ /* 0x000fea0003800000 */
.L_x_180:
        /* <DEDUP_REMOVED lines=11> */
.L_x_189:


//--------------------- .text._ZN3cub18CUB_300001_SM_10006detail11EmptyKernelIvEEvv --------------------------
	.section	.text._ZN3cub18CUB_300001_SM_10006detail11EmptyKernelIvEEvv,"ax",@progbits
	.align	128
        .global         _ZN3cub18CUB_300001_SM_10006detail11EmptyKernelIvEEvv
        .type           _ZN3cub18CUB_300001_SM_10006detail11EmptyKernelIvEEvv,@function
        .size           _ZN3cub18CUB_300001_SM_10006detail11EmptyKernelIvEEvv,(.L_x_190 - _ZN3cub18CUB_300001_SM_10006detail11EmptyKernelIvEEvv)
        .other          _ZN3cub18CUB_300001_SM_10006detail11EmptyKernelIvEEvv,@"STO_CUDA_ENTRY STV_DEFAULT"
_ZN3cub18CUB_300001_SM_10006detail11EmptyKernelIvEEvv:
.text._ZN3cub18CUB_300001_SM_10006detail11EmptyKernelIvEEvv:
[----:B------:R-:W-:Y:S01]  /*0000*/  LDC R1, c[0x0][0x37c] ;  /* 0x0000df00ff017b82 */ /* 0x000fe20000000800 */
[----:B------:R-:W-:Y:S05]  /*0010*/  EXIT ;  /* 0x000000000000794d */ /* 0x000fea0003800000 */
.L_x_181:
        /* <DEDUP_REMOVED lines=14> */
.L_x_190:


//--------------------- .text._Z15template_kernelIiEvPT_ --------------------------
	.section	.text._Z15template_kernelIiEvPT_,"ax",@progbits
	.align	128
        .global         _Z15template_kernelIiEvPT_
        .type           _Z15template_kernelIiEvPT_,@function
        .size           _Z15template_kernelIiEvPT_,(.L_x_191 - _Z15template_kernelIiEvPT_)
        .other          _Z15template_kernelIiEvPT_,@"STO_CUDA_ENTRY STV_DEFAULT"
_Z15template_kernelIiEvPT_:
.text._Z15template_kernelIiEvPT_:
[----:B------:R-:W-:Y:S01]  /*0000*/  LDC R1, c[0x0][0x37c] ;  /* 0x0000df00ff017b82 */ /* 0x000fe20000000800 */
[----:B------:R-:W-:Y:S05]  /*0010*/  EXIT ;  /* 0x000000000000794d */ /* 0x000fea0003800000 */
.L_x_182:
        /* <DEDUP_REMOVED lines=14> */
.L_x_191:


//--------------------- .text._Z6kernelPN6thrust24THRUST_300001_SM_1000_NS7complexIdEES2_S3_ --------------------------
	.section	.text._Z6kernelPN6thrust24THRUST_300001_SM_1000_NS7complexIdEES2_S3_,"ax",@progbits
	.align	128
        .global         _Z6kernelPN6thrust24THRUST_300001_SM_1000_NS7complexIdEES2_S3_
        .type           _Z6kernelPN6thrust24THRUST_300001_SM_1000_NS7complexIdEES2_S3_,@function
        .size           _Z6kernelPN6thrust24THRUST_300001_SM_1000_NS7complexIdEES2_S3_,(.L_x_192 - _Z6kernelPN6thrust24THRUST_300001_SM_1000_NS7complexIdEES2_S3_)
        .other          _Z6kernelPN6thrust24THRUST_300001_SM_1000_NS7complexIdEES2_S3_,@"STO_CUDA_ENTRY STV_DEFAULT"
_Z6kernelPN6thrust24THRUST_300001_SM_1000_NS7complexIdEES2_S3_:
.text._Z6kernelPN6thrust24THRUST_300001_SM_1000_NS7complexIdEES2_S3_:
[----:B------:R-:W-:Y:S01]  /*0000*/  LDC R1, c[0x0][0x37c] ;  /* 0x0000df00ff017b82 */ /* 0x000fe20000000800 */
[----:B------:R-:W-:Y:S05]  /*0010*/  EXIT ;  /* 0x000000000000794d */ /* 0x000fea0003800000 */
.L_x_183:
        /* <DEDUP_REMOVED lines=14> */
.L_x_192:


//--------------------- .nv.shared._ZN3cub18CUB_300001_SM_10006detail6reduce28DeviceReduceSingleTileKernelINS2_10policy_hubIdyN4cuda3std3__44plusIdEEE10Policy1000EPdSC_iS9_ddNS7_10__identityEEEvT0_T1_T2_T3_T4_T6_ --------------------------
	.section	.nv.shared._ZN3cub18CUB_300001_SM_10006detail6reduce28DeviceReduceSingleTileKernelINS2_10policy_hubIdyN4cuda3std3__44plusIdEEE10Policy1000EPdSC_iS9_ddNS7_10__identityEEEvT0_T1_T2_T3_T4_T6_,"aw",@nobits
	.sectionflags	@""
	.align	8
.nv.shared._ZN3cub18CUB_300001_SM_10006detail6reduce28DeviceReduceSingleTileKernelINS2_10policy_hubIdyN4cuda3std3__44plusIdEEE10Policy1000EPdSC_iS9_ddNS7_10__identityEEEvT0_T1_T2_T3_T4_T6_:
	.zero		1176


//--------------------- .nv.shared.reserved.0     --------------------------
	.section	.nv.shared.reserved.0,"aw",@nobits
	.weak		__nv_reservedSMEM_offset_0_alias
	.size		__nv_reservedSMEM_offset_0_alias, 0, 64
	.other		__nv_reservedSMEM_offset_0_alias,@"STO_CUDA_RESERVED_SHARED STV_DEFAULT"
__nv_reservedSMEM_offset_0_alias:
	.zero		0
	.zero		64


//--------------------- .nv.global                --------------------------
	.section	.nv.global,"aw",@nobits
.nv.global:
	.type		_ZN34_INTERNAL_1fe93f6f_4_k_cu_5967349e6thrust24THRUST_300001_SM_1000_NS3seqE,@object
	.size		_ZN34_INTERNAL_1fe93f6f_4_k_cu_5967349e6thrust24THRUST_300001_SM_1000_NS3seqE,(_ZN34_INTERNAL_1fe93f6f_4_k_cu_5967349e4cuda3std3__48in_placeE - _ZN34_INTERNAL_1fe93f6f_4_k_cu_5967349e6thrust24THRUST_300001_SM_1000_NS3seqE)
_ZN34_INTERNAL_1fe93f6f_4_k_cu_5967349e6thrust24THRUST_300001_SM_1000_NS3seqE:
	.zero		1
	.type		_ZN34_INTERNAL_1fe93f6f_4_k_cu_5967349e4cuda3std3__48in_placeE,@object
	.size		_ZN34_INTERNAL_1fe93f6f_4_k_cu_5967349e4cuda3std3__48in_placeE,(_ZN34_INTERNAL_1fe93f6f_4_k_cu_5967349e4cuda3std6ranges3__45__cpo4sizeE - _ZN34_INTERNAL_1fe93f6f_4_k_cu_5967349e4cuda3std3__48in_placeE)
_ZN34_INTERNAL_1fe93f6f_4_k_cu_5967349e4cuda3std3__48in_placeE:
	.zero		1
	.type		_ZN34_INTERNAL_1fe93f6f_4_k_cu_5967349e4cuda3std6ranges3__45__cpo4sizeE,@object
	.size		_ZN34_INTERNAL_1fe93f6f_4_k_cu_5967349e4cuda3std6ranges3__45__cpo4sizeE,(_ZN34_INTERNAL_1fe93f6f_4_k_cu_5967349e6thrust24THRUST_300001_SM_1000_NS12placeholders2_3E - _ZN34_INTERNAL_1fe93f6f_4_k_cu_5967349e4cuda3std6ranges3__45__cpo4sizeE)
_ZN34_INTERNAL_1fe93f6f_4_k_cu_5967349e4cuda3std6ranges3__45__cpo4sizeE:
	.zero		1
	.type		_ZN34_INTERNAL_1fe93f6f_4_k_cu_5967349e6thrust24THRUST_300001_SM_1000_NS12placeholders2_3E,@object
	.size		_ZN34_INTERNAL_1fe93f6f_4_k_cu_5967349e6thrust24THRUST_300001_SM_1000_NS12placeholders2_3E,(_ZN34_INTERNAL_1fe93f6f_4_k_cu_5967349e4cuda3std3__45__cpo6cbeginE - _ZN34_INTERNAL_1fe93f6f_4_k_cu_5967349e6thrust24THRUST_300001_SM_1000_NS12placeholders2_3E)
_ZN34_INTERNAL_1fe93f6f_4_k_cu_5967349e6thrust24THRUST_300001_SM_1000_NS12placeholders2_3E:
	.zero		1
	.type		_ZN34_INTERNAL_1fe93f6f_4_k_cu_5967349e4cuda3std3__45__cpo6cbeginE,@object
	.size		_ZN34_INTERNAL_1fe93f6f_4_k_cu_5967349e4cuda3std3__45__cpo6cbeginE,(_ZN34_INTERNAL_1fe93f6f_4_k_cu_5967349e4cuda3std6ranges3__45__cpo6cbeginE - _ZN34_INTERNAL_1fe93f6f_4_k_cu_5967349e4cuda3std3__45__cpo6cbeginE)
_ZN34_INTERNAL_1fe93f6f_4_k_cu_5967349e4cuda3std3__45__cpo6cbeginE:
	.zero		1
	.type		_ZN34_INTERNAL_1fe93f6f_4_k_cu_5967349e4cuda3std6ranges3__45__cpo6cbeginE,@object
	.size		_ZN34_INTERNAL_1fe93f6f_4_k_cu_5967349e4cuda3std6ranges3__45__cpo6cbeginE,(_ZN34_INTERNAL_1fe93f6f_4_k_cu_5967349e6thrust24THRUST_300001_SM_1000_NS12placeholders2_7E - _ZN34_INTERNAL_1fe93f6f_4_k_cu_5967349e4cuda3std6ranges3__45__cpo6cbeginE)
_ZN34_INTERNAL_1fe93f6f_4_k_cu_5967349e4cuda3std6ranges3__45__cpo6cbeginE:
	.zero		1
	.type		_ZN34_INTERNAL_1fe93f6f_4_k_cu_5967349e6thrust24THRUST_300001_SM_1000_NS12placeholders2_7E,@object
	.size		_ZN34_INTERNAL_1fe93f6f_4_k_cu_5967349e6thrust24THRUST_300001_SM_1000_NS12placeholders2_7E,(_ZN34_INTERNAL_1fe93f6f_4_k_cu_5967349e4cuda3std3__45__cpo7crbeginE - _ZN34_INTERNAL_1fe93f6f_4_k_cu_5967349e6thrust24THRUST_300001_SM_1000_NS12placeholders2_7E)
_ZN34_INTERNAL_1fe93f6f_4_k_cu_5967349e6thrust24THRUST_300001_SM_1000_NS12placeholders2_7E:
	.zero		1
	.type		_ZN34_INTERNAL_1fe93f6f_4_k_cu_5967349e4cuda3std3__45__cpo7crbeginE,@object
	.size		_ZN34_INTERNAL_1fe93f6f_4_k_cu_5967349e4cuda3std3__45__cpo7crbeginE,(_ZN34_INTERNAL_1fe93f6f_4_k_cu_5967349e4cuda3std6ranges3__45__cpo4nextE - _ZN34_INTERNAL_1fe93f6f_4_k_cu_5967349e4cuda3std3__45__cpo7crbeginE)
_ZN34_INTERNAL_1fe93f6f_4_k_cu_5967349e4cuda3std3__45__cpo7crbeginE:
	.zero		1
	.type		_ZN34_INTERNAL_1fe93f6f_4_k_cu_5967349e4cuda3std6ranges3__45__cpo4nextE,@object
	.size		_ZN34_INTERNAL_1fe93f6f_4_k_cu_5967349e4cuda3std6ranges3__45__cpo4nextE,(_ZN34_INTERNAL_1fe93f6f_4_k_cu_5967349e4cuda3std6ranges3__45__cpo4swapE - _ZN34_INTERNAL_1fe93f6f_4_k_cu_5967349e4cuda3std6ranges3__45__cpo4nextE)
_ZN34_INTERNAL_1fe93f6f_4_k_cu_5967349e4cuda3std6ranges3__45__cpo4nextE:
	.zero		1
	.type		_ZN34_INTERNAL_1fe93f6f_4_k_cu_5967349e4cuda3std6ranges3__45__cpo4swapE,@object
	.size		_ZN34_INTERNAL_1fe93f6f_4_k_cu_5967349e4cuda3std6ranges3__45__cpo4swapE,(_ZN34_INTERNAL_1fe93f6f_4_k_cu_5967349e6thrust24THRUST_300001_SM_1000_NS8cuda_cub10par_nosyncE - _ZN34_INTERNAL_1fe93f6f_4_k_cu_5967349e4cuda3std6ranges3__45__cpo4swapE)
_ZN34_INTERNAL_1fe93f6f_4_k_cu_5967349e4cuda3std6ranges3__45__cpo4swapE:
	.zero		1
	.type		_ZN34_INTERNAL_1fe93f6f_4_k_cu_5967349e6thrust24THRUST_300001_SM_1000_NS8cuda_cub10par_nosyncE,@object
	.size		_ZN34_INTERNAL_1fe93f6f_4_k_cu_5967349e6thrust24THRUST_300001_SM_1000_NS8cuda_cub10par_nosyncE,(_ZN34_INTERNAL_1fe93f6f_4_k_cu_5967349e6thrust24THRUST_300001_SM_1000_NS12placeholders2_9E - _ZN34_INTERNAL_1fe93f6f_4_k_cu_5967349e6thrust24THRUST_300001_SM_1000_NS8cuda_cub10par_nosyncE)
_ZN34_INTERNAL_1fe93f6f_4_k_cu_5967349e6thrust24THRUST_300001_SM_1000_NS8cuda_cub10par_nosyncE:
	.zero		1
	.type		_ZN34_INTERNAL_1fe93f6f_4_k_cu_5967349e6thrust24THRUST_300001_SM_1000_NS12placeholders2_9E,@object
	.size		_ZN34_INTERNAL_1fe93f6f_4_k_cu_5967349e6thrust24THRUST_300001_SM_1000_NS12placeholders2_9E,(_ZN34_INTERNAL_1fe93f6f_4_k_cu_5967349e4cuda3std3__436_GLOBAL__N__1fe93f6f_4_k_cu_5967349e6ignoreE - _ZN34_INTERNAL_1fe93f6f_4_k_cu_5967349e6thrust24THRUST_300001_SM_1000_NS12placeholders2_9E)
_ZN34_INTERNAL_1fe93f6f_4_k_cu_5967349e6thrust24THRUST_300001_SM_1000_NS12placeholders2_9E:
	.zero		1
	.type		_ZN34_INTERNAL_1fe93f6f_4_k_cu_5967349e4cuda3std3__436_GLOBAL__N__1fe93f6f_4_k_cu_5967349e6ignoreE,@object
	.size		_ZN34_INTERNAL_1fe93f6f_4_k_cu_5967349e4cuda3std3__436_GLOBAL__N__1fe93f6f_4_k_cu_5967349e6ignoreE,(_ZN34_INTERNAL_1fe93f6f_4_k_cu_5967349e4cuda3std6ranges3__45__cpo4dataE - _ZN34_INTERNAL_1fe93f6f_4_k_cu_5967349e4cuda3std3__436_GLOBAL__N__1fe93f6f_4_k_cu_5967349e6ignoreE)
_ZN34_INTERNAL_1fe93f6f_4_k_cu_5967349e4cuda3std3__436_GLOBAL__N__1fe93f6f_4_k_cu_5967349e6ignoreE:
	.zero		1
	.type		_ZN34_INTERNAL_1fe93f6f_4_k_cu_5967349e4cuda3std6ranges3__45__cpo4dataE,@object
	.size		_ZN34_INTERNAL_1fe93f6f_4_k_cu_5967349e4cuda3std6ranges3__45__cpo4dataE,(_ZN34_INTERNAL_1fe93f6f_4_k_cu_5967349e6thrust24THRUST_300001_SM_1000_NS12placeholders2_1E - _ZN34_INTERNAL_1fe93f6f_4_k_cu_5967349e4cuda3std6ranges3__45__cpo4dataE)
_ZN34_INTERNAL_1fe93f6f_4_k_cu_5967349e4cuda3std6ranges3__45__cpo4dataE:
	.zero		1
	.type		_ZN34_INTERNAL_1fe93f6f_4_k_cu_5967349e6thrust24THRUST_300001_SM_1000_NS12placeholders2_1E,@object
	.size		_ZN34_INTERNAL_1fe93f6f_4_k_cu_5967349e6thrust24THRUST_300001_SM_1000_NS12placeholders2_1E,(_ZN34_INTERNAL_1fe93f6f_4_k_cu_5967349e4cuda3std3__45__cpo5beginE - _ZN34_INTERNAL_1fe93f6f_4_k_cu_5967349e6thrust24THRUST_300001_SM_1000_NS12placeholders2_1E)
_ZN34_INTERNAL_1fe93f6f_4_k_cu_5967349e6thrust24THRUST_300001_SM_1000_NS12placeholders2_1E:
	.zero		1
	.type		_ZN34_INTERNAL_1fe93f6f_4_k_cu_5967349e4cuda3std3__45__cpo5beginE,@object
	.size		_ZN34_INTERNAL_1fe93f6f_4_k_cu_5967349e4cuda3std3__45__cpo5beginE,(_ZN34_INTERNAL_1fe93f6f_4_k_cu_5967349e4cuda3std6ranges3__45__cpo5beginE - _ZN34_INTERNAL_1fe93f6f_4_k_cu_5967349e4cuda3std3__45__cpo5beginE)
_ZN34_INTERNAL_1fe93f6f_4_k_cu_5967349e4cuda3std3__45__cpo5beginE:
	.zero		1
	.type		_ZN34_INTERNAL_1fe93f6f_4_k_cu_5967349e4cuda3std6ranges3__45__cpo5beginE,@object
	.size		_ZN34_INTERNAL_1fe93f6f_4_k_cu_5967349e4cuda3std6ranges3__45__cpo5beginE,(_ZN34_INTERNAL_1fe93f6f_4_k_cu_5967349e6thrust24THRUST_300001_SM_1000_NS12placeholders2_5E - _ZN34_INTERNAL_1fe93f6f_4_k_cu_5967349e4cuda3std6ranges3__45__cpo5beginE)
_ZN34_INTERNAL_1fe93f6f_4_k_cu_5967349e4cuda3std6ranges3__45__cpo5beginE:
	.zero		1
	.type		_ZN34_INTERNAL_1fe93f6f_4_k_cu_5967349e6thrust24THRUST_300001_SM_1000_NS12placeholders2_5E,@object
	.size		_ZN34_INTERNAL_1fe93f6f_4_k_cu_5967349e6thrust24THRUST_300001_SM_1000_NS12placeholders2_5E,(_ZN34_INTERNAL_1fe93f6f_4_k_cu_5967349e4cuda3std3__45__cpo6rbeginE - _ZN34_INTERNAL_1fe93f6f_4_k_cu_5967349e6thrust24THRUST_300001_SM_1000_NS12placeholders2_5E)
_ZN34_INTERNAL_1fe93f6f_4_k_cu_5967349e6thrust24THRUST_300001_SM_1000_NS12placeholders2_5E:
	.zero		1
	.type		_ZN34_INTERNAL_1fe93f6f_4_k_cu_5967349e4cuda3std3__45__cpo6rbeginE,@object
	.size		_ZN34_INTERNAL_1fe93f6f_4_k_cu_5967349e4cuda3std3__45__cpo6rbeginE,(_ZN34_INTERNAL_1fe93f6f_4_k_cu_5967349e4cuda3std6ranges3__45__cpo7advanceE - _ZN34_INTERNAL_1fe93f6f_4_k_cu_5967349e4cuda3std3__45__cpo6rbeginE)
_ZN34_INTERNAL_1fe93f6f_4_k_cu_5967349e4cuda3std3__45__cpo6rbeginE:
	.zero		1
	.type		_ZN34_INTERNAL_1fe93f6f_4_k_cu_5967349e4cuda3std6ranges3__45__cpo7advanceE,@object
	.size		_ZN34_INTERNAL_1fe93f6f_4_k_cu_5967349e4cuda3std6ranges3__45__cpo7advanceE,(_ZN34_INTERNAL_1fe93f6f_4_k_cu_5967349e4cuda3std3__47nulloptE - _ZN34_INTERNAL_1fe93f6f_4_k_cu_5967349e4cuda3std6ranges3__45__cpo7advanceE)
_ZN34_INTERNAL_1fe93f6f_4_k_cu_5967349e4cuda3std6ranges3__45__cpo7advanceE:
	.zero		1
	.type		_ZN34_INTERNAL_1fe93f6f_4_k_cu_5967349e4cuda3std3__47nulloptE,@object
	.size		_ZN34_INTERNAL_1fe93f6f_4_k_cu_5967349e4cuda3std3__47nulloptE,(_ZN34_INTERNAL_1fe93f6f_4_k_cu_5967349e4cuda3std6ranges3__45__cpo8distanceE - _ZN34_INTERNAL_1fe93f6f_4_k_cu_5967349e4cuda3std3__47nulloptE)
_ZN34_INTERNAL_1fe93f6f_4_k_cu_5967349e4cuda3std3__47nulloptE:
	.zero		1
	.type		_ZN34_INTERNAL_1fe93f6f_4_k_cu_5967349e4cuda3std6ranges3__45__cpo8distanceE,@object
	.size		_ZN34_INTERNAL_1fe93f6f_4_k_cu_5967349e4cuda3std6ranges3__45__cpo8distanceE,(_ZN34_INTERNAL_1fe93f6f_4_k_cu_5967349e6thrust24THRUST_300001_SM_1000_NS12placeholders3_10E - _ZN34_INTERNAL_1fe93f6f_4_k_cu_5967349e4cuda3std6ranges3__45__cpo8distanceE)
_ZN34_INTERNAL_1fe93f6f_4_k_cu_5967349e4cuda3std6ranges3__45__cpo8distanceE:
	.zero		1
	.type		_ZN34_INTERNAL_1fe93f6f_4_k_cu_5967349e6thrust24THRUST_300001_SM_1000_NS12placeholders3_10E,@object
	.size		_ZN34_INTERNAL_1fe93f6f_4_k_cu_5967349e6thrust24THRUST_300001_SM_1000_NS12placeholders3_10E,(_ZN34_INTERNAL_1fe93f6f_4_k_cu_5967349e4cuda3std3__419piecewise_constructE - _ZN34_INTERNAL_1fe93f6f_4_k_cu_5967349e6thrust24THRUST_300001_SM_1000_NS12placeholders3_10E)
_ZN34_INTERNAL_1fe93f6f_4_k_cu_5967349e6thrust24THRUST_300001_SM_1000_NS12placeholders3_10E:
	.zero		1
	.type		_ZN34_INTERNAL_1fe93f6f_4_k_cu_5967349e4cuda3std3__419piecewise_constructE,@object
	.size		_ZN34_INTERNAL_1fe93f6f_4_k_cu_5967349e4cuda3std3__419piecewise_constructE,(_ZN34_INTERNAL_1fe93f6f_4_k_cu_5967349e4cuda3std6ranges3__45__cpo5cdataE - _ZN34_INTERNAL_1fe93f6f_4_k_cu_5967349e4cuda3std3__419piecewise_constructE)
_ZN34_INTERNAL_1fe93f6f_4_k_cu_5967349e4cuda3std3__419piecewise_constructE:
	.zero		1
	.type		_ZN34_INTERNAL_1fe93f6f_4_k_cu_5967349e4cuda3std6ranges3__45__cpo5cdataE,@object
	.size		_ZN34_INTERNAL_1fe93f6f_4_k_cu_5967349e4cuda3std6ranges3__45__cpo5cdataE,(_ZN34_INTERNAL_1fe93f6f_4_k_cu_5967349e6thrust24THRUST_300001_SM_1000_NS12placeholders2_2E - _ZN34_INTERNAL_1fe93f6f_4_k_cu_5967349e4cuda3std6ranges3__45__cpo5cdataE)
_ZN34_INTERNAL_1fe93f6f_4_k_cu_5967349e4cuda3std6ranges3__45__cpo5cdataE:
	.zero		1
	.type		_ZN34_INTERNAL_1fe93f6f_4_k_cu_5967349e6thrust24THRUST_300001_SM_1000_NS12placeholders2_2E,@object
	.size		_ZN34_INTERNAL_1fe93f6f_4_k_cu_5967349e6thrust24THRUST_300001_SM_1000_NS12placeholders2_2E,(_ZN34_INTERNAL_1fe93f6f_4_k_cu_5967349e4cuda3std3__45__cpo3endE - _ZN34_INTERNAL_1fe93f6f_4_k_cu_5967349e6thrust24THRUST_300001_SM_1000_NS12placeholders2_2E)
_ZN34_INTERNAL_1fe93f6f_4_k_cu_5967349e6thrust24THRUST_300001_SM_1000_NS12placeholders2_2E:
	.zero		1
	.type		_ZN34_INTERNAL_1fe93f6f_4_k_cu_5967349e4cuda3std3__45__cpo3endE,@object
	.size		_ZN34_INTERNAL_1fe93f6f_4_k_cu_5967349e4cuda3std3__45__cpo3endE,(_ZN34_INTERNAL_1fe93f6f_4_k_cu_5967349e4cuda3std6ranges3__45__cpo3endE - _ZN34_INTERNAL_1fe93f6f_4_k_cu_5967349e4cuda3std3__45__cpo3endE)
_ZN34_INTERNAL_1fe93f6f_4_k_cu_5967349e4cuda3std3__45__cpo3endE:
	.zero		1
	.type		_ZN34_INTERNAL_1fe93f6f_4_k_cu_5967349e4cuda3std6ranges3__45__cpo3endE,@object
	.size		_ZN34_INTERNAL_1fe93f6f_4_k_cu_5967349e4cuda3std6ranges3__45__cpo3endE,(_ZN34_INTERNAL_1fe93f6f_4_k_cu_5967349e6thrust24THRUST_300001_SM_1000_NS12placeholders2_6E - _ZN34_INTERNAL_1fe93f6f_4_k_cu_5967349e4cuda3std6ranges3__45__cpo3endE)
_ZN34_INTERNAL_1fe93f6f_4_k_cu_5967349e4cuda3std6ranges3__45__cpo3endE:
	.zero		1
	.type		_ZN34_INTERNAL_1fe93f6f_4_k_cu_5967349e6thrust24THRUST_300001_SM_1000_NS12placeholders2_6E,@object
	.size		_ZN34_INTERNAL_1fe93f6f_4_k_cu_5967349e6thrust24THRUST_300001_SM_1000_NS12placeholders2_6E,(_ZN34_INTERNAL_1fe93f6f_4_k_cu_5967349e4cuda3std3__45__cpo4rendE - _ZN34_INTERNAL_1fe93f6f_4_k_cu_5967349e6thrust24THRUST_300001_SM_1000_NS12placeholders2_6E)
_ZN34_INTERNAL_1fe93f6f_4_k_cu_5967349e6thrust24THRUST_300001_SM_1000_NS12placeholders2_6E:
	.zero		1
	.type		_ZN34_INTERNAL_1fe93f6f_4_k_cu_5967349e4cuda3std3__45__cpo4rendE,@object
	.size		_ZN34_INTERNAL_1fe93f6f_4_k_cu_5967349e4cuda3std3__45__cpo4rendE,(_ZN34_INTERNAL_1fe93f6f_4_k_cu_5967349e4cuda3std6ranges3__45__cpo9iter_swapE - _ZN34_INTERNAL_1fe93f6f_4_k_cu_5967349e4cuda3std3__45__cpo4rendE)
_ZN34_INTERNAL_1fe93f6f_4_k_cu_5967349e4cuda3std3__45__cpo4rendE:
	.zero		1
	.type		_ZN34_INTERNAL_1fe93f6f_4_k_cu_5967349e4cuda3std6ranges3__45__cpo9iter_swapE,@object
	.size		_ZN34_INTERNAL_1fe93f6f_4_k_cu_5967349e4cuda3std6ranges3__45__cpo9iter_swapE,(_ZN34_INTERNAL_1fe93f6f_4_k_cu_5967349e4cuda3std3__48unexpectE - _ZN34_INTERNAL_1fe93f6f_4_k_cu_5967349e4cuda3std6ranges3__45__cpo9iter_swapE)
_ZN34_INTERNAL_1fe93f6f_4_k_cu_5967349e4cuda3std6ranges3__45__cpo9iter_swapE:
	.zero		1
	.type		_ZN34_INTERNAL_1fe93f6f_4_k_cu_5967349e4cuda3std3__48unexpectE,@object
	.size		_ZN34_INTERNAL_1fe93f6f_4_k_cu_5967349e4cuda3std3__48unexpectE,(_ZN34_INTERNAL_1fe93f6f_4_k_cu_5967349e6thrust24THRUST_300001_SM_1000_NS8cuda_cub3parE - _ZN34_INTERNAL_1fe93f6f_4_k_cu_5967349e4cuda3std3__48unexpectE)
_ZN34_INTERNAL_1fe93f6f_4_k_cu_5967349e4cuda3std3__48unexpectE:
	.zero		1
	.type		_ZN34_INTERNAL_1fe93f6f_4_k_cu_5967349e6thrust24THRUST_300001_SM_1000_NS8cuda_cub3parE,@object
	.size		_ZN34_INTERNAL_1fe93f6f_4_k_cu_5967349e6thrust24THRUST_300001_SM_1000_NS8cuda_cub3parE,(_ZN34_INTERNAL_1fe93f6f_4_k_cu_5967349e6thrust24THRUST_300001_SM_1000_NS12placeholders2_4E - _ZN34_INTERNAL_1fe93f6f_4_k_cu_5967349e6thrust24THRUST_300001_SM_1000_NS8cuda_cub3parE)
_ZN34_INTERNAL_1fe93f6f_4_k_cu_5967349e6thrust24THRUST_300001_SM_1000_NS8cuda_cub3parE:
	.zero		1
	.type		_ZN34_INTERNAL_1fe93f6f_4_k_cu_5967349e6thrust24THRUST_300001_SM_1000_NS12placeholders2_4E,@object
	.size		_ZN34_INTERNAL_1fe93f6f_4_k_cu_5967349e6thrust24THRUST_300001_SM_1000_NS12placeholders2_4E,(_ZN34_INTERNAL_1fe93f6f_4_k_cu_5967349e4cuda3std3__45__cpo4cendE - _ZN34_INTERNAL_1fe93f6f_4_k_cu_5967349e6thrust24THRUST_300001_SM_1000_NS12placeholders2_4E)
_ZN34_INTERNAL_1fe93f6f_4_k_cu_5967349e6thrust24THRUST_300001_SM_1000_NS12placeholders2_4E:
	.zero		1
	.type		_ZN34_INTERNAL_1fe93f6f_4_k_cu_5967349e4cuda3std3__45__cpo4cendE,@object
	.size		_ZN34_INTERNAL_1fe93f6f_4_k_cu_5967349e4cuda3std3__45__cpo4cendE,(_ZN34_INTERNAL_1fe93f6f_4_k_cu_5967349e4cuda3std6ranges3__45__cpo4cendE - _ZN34_INTERNAL_1fe93f6f_4_k_cu_5967349e4cuda3std3__45__cpo4cendE)
_ZN34_INTERNAL_1fe93f6f_4_k_cu_5967349e4cuda3std3__45__cpo4cendE:
	.zero		1
	.type		_ZN34_INTERNAL_1fe93f6f_4_k_cu_5967349e4cuda3std6ranges3__45__cpo4cendE,@object
	.size		_ZN34_INTERNAL_1fe93f6f_4_k_cu_5967349e4cuda3std6ranges3__45__cpo4cendE,(_ZN34_INTERNAL_1fe93f6f_4_k_cu_5967349e4cuda3std3__420unreachable_sentinelE - _ZN34_INTERNAL_1fe93f6f_4_k_cu_5967349e4cuda3std6ranges3__45__cpo4cendE)
_ZN34_INTERNAL_1fe93f6f_4_k_cu_5967349e4cuda3std6ranges3__45__cpo4cendE:
	.zero		1
	.type		_ZN34_INTERNAL_1fe93f6f_4_k_cu_5967349e4cuda3std3__420unreachable_sentinelE,@object
	.size		_ZN34_INTERNAL_1fe93f6f_4_k_cu_5967349e4cuda3std3__420unreachable_sentinelE,(_ZN34_INTERNAL_1fe93f6f_4_k_cu_5967349e4cuda3std6ranges3__45__cpo5ssizeE - _ZN34_INTERNAL_1fe93f6f_4_k_cu_5967349e4cuda3std3__420unreachable_sentinelE)
_ZN34_INTERNAL_1fe93f6f_4_k_cu_5967349e4cuda3std3__420unreachable_sentinelE:
	.zero		1
	.type		_ZN34_INTERNAL_1fe93f6f_4_k_cu_5967349e4cuda3std6ranges3__45__cpo5ssizeE,@object
	.size		_ZN34_INTERNAL_1fe93f6f_4_k_cu_5967349e4cuda3std6ranges3__45__cpo5ssizeE,(_ZN34_INTERNAL_1fe93f6f_4_k_cu_5967349e6thrust24THRUST_300001_SM_1000_NS12placeholders2_8E - _ZN34_INTERNAL_1fe93f6f_4_k_cu_5967349e4cuda3std6ranges3__45__cpo5ssizeE)
_ZN34_INTERNAL_1fe93f6f_4_k_cu_5967349e4cuda3std6ranges3__45__cpo5ssizeE:
	.zero		1
	.type		_ZN34_INTERNAL_1fe93f6f_4_k_cu_5967349e6thrust24THRUST_300001_SM_1000_NS12placeholders2_8E,@object
	.size		_ZN34_INTERNAL_1fe93f6f_4_k_cu_5967349e6thrust24THRUST_300001_SM_1000_NS12placeholders2_8E,(_ZN34_INTERNAL_1fe93f6f_4_k_cu_5967349e4cuda3std3__45__cpo5crendE - _ZN34_INTERNAL_1fe93f6f_4_k_cu_5967349e6thrust24THRUST_300001_SM_1000_NS12placeholders2_8E)
_ZN34_INTERNAL_1fe93f6f_4_k_cu_5967349e6thrust24THRUST_300001_SM_1000_NS12placeholders2_8E:
	.zero		1
	.type		_ZN34_INTERNAL_1fe93f6f_4_k_cu_5967349e4cuda3std3__45__cpo5crendE,@object
	.size		_ZN34_INTERNAL_1fe93f6f_4_k_cu_5967349e4cuda3std3__45__cpo5crendE,(_ZN34_INTERNAL_1fe93f6f_4_k_cu_5967349e4cuda3std6ranges3__45__cpo4prevE - _ZN34_INTERNAL_1fe93f6f_4_k_cu_5967349e4cuda3std3__45__cpo5crendE)
_ZN34_INTERNAL_1fe93f6f_4_k_cu_5967349e4cuda3std3__45__cpo5crendE:
	.zero		1
	.type		_ZN34_INTERNAL_1fe93f6f_4_k_cu_5967349e4cuda3std6ranges3__45__cpo4prevE,@object
	.size		_ZN34_INTERNAL_1fe93f6f_4_k_cu_5967349e4cuda3std6ranges3__45__cpo4prevE,(_ZN34_INTERNAL_1fe93f6f_4_k_cu_5967349e4cuda3std6ranges3__45__cpo9iter_moveE - _ZN34_INTERNAL_1fe93f6f_4_k_cu_5967349e4cuda3std6ranges3__45__cpo4prevE)
_ZN34_INTERNAL_1fe93f6f_4_k_cu_5967349e4cuda3std6ranges3__45__cpo4prevE:
	.zero		1
	.type		_ZN34_INTERNAL_1fe93f6f_4_k_cu_5967349e4cuda3std6ranges3__45__cpo9iter_moveE,@object
	.size		_ZN34_INTERNAL_1fe93f6f_4_k_cu_5967349e4cuda3std6ranges3__45__cpo9iter_moveE,(_ZN34_INTERNAL_1fe93f6f_4_k_cu_5967349e6thrust24THRUST_300001_SM_1000_NS6system6detail10sequential3seqE - _ZN34_INTERNAL_1fe93f6f_4_k_cu_5967349e4cuda3std6ranges3__45__cpo9iter_moveE)
_ZN34_INTERNAL_1fe93f6f_4_k_cu_5967349e4cuda3std6ranges3__45__cpo9iter_moveE:
	.zero		1
	.type		_ZN34_INTERNAL_1fe93f6f_4_k_cu_5967349e6thrust24THRUST_300001_SM_1000_NS6system6detail10sequential3seqE,@object
	.size		_ZN34_INTERNAL_1fe93f6f_4_k_cu_5967349e6thrust24THRUST_300001_SM_1000_NS6system6detail10sequential3seqE,(.L_31 - _ZN34_INTERNAL_1fe93f6f_4_k_cu_5967349e6thrust24THRUST_300001_SM_1000_NS6system6detail10sequential3seqE)
_ZN34_INTERNAL_1fe93f6f_4_k_cu_5967349e6thrust24THRUST_300001_SM_1000_NS6system6detail10sequential3seqE:
	.zero		1
.L_31:


//--------------------- .nv.shared._ZN3cub18CUB_300001_SM_10006detail6reduce18DeviceReduceKernelINS2_10policy_hubIdyN4cuda3std3__44plusIdEEE10Policy1000EN6thrust24THRUST_300001_SM_1000_NS10device_ptrIdEEyS9_dNS7_10__identityEEEvT0_PT3_T1_NS0_13GridEvenShareISK_EET2_T4_ --------------------------
	.section	.nv.shared._ZN3cub18CUB_300001_SM_10006detail6reduce18DeviceReduceKernelINS2_10policy_hubIdyN4cuda3std3__44plusIdEEE10Policy1000EN6thrust24THRUST_300001_SM_1000_NS10device_ptrIdEEyS9_dNS7_10__identityEEEvT0_PT3_T1_NS0_13GridEvenShareISK_EET2_T4_,"aw",@nobits
	.sectionflags	@""
	.align	8
.nv.shared._ZN3cub18CUB_300001_SM_10006detail6reduce18DeviceReduceKernelINS2_10policy_hubIdyN4cuda3std3__44plusIdEEE10Policy1000EN6thrust24THRUST_300001_SM_1000_NS10device_ptrIdEEyS9_dNS7_10__identityEEEvT0_PT3_T1_NS0_13GridEvenShareISK_EET2_T4_:
	.zero		1176


//--------------------- .nv.shared._ZN3cub18CUB_300001_SM_10006detail6reduce28DeviceReduceSingleTileKernelINS2_10policy_hubIdyN4cuda3std3__44plusIdEEE10Policy1000EN6thrust24THRUST_300001_SM_1000_NS10device_ptrIdEEPdyS9_ddNS7_10__identityEEEvT0_T1_T2_T3_T4_T6_ --------------------------
	.section	.nv.shared._ZN3cub18CUB_300001_SM_10006detail6reduce28DeviceReduceSingleTileKernelINS2_10policy_hubIdyN4cuda3std3__44plusIdEEE10Policy1000EN6thrust24THRUST_300001_SM_1000_NS10device_ptrIdEEPdyS9_ddNS7_10__identityEEEvT0_T1_T2_T3_T4_T6_,"aw",@nobits
	.sectionflags	@""
	.align	8
.nv.shared._ZN3cub18CUB_300001_SM_10006detail6reduce28DeviceReduceSingleTileKernelINS2_10policy_hubIdyN4cuda3std3__44plusIdEEE10Policy1000EN6thrust24THRUST_300001_SM_1000_NS10device_ptrIdEEPdyS9_ddNS7_10__identityEEEvT0_T1_T2_T3_T4_T6_:
	.zero		1176


//--------------------- .nv.shared._ZN3cub18CUB_300001_SM_10006detail6reduce28DeviceReduceSingleTileKernelINS2_10policy_hubIdjN4cuda3std3__44plusIdEEE10Policy1000EPdSC_iS9_ddNS7_10__identityEEEvT0_T1_T2_T3_T4_T6_ --------------------------
	.section	.nv.shared._ZN3cub18CUB_300001_SM_10006detail6reduce28DeviceReduceSingleTileKernelINS2_10policy_hubIdjN4cuda3std3__44plusIdEEE10Policy1000EPdSC_iS9_ddNS7_10__identityEEEvT0_T1_T2_T3_T4_T6_,"aw",@nobits
	.sectionflags	@""
	.align	8
.nv.shared._ZN3cub18CUB_300001_SM_10006detail6reduce28DeviceReduceSingleTileKernelINS2_10policy_hubIdjN4cuda3std3__44plusIdEEE10Policy1000EPdSC_iS9_ddNS7_10__identityEEEvT0_T1_T2_T3_T4_T6_:
	.zero		1216


//--------------------- .nv.shared._ZN3cub18CUB_300001_SM_10006detail6reduce18DeviceReduceKernelINS2_10policy_hubIdjN4cuda3std3__44plusIdEEE10Policy1000EN6thrust24THRUST_300001_SM_1000_NS10device_ptrIdEEjS9_dNS7_10__identityEEEvT0_PT3_T1_NS0_13GridEvenShareISK_EET2_T4_ --------------------------
	.section	.nv.shared._ZN3cub18CUB_300001_SM_10006detail6reduce18DeviceReduceKernelINS2_10policy_hubIdjN4cuda3std3__44plusIdEEE10Policy1000EN6thrust24THRUST_300001_SM_1000_NS10device_ptrIdEEjS9_dNS7_10__identityEEEvT0_PT3_T1_NS0_13GridEvenShareISK_EET2_T4_,"aw",@nobits
	.sectionflags	@""
	.align	8
.nv.shared._ZN3cub18CUB_300001_SM_10006detail6reduce18DeviceReduceKernelINS2_10policy_hubIdjN4cuda3std3__44plusIdEEE10Policy1000EN6thrust24THRUST_300001_SM_1000_NS10device_ptrIdEEjS9_dNS7_10__identityEEEvT0_PT3_T1_NS0_13GridEvenShareISK_EET2_T4_:
	.zero		1216


//--------------------- .nv.shared._ZN3cub18CUB_300001_SM_10006detail6reduce28DeviceReduceSingleTileKernelINS2_10policy_hubIdjN4cuda3std3__44plusIdEEE10Policy1000EN6thrust24THRUST_300001_SM_1000_NS10device_ptrIdEEPdjS9_ddNS7_10__identityEEEvT0_T1_T2_T3_T4_T6_ --------------------------
	.section	.nv.shared._ZN3cub18CUB_300001_SM_10006detail6reduce28DeviceReduceSingleTileKernelINS2_10policy_hubIdjN4cuda3std3__44plusIdEEE10Policy1000EN6thrust24THRUST_300001_SM_1000_NS10device_ptrIdEEPdjS9_ddNS7_10__identityEEEvT0_T1_T2_T3_T4_T6_,"aw",@nobits
	.sectionflags	@""
	.align	8
.nv.shared._ZN3cub18CUB_300001_SM_10006detail6reduce28DeviceReduceSingleTileKernelINS2_10policy_hubIdjN4cuda3std3__44plusIdEEE10Policy1000EN6thrust24THRUST_300001_SM_1000_NS10device_ptrIdEEPdjS9_ddNS7_10__identityEEEvT0_T1_T2_T3_T4_T6_:
	.zero		1216


//--------------------- .nv.constant0._ZN3cub18CUB_300001_SM_10006detail6reduce28DeviceReduceSingleTileKernelINS2_10policy_hubIdyN4cuda3std3__44plusIdEEE10Policy1000EPdSC_iS9_ddNS7_10__identityEEEvT0_T1_T2_T3_T4_T6_ --------------------------
	.section	.nv.constant0._ZN3cub18CUB_300001_SM_10006detail6reduce28DeviceReduceSingleTileKernelINS2_10policy_hubIdyN4cuda3std3__44plusIdEEE10Policy1000EPdSC_iS9_ddNS7_10__identityEEEvT0_T1_T2_T3_T4_T6_,"a",@progbits
	.sectionflags	@""
	.align	4
.nv.constant0._ZN3cub18CUB_300001_SM_10006detail6reduce28DeviceReduceSingleTileKernelINS2_10policy_hubIdyN4cuda3std3__44plusIdEEE10Policy1000EPdSC_iS9_ddNS7_10__identityEEEvT0_T1_T2_T3_T4_T6_:
	.zero		929


//--------------------- .nv.constant0._ZN3cub18CUB_300001_SM_10006detail6reduce18DeviceReduceKernelINS2_10policy_hubIdyN4cuda3std3__44plusIdEEE10Policy1000EN6thrust24THRUST_300001_SM_1000_NS10device_ptrIdEEyS9_dNS7_10__identityEEEvT0_PT3_T1_NS0_13GridEvenShareISK_EET2_T4_ --------------------------
	.section	.nv.constant0._ZN3cub18CUB_300001_SM_10006detail6reduce18DeviceReduceKernelINS2_10policy_hubIdyN4cuda3std3__44plusIdEEE10Policy1000EN6thrust24THRUST_300001_SM_1000_NS10device_ptrIdEEyS9_dNS7_10__identityEEEvT0_PT3_T1_NS0_13GridEvenShareISK_EET2_T4_,"a",@progbits
	.sectionflags	@""
	.align	4
.nv.constant0._ZN3cub18CUB_300001_SM_10006detail6reduce18DeviceReduceKernelINS2_10policy_hubIdyN4cuda3std3__44plusIdEEE10Policy1000EN6thrust24THRUST_300001_SM_1000_NS10device_ptrIdEEyS9_dNS7_10__identityEEEvT0_PT3_T1_NS0_13GridEvenShareISK_EET2_T4_:
	.zero		994


//--------------------- .nv.constant0._ZN3cub18CUB_300001_SM_10006detail6reduce28DeviceReduceSingleTileKernelINS2_10policy_hubIdyN4cuda3std3__44plusIdEEE10Policy1000EN6thrust24THRUST_300001_SM_1000_NS10device_ptrIdEEPdyS9_ddNS7_10__identityEEEvT0_T1_T2_T3_T4_T6_ --------------------------
	.section	.nv.constant0._ZN3cub18CUB_300001_SM_10006detail6reduce28DeviceReduceSingleTileKernelINS2_10policy_hubIdyN4cuda3std3__44plusIdEEE10Policy1000EN6thrust24THRUST_300001_SM_1000_NS10device_ptrIdEEPdyS9_ddNS7_10__identityEEEvT0_T1_T2_T3_T4_T6_,"a",@progbits
	.sectionflags	@""
	.align	4
.nv.constant0._ZN3cub18CUB_300001_SM_10006detail6reduce28DeviceReduceSingleTileKernelINS2_10policy_hubIdyN4cuda3std3__44plusIdEEE10Policy1000EN6thrust24THRUST_300001_SM_1000_NS10device_ptrIdEEPdyS9_ddNS7_10__identityEEEvT0_T1_T2_T3_T4_T6_:
	.zero		937


//--------------------- .nv.constant0._ZN3cub18CUB_300001_SM_10006detail6reduce28DeviceReduceSingleTileKernelINS2_10policy_hubIdjN4cuda3std3__44plusIdEEE10Policy1000EPdSC_iS9_ddNS7_10__identityEEEvT0_T1_T2_T3_T4_T6_ --------------------------
	.section	.nv.constant0._ZN3cub18CUB_300001_SM_10006detail6reduce28DeviceReduceSingleTileKernelINS2_10policy_hubIdjN4cuda3std3__44plusIdEEE10Policy1000EPdSC_iS9_ddNS7_10__identityEEEvT0_T1_T2_T3_T4_T6_,"a",@progbits
	.sectionflags	@""
	.align	4
.nv.constant0._ZN3cub18CUB_300001_SM_10006detail6reduce28DeviceReduceSingleTileKernelINS2_10policy_hubIdjN4cuda3std3__44plusIdEEE10Policy1000EPdSC_iS9_ddNS7_10__identityEEEvT0_T1_T2_T3_T4_T6_:
	.zero		929


//--------------------- .nv.constant0._ZN3cub18CUB_300001_SM_10006detail6reduce18DeviceReduceKernelINS2_10policy_hubIdjN4cuda3std3__44plusIdEEE10Policy1000EN6thrust24THRUST_300001_SM_1000_NS10device_ptrIdEEjS9_dNS7_10__identityEEEvT0_PT3_T1_NS0_13GridEvenShareISK_EET2_T4_ --------------------------
	.section	.nv.constant0._ZN3cub18CUB_300001_SM_10006detail6reduce18DeviceReduceKernelINS2_10policy_hubIdjN4cuda3std3__44plusIdEEE10Policy1000EN6thrust24THRUST_300001_SM_1000_NS10device_ptrIdEEjS9_dNS7_10__identityEEEvT0_PT3_T1_NS0_13GridEvenShareISK_EET2_T4_,"a",@progbits
	.sectionflags	@""
	.align	4
.nv.constant0._ZN3cub18CUB_300001_SM_10006detail6reduce18DeviceReduceKernelINS2_10policy_hubIdjN4cuda3std3__44plusIdEEE10Policy1000EN6thrust24THRUST_300001_SM_1000_NS10device_ptrIdEEjS9_dNS7_10__identityEEEvT0_PT3_T1_NS0_13GridEvenShareISK_EET2_T4_:
	.zero		958


//--------------------- .nv.constant0._ZN3cub18CUB_300001_SM_10006detail6reduce28DeviceReduceSingleTileKernelINS2_10policy_hubIdjN4cuda3std3__44plusIdEEE10Policy1000EN6thrust24THRUST_300001_SM_1000_NS10device_ptrIdEEPdjS9_ddNS7_10__identityEEEvT0_T1_T2_T3_T4_T6_ --------------------------
	.section	.nv.constant0._ZN3cub18CUB_300001_SM_10006detail6reduce28DeviceReduceSingleTileKernelINS2_10policy_hubIdjN4cuda3std3__44plusIdEEE10Policy1000EN6thrust24THRUST_300001_SM_1000_NS10device_ptrIdEEPdjS9_ddNS7_10__identityEEEvT0_T1_T2_T3_T4_T6_,"a",@progbits
	.sectionflags	@""
	.align	4
.nv.constant0._ZN3cub18CUB_300001_SM_10006detail6reduce28DeviceReduceSingleTileKernelINS2_10policy_hubIdjN4cuda3std3__44plusIdEEE10Policy1000EN6thrust24THRUST_300001_SM_1000_NS10device_ptrIdEEPdjS9_ddNS7_10__identityEEEvT0_T1_T2_T3_T4_T6_:
	.zero		929


//--------------------- .nv.constant0._ZN3cub18CUB_300001_SM_10006detail11EmptyKernelIvEEvv --------------------------
	.section	.nv.constant0._ZN3cub18CUB_300001_SM_10006detail11EmptyKernelIvEEvv,"a",@progbits
	.sectionflags	@""
	.align	4
.nv.constant0._ZN3cub18CUB_300001_SM_10006detail11EmptyKernelIvEEvv:
	.zero		896


//--------------------- .nv.constant0._Z15template_kernelIiEvPT_ --------------------------
	.section	.nv.constant0._Z15template_kernelIiEvPT_,"a",@progbits
	.sectionflags	@""
	.align	4
.nv.constant0._Z15template_kernelIiEvPT_:
	.zero		904


//--------------------- .nv.constant0._Z6kernelPN6thrust24THRUST_300001_SM_1000_NS7complexIdEES2_S3_ --------------------------
	.section	.nv.constant0._Z6kernelPN6thrust24THRUST_300001_SM_1000_NS7complexIdEES2_S3_,"a",@progbits
	.sectionflags	@""
	.align	4
.nv.constant0._Z6kernelPN6thrust24THRUST_300001_SM_1000_NS7complexIdEES2_S3_:
	.zero		936


//--------------------- SYMBOLS --------------------------

	.type		.nv.reservedSmem.offset0,@object
	.size		.nv.reservedSmem.offset0,0x4
	.type		.nv.reservedSmem.cap,@object
	.size		.nv.reservedSmem.cap,0x4
